def matmul_kernel(
    a_ptr,
    b_ptr,
    c_ptr,
    M,
    N,
    K,
    stride_am,
    stride_ak,
    stride_bk,
    stride_bn,
    stride_cm,
    stride_cn,
    BLOCK_M: tl.constexpr,
    BLOCK_N: tl.constexpr,
    BLOCK_K: tl.constexpr,
    GROUP_M: tl.constexpr,
):
    pid = tl.program_id(axis=0)
    num_pid_m = tl.cdiv(M, BLOCK_M)
    num_pid_n = tl.cdiv(N, BLOCK_N)
    num_pid_in_group = GROUP_M * num_pid_n
    group_id = pid // num_pid_in_group
    first_pid_m = group_id * GROUP_M
    group_size_m = min(num_pid_m - first_pid_m, GROUP_M)
    pid_m = first_pid_m + ((pid % num_pid_in_group) % group_size_m)
    pid_n = (pid % num_pid_in_group) // group_size_m

    offs_am = (pid_m * BLOCK_M + tl.arange(0, BLOCK_M)) % M
    offs_bn = (pid_n * BLOCK_N + tl.arange(0, BLOCK_N)) % N
    offs_k = tl.arange(0, BLOCK_K)
    a_ptrs = a_ptr + offs_am[:, None] * stride_am + offs_k[None, :] * stride_ak
    b_ptrs = b_ptr + offs_k[:, None] * stride_bk + offs_bn[None, :] * stride_bn

    acc = tl.zeros((BLOCK_M, BLOCK_N), dtype=tl.float32)
    for kk in range(0, tl.cdiv(K, BLOCK_K)):
        a = tl.load(a_ptrs, mask=offs_k[None, :] < K - kk * BLOCK_K, other=0.0)
        b = tl.load(b_ptrs, mask=offs_k[:, None] < K - kk * BLOCK_K, other=0.0)
        acc = tl.dot(a, b, acc)
        a_ptrs += BLOCK_K * stride_ak
        b_ptrs += BLOCK_K * stride_bk

    c = acc.to(c_ptr.dtype.element_ty)
    offs_cm = pid_m * BLOCK_M + tl.arange(0, BLOCK_M)
    offs_cn = pid_n * BLOCK_N + tl.arange(0, BLOCK_N)
    c_ptrs = c_ptr + offs_cm[:, None] * stride_cm + offs_cn[None, :] * stride_cn
    mask = (offs_cm[:, None] < M) & (offs_cn[None, :] < N)
    tl.store(c_ptrs, c, mask=mask)

# config = {"BLOCK_K": 64, "BLOCK_M": 256, "BLOCK_N": 64, "GROUP_M": 4, "arch": "sm_80", "dtype": "fp16", "num_ctas": 1, "num_stages": 3, "num_warps": 4}
# arch = sm_80


// ===== COMPILED SASS (sm_80) =====

	.target	sm_80

	.elftype	@"ET_EXEC"


//--------------------- .note.nv.tkinfo           --------------------------
	.section	.note.nv.tkinfo,"",@"SHT_NOTE"
	.sectionflags	@"SHF_NOTE_NV_TKINFO"
	.tkinfo
        /*0018*/ 	.word	0x00000002
        /*0030*/ 	.string	""
        /*0030*/ 	.string	"ptxas"
        /*0030*/ 	.string	"Cuda compilation tools, release 13.0, V13.0.88"
        /*0030*/ 	.string	"Build cuda_13.0.r13.0/compiler.36424714_0"
        /*0030*/ 	.string	"-v  -suppress-debug-info  -lineinfo  -arch sm_80 "



//--------------------- .note.nv.cuinfo           --------------------------
	.section	.note.nv.cuinfo,"",@"SHT_NOTE"
	.sectionflags	@"SHF_NOTE_NV_CUINFO"
        /*0018*/ 	.short	0x0002
        /*001a*/ 	.short	0x0050
        /*001c*/ 	.short	0x0082
	.zero		2


//--------------------- .nv.info                  --------------------------
	.section	.nv.info,"",@"SHT_CUDA_INFO"
	.align	4


	//----- nvinfo : EIATTR_REGCOUNT
	.align		4
        /*0000*/ 	.byte	0x04, 0x2f
        /*0002*/ 	.short	(.L_1 - .L_0)
	.align		4
.L_0:
        /*0004*/ 	.word	index@(matmul_kernel)
        /*0008*/ 	.word	0x00000020


	//----- nvinfo : EIATTR_FRAME_SIZE
	.align		4
.L_1:
        /*000c*/ 	.byte	0x04, 0x11
        /*000e*/ 	.short	(.L_3 - .L_2)
	.align		4
.L_2:
        /*0010*/ 	.word	index@(matmul_kernel)
        /*0014*/ 	.word	0x00001480


	//----- nvinfo : EIATTR_MIN_STACK_SIZE
	.align		4
.L_3:
        /*0018*/ 	.byte	0x04, 0x12
        /*001a*/ 	.short	(.L_5 - .L_4)
	.align		4
.L_4:
        /*001c*/ 	.word	index@(matmul_kernel)
        /*0020*/ 	.word	0x00001480
.L_5:


//--------------------- .nv.info.matmul_kernel    --------------------------
	.section	.nv.info.matmul_kernel,"",@"SHT_CUDA_INFO"
	.sectionflags	@""
	.align	4


	//----- nvinfo : EIATTR_CUDA_API_VERSION
	.align		4
        /*0000*/ 	.byte	0x04, 0x37
        /*0002*/ 	.short	(.L_7 - .L_6)
.L_6:
        /*0004*/ 	.word	0x00000082


	//----- nvinfo : EIATTR_SW2861232_WAR
	.align		4
.L_7:
        /*0008*/ 	.byte	0x01, 0x35
	.zero		2


	//----- nvinfo : EIATTR_PARAM_CBANK
	.align		4
        /*000c*/ 	.byte	0x04, 0x0a
        /*000e*/ 	.short	(.L_9 - .L_8)
	.align		4
.L_8:
        /*0010*/ 	.word	index@(.nv.constant0.matmul_kernel)
        /*0014*/ 	.short	0x0160
        /*0016*/ 	.short	0x0050


	//----- nvinfo : EIATTR_CBANK_PARAM_SIZE
	.align		4
.L_9:
        /*0018*/ 	.byte	0x03, 0x19
        /*001a*/ 	.short	0x0050


	//----- nvinfo : EIATTR_KPARAM_INFO
	.align		4
        /*001c*/ 	.byte	0x04, 0x17
        /*001e*/ 	.short	(.L_11 - .L_10)
.L_10:
        /*0020*/ 	.word	0x00000000
        /*0024*/ 	.short	0x000d
        /*0026*/ 	.short	0x0048
        /*0028*/ 	.byte	0x00, 0xf4, 0x21, 0x00


	//----- nvinfo : EIATTR_KPARAM_INFO
	.align		4
.L_11:
        /*002c*/ 	.byte	0x04, 0x17
        /*002e*/ 	.short	(.L_13 - .L_12)
.L_12:
        /*0030*/ 	.word	0x00000000
        /*0034*/ 	.short	0x000c
        /*0036*/ 	.short	0x0040
        /*0038*/ 	.byte	0x00, 0xf4, 0x21, 0x00


	//----- nvinfo : EIATTR_KPARAM_INFO
	.align		4
.L_13:
        /*003c*/ 	.byte	0x04, 0x17
        /*003e*/ 	.short	(.L_15 - .L_14)
.L_14:
        /*0040*/ 	.word	0x00000000
        /*0044*/ 	.short	0x000b
        /*0046*/ 	.short	0x0038
        /*0048*/ 	.byte	0x00, 0xf0, 0x11, 0x00


	//----- nvinfo : EIATTR_KPARAM_INFO
	.align		4
.L_15:
        /*004c*/ 	.byte	0x04, 0x17
        /*004e*/ 	.short	(.L_17 - .L_16)
.L_16:
        /*0050*/ 	.word	0x00000000
        /*0054*/ 	.short	0x000a
        /*0056*/ 	.short	0x0034
        /*0058*/ 	.byte	0x00, 0xf0, 0x11, 0x00


	//----- nvinfo : EIATTR_KPARAM_INFO
	.align		4
.L_17:
        /*005c*/ 	.byte	0x04, 0x17
        /*005e*/ 	.short	(.L_19 - .L_18)
.L_18:
        /*0060*/ 	.word	0x00000000
        /*0064*/ 	.short	0x0009
        /*0066*/ 	.short	0x0030
        /*0068*/ 	.byte	0x00, 0xf0, 0x11, 0x00


	//----- nvinfo : EIATTR_KPARAM_INFO
	.align		4
.L_19:
        /*006c*/ 	.byte	0x04, 0x17
        /*006e*/ 	.short	(.L_21 - .L_20)
.L_20:
        /*0070*/ 	.word	0x00000000
        /*0074*/ 	.short	0x0008
        /*0076*/ 	.short	0x002c
        /*0078*/ 	.byte	0x00, 0xf0, 0x11, 0x00


	//----- nvinfo : EIATTR_KPARAM_INFO
	.align		4
.L_21:
        /*007c*/ 	.byte	0x04, 0x17
        /*007e*/ 	.short	(.L_23 - .L_22)
.L_22:
        /*0080*/ 	.word	0x00000000
        /*0084*/ 	.short	0x0007
        /*0086*/ 	.short	0x0028
        /*0088*/ 	.byte	0x00, 0xf0, 0x11, 0x00


	//----- nvinfo : EIATTR_KPARAM_INFO
	.align		4
.L_23:
        /*008c*/ 	.byte	0x04, 0x17
        /*008e*/ 	.short	(.L_25 - .L_24)
.L_24:
        /*0090*/ 	.word	0x00000000
        /*0094*/ 	.short	0x0006
        /*0096*/ 	.short	0x0024
        /*0098*/ 	.byte	0x00, 0xf0, 0x11, 0x00


	//----- nvinfo : EIATTR_KPARAM_INFO
	.align		4
.L_25:
        /*009c*/ 	.byte	0x04, 0x17
        /*009e*/ 	.short	(.L_27 - .L_26)
.L_26:
        /*00a0*/ 	.word	0x00000000
        /*00a4*/ 	.short	0x0005
        /*00a6*/ 	.short	0x0020
        /*00a8*/ 	.byte	0x00, 0xf0, 0x11, 0x00


	//----- nvinfo : EIATTR_KPARAM_INFO
	.align		4
.L_27:
        /*00ac*/ 	.byte	0x04, 0x17
        /*00ae*/ 	.short	(.L_29 - .L_28)
.L_28:
        /*00b0*/ 	.word	0x00000000
        /*00b4*/ 	.short	0x0004
        /*00b6*/ 	.short	0x001c
        /*00b8*/ 	.byte	0x00, 0xf0, 0x11, 0x00


	//----- nvinfo : EIATTR_KPARAM_INFO
	.align		4
.L_29:
        /*00bc*/ 	.byte	0x04, 0x17
        /*00be*/ 	.short	(.L_31 - .L_30)
.L_30:
        /*00c0*/ 	.word	0x00000000
        /*00c4*/ 	.short	0x0003
        /*00c6*/ 	.short	0x0018
        /*00c8*/ 	.byte	0x00, 0xf0, 0x11, 0x00


	//----- nvinfo : EIATTR_KPARAM_INFO
	.align		4
.L_31:
        /*00cc*/ 	.byte	0x04, 0x17
        /*00ce*/ 	.short	(.L_33 - .L_32)
.L_32:
        /*00d0*/ 	.word	0x00000000
        /*00d4*/ 	.short	0x0002
        /*00d6*/ 	.short	0x0010
        /*00d8*/ 	.byte	0x00, 0xf4, 0x21, 0x00


	//----- nvinfo : EIATTR_KPARAM_INFO
	.align		4
.L_33:
        /*00dc*/ 	.byte	0x04, 0x17
        /*00de*/ 	.short	(.L_35 - .L_34)
.L_34:
        /*00e0*/ 	.word	0x00000000
        /*00e4*/ 	.short	0x0001
        /*00e6*/ 	.short	0x0008
        /*00e8*/ 	.byte	0x00, 0xf4, 0x21, 0x00


	//----- nvinfo : EIATTR_KPARAM_INFO
	.align		4
.L_35:
        /*00ec*/ 	.byte	0x04, 0x17
        /*00ee*/ 	.short	(.L_37 - .L_36)
.L_36:
        /*00f0*/ 	.word	0x00000000
        /*00f4*/ 	.short	0x0000
        /*00f6*/ 	.short	0x0000
        /*00f8*/ 	.byte	0x00, 0xf4, 0x21, 0x00


	//----- nvinfo : EIATTR_MAXREG_COUNT
	.align		4
.L_37:
        /*00fc*/ 	.byte	0x03, 0x1b
        /*00fe*/ 	.short	0x00ff


	//----- nvinfo : EIATTR_NUM_BARRIERS
	.align		4
        /*0100*/ 	.byte	0x02, 0x4c
        /*0102*/ 	.byte	0x01
	.zero		1


	//----- nvinfo : EIATTR_ANNOTATIONS
	.align		4
        /*0104*/ 	.byte	0x04, 0x55
        /*0106*/ 	.short	(.L_39 - .L_38)


	//   ....[0]....
.L_38:
        /*0108*/ 	.word	0x00000001
        /*010c*/ 	.byte	0x10, 0x05, 0x00, 0x00, 0x01, 0x00, 0x00, 0x00, 0x20, 0x05, 0x00, 0x00, 0x01, 0x00, 0x00, 0x00
        /* <DEDUP_REMOVED lines=1948> */
        /*7adc*/ 	.byte	0x90, 0xd4, 0x01, 0x00, 0x01, 0x00, 0x00, 0x00, 0xc0, 0xd4, 0x01, 0x00


	//----- nvinfo : EIATTR_MERCURY_ISA_VERSION
	.align		4
.L_39:
        /*7ae8*/ 	.byte	0x03, 0x5f
        /*7aea*/ 	.short	0x0000


	//----- nvinfo : EIATTR_EXIT_INSTR_OFFSETS
	.align		4
        /*7aec*/ 	.byte	0x04, 0x1c
        /*7aee*/ 	.short	(.L_41 - .L_40)


	//   ....[0]....
.L_40:
        /*7af0*/ 	.word	0x0001d850


	//   ....[1]....
        /*7af4*/ 	.word	0x0001d880


	//----- nvinfo : EIATTR_REQNTID
	.align		4
.L_41:
        /*7af8*/ 	.byte	0x04, 0x10
        /*7afa*/ 	.short	(.L_43 - .L_42)
.L_42:
        /*7afc*/ 	.word	0x00000080
        /*7b00*/ 	.word	0x00000001
        /*7b04*/ 	.word	0x00000001
.L_43:


//--------------------- .nv.callgraph             --------------------------
	.section	.nv.callgraph,"",@"SHT_CUDA_CALLGRAPH"
	.align	4
	.sectionentsize	8
	.align		4
        /*0000*/ 	.word	0x00000000
	.align		4
        /*0004*/ 	.word	0xffffffff
	.align		4
        /*0008*/ 	.word	0x00000000
	.align		4
        /*000c*/ 	.word	0xfffffffe
	.align		4
        /*0010*/ 	.word	0x00000000
	.align		4
        /*0014*/ 	.word	0xfffffffd
	.align		4
        /*0018*/ 	.word	0x00000000
	.align		4
        /*001c*/ 	.word	0xfffffffc


//--------------------- .nv.rel.action            --------------------------
	.section	.nv.rel.action,"",@"SHT_CUDA_RELOCINFO"
	.align	8
	.sectionentsize	8
        /*0000*/ 	.byte	0x73, 0x00, 0x00, 0x00, 0x00, 0x00, 0x00, 0x00, 0x00, 0x00, 0x00, 0x11, 0x25, 0x00, 0x05, 0x36


//--------------------- .nv.constant0.matmul_kernel --------------------------
	.section	.nv.constant0.matmul_kernel,"a",@progbits
	.sectionflags	@""
	.align	4
.nv.constant0.matmul_kernel:
	.zero		432


//--------------------- .text.matmul_kernel       --------------------------
	.section	.text.matmul_kernel,"ax",@progbits
	.sectioninfo	@"SHI_REGISTERS=32"
	.align	128
        .global         matmul_kernel
        .type           matmul_kernel,@function
        .size           matmul_kernel,(.L_x_5 - matmul_kernel)
        .other          matmul_kernel,@"STO_CUDA_ENTRY STV_DEFAULT"
matmul_kernel:
.text.matmul_kernel:
[----:B------:R-:W-:-:S03]  /*0000*/  IMAD.MOV.U32 R1, RZ, RZ, c[0x0][0x28] ;  /* 0x00000a00ff017624 */ /* 0x000fc600078e00ff */
[----:B------:R-:W-:Y:S01]  /*0010*/  IMAD.MOV.U32 R0, RZ, RZ, c[0x0][0x17c] ;  /* 0x00005f00ff007624 */ /* 0x000fe200078e00ff */
[----:B------:R-:W0:Y:S01]  /*0020*/  S2R R28, SR_TID.X ;  /* 0x00000000001c7919 */ /* 0x000e220000002100 */
[----:B------:R-:W-:Y:S01]  /*0030*/  IADD3 R1, R1, -0x1480, RZ ;  /* 0xffffeb8001017810 */ /* 0x000fe20007ffe0ff */
[----:B------:R-:W-:Y:S02]  /*0040*/  ULDC.64 UR6, c[0x0][0x118] ;  /* 0x0000460000067ab9 */ /* 0x000fe40000000a00 */
[----:B------:R-:W-:-:S04]  /*0050*/  IADD3 R0, R0, 0x3f, RZ ;  /* 0x0000003f00007810 */ /* 0x000fc80007ffe0ff */
[----:B------:R-:W-:-:S04]  /*0060*/  SHF.R.S32.HI R3, RZ, 0x1f, R0 ;  /* 0x0000001fff037819 */ /* 0x000fc80000011400 */
[----:B------:R-:W-:-:S04]  /*0070*/  LEA.HI R3, R3, R0, RZ, 0x6 ;  /* 0x0000000003037211 */ /* 0x000fc800078f30ff */
[----:B------:R-:W-:Y:S02]  /*0080*/  SHF.R.S32.HI R0, RZ, 0x6, R3 ;  /* 0x00000006ff007819 */ /* 0x000fe40000011403 */
[----:B------:R-:W1:Y:S03]  /*0090*/  S2R R3, SR_CTAID.X ;  /* 0x0000000000037919 */ /* 0x000e660000002500 */
[----:B------:R-:W-:Y:S01]  /*00a0*/  IMAD.SHL.U32 R0, R0, 0x4, RZ ;  /* 0x0000000400007824 */ /* 0x000fe200078e00ff */
[----:B0-----:R-:W-:-:S04]  /*00b0*/  LOP3.LUT R12, R28, 0x7f, RZ, 0xc0, !PT ;  /* 0x0000007f1c0c7812 */ /* 0x001fc800078ec0ff */
[-C--:B------:R-:W-:Y:S02]  /*00c0*/  IABS R7, R0.reuse ;  /* 0x0000000000077213 */ /* 0x080fe40000000000 */
[----:B------:R-:W-:Y:S02]  /*00d0*/  IABS R10, R0 ;  /* 0x00000000000a7213 */ /* 0x000fe40000000000 */
[----:B------:R-:W0:Y:S01]  /*00e0*/  I2F.RP R2, R7 ;  /* 0x0000000700027306 */ /* 0x000e220000209400 */
[----:B-1----:R-:W-:-:S07]  /*00f0*/  IABS R8, R3 ;  /* 0x0000000300087213 */ /* 0x002fce0000000000 */
[----:B0-----:R-:W0:Y:S02]  /*0100*/  MUFU.RCP R2, R2 ;  /* 0x0000000200027308 */ /* 0x001e240000001000 */
[----:B0-----:R-:W-:Y:S01]  /*0110*/  IADD3 R4, R2, 0xffffffe, RZ ;  /* 0x0ffffffe02047810 */ /* 0x001fe20007ffe0ff */
[----:B------:R-:W-:-:S05]  /*0120*/  IMAD.MOV R2, RZ, RZ, -R10 ;  /* 0x000000ffff027224 */ /* 0x000fca00078e0a0a */
[----:B------:R0:W1:Y:S02]  /*0130*/  F2I.FTZ.U32.TRUNC.NTZ R5, R4 ;  /* 0x0000000400057305 */ /* 0x000064000021f000 */
[----:B0-----:R-:W-:Y:S02]  /*0140*/  IMAD.MOV.U32 R4, RZ, RZ, RZ ;  /* 0x000000ffff047224 */ /* 0x001fe400078e00ff */
[----:B-1----:R-:W-:-:S04]  /*0150*/  IMAD.MOV R6, RZ, RZ, -R5 ;  /* 0x000000ffff067224 */ /* 0x002fc800078e0a05 */
[----:B------:R-:W-:Y:S02]  /*0160*/  IMAD R9, R6, R7, RZ ;  /* 0x0000000706097224 */ /* 0x000fe400078e02ff */
[----:B------:R-:W-:Y:S02]  /*0170*/  IMAD.MOV.U32 R6, RZ, RZ, R8 ;  /* 0x000000ffff067224 */ /* 0x000fe400078e0008 */
[----:B------:R-:W-:-:S06]  /*0180*/  IMAD.HI.U32 R5, R5, R9, R4 ;  /* 0x0000000905057227 */ /* 0x000fcc00078e0004 */
[----:B------:R-:W-:-:S04]  /*0190*/  IMAD.HI.U32 R5, R5, R6, RZ ;  /* 0x0000000605057227 */ /* 0x000fc800078e00ff */
[----:B------:R-:W-:-:S05]  /*01a0*/  IMAD R2, R5, R2, R6 ;  /* 0x0000000205027224 */ /* 0x000fca00078e0206 */
[----:B------:R-:W-:-:S13]  /*01b0*/  ISETP.GT.U32.AND P1, PT, R7, R2, PT ;  /* 0x000000020700720c */ /* 0x000fda0003f24070 */
[----:B------:R-:W-:Y:S01]  /*01c0*/  @!P1 IMAD.IADD R2, R2, 0x1, -R7 ;  /* 0x0000000102029824 */ /* 0x000fe200078e0a07 */
[----:B------:R-:W-:Y:S02]  /*01d0*/  @!P1 IADD3 R5, R5, 0x1, RZ ;  /* 0x0000000105059810 */ /* 0x000fe40007ffe0ff */
[----:B------:R-:W-:Y:S02]  /*01e0*/  ISETP.NE.AND P1, PT, R0, RZ, PT ;  /* 0x000000ff0000720c */ /* 0x000fe40003f25270 */
[----:B------:R-:W-:Y:S02]  /*01f0*/  ISETP.GE.U32.AND P0, PT, R2, R7, PT ;  /* 0x000000070200720c */ /* 0x000fe40003f06070 */
[----:B------:R-:W-:-:S04]  /*0200*/  LOP3.LUT R2, R3, R0, RZ, 0x3c, !PT ;  /* 0x0000000003027212 */ /* 0x000fc800078e3cff */
[----:B------:R-:W-:Y:S01]  /*0210*/  ISETP.GE.AND P2, PT, R2, RZ, PT ;  /* 0x000000ff0200720c */ /* 0x000fe20003f46270 */
[----:B------:R-:W-:-:S05]  /*0220*/  IMAD.MOV.U32 R2, RZ, RZ, c[0x0][0x178] ;  /* 0x00005e00ff027624 */ /* 0x000fca00078e00ff */
[----:B------:R-:W-:Y:S02]  /*0230*/  IADD3 R2, R2, 0xff, RZ ;  /* 0x000000ff02027810 */ /* 0x000fe40007ffe0ff */
[----:B------:R-:W-:-:S05]  /*0240*/  @P0 IADD3 R5, R5, 0x1, RZ ;  /* 0x0000000105050810 */ /* 0x000fca0007ffe0ff */
[----:B------:R-:W-:Y:S01]  /*0250*/  IMAD.MOV.U32 R4, RZ, RZ, R5 ;  /* 0x000000ffff047224 */ /* 0x000fe200078e0005 */
[----:B------:R-:W-:-:S03]  /*0260*/  SHF.R.S32.HI R5, RZ, 0x1f, R2 ;  /* 0x0000001fff057819 */ /* 0x000fc60000011402 */
[----:B------:R-:W-:Y:S01]  /*0270*/  @!P2 IMAD.MOV R4, RZ, RZ, -R4 ;  /* 0x000000ffff04a224 */ /* 0x000fe200078e0a04 */
[----:B------:R-:W-:Y:S02]  /*0280*/  @!P1 LOP3.LUT R4, RZ, R0, RZ, 0x33, !PT ;  /* 0x00000000ff049212 */ /* 0x000fe400078e33ff */
[----:B------:R-:W-:-:S03]  /*0290*/  LEA.HI R5, R5, R2, RZ, 0x8 ;  /* 0x0000000205057211 */ /* 0x000fc600078f40ff */
[----:B------:R-:W-:Y:S02]  /*02a0*/  IMAD.SHL.U32 R2, R4, 0x4, RZ ;  /* 0x0000000404027824 */ /* 0x000fe400078e00ff */
[----:B------:R-:W-:-:S03]  /*02b0*/  IMAD.MOV R4, RZ, RZ, -R4 ;  /* 0x000000ffff047224 */ /* 0x000fc600078e0a04 */
[----:B------:R-:W-:Y:S01]  /*02c0*/  LEA.HI.SX32 R5, R5, -R2, 0x18 ;  /* 0x8000000205057211 */ /* 0x000fe200078fc2ff */
[----:B------:R-:W-:Y:S02]  /*02d0*/  IMAD R13, R0, R4, R3 ;  /* 0x00000004000d7224 */ /* 0x000fe400078e0203 */
[----:B------:R-:W-:Y:S01]  /*02e0*/  IMAD.MOV.U32 R4, RZ, RZ, RZ ;  /* 0x000000ffff047224 */ /* 0x000fe200078e00ff */
[----:B------:R-:W-:Y:S02]  /*02f0*/  IMNMX R6, R5, 0x4, PT ;  /* 0x0000000405067817 */ /* 0x000fe40003800200 */
[----:B------:R-:W-:Y:S02]  /*0300*/  IABS R11, R13 ;  /* 0x0000000d000b7213 */ /* 0x000fe40000000000 */
[----:B------:R-:W-:-:S04]  /*0310*/  IABS R9, R6 ;  /* 0x0000000600097213 */ /* 0x000fc80000000000 */
[----:B------:R-:W0:Y:S08]  /*0320*/  I2F.RP R7, R9 ;  /* 0x0000000900077306 */ /* 0x000e300000209400 */
[----:B0-----:R-:W0:Y:S02]  /*0330*/  MUFU.RCP R7, R7 ;  /* 0x0000000700077308 */ /* 0x001e240000001000 */
[----:B0-----:R-:W-:-:S06]  /*0340*/  IADD3 R5, R7, 0xffffffe, RZ ;  /* 0x0ffffffe07057810 */ /* 0x001fcc0007ffe0ff */
[----:B------:R-:W0:Y:S02]  /*0350*/  F2I.FTZ.U32.TRUNC.NTZ R5, R5 ;  /* 0x0000000500057305 */ /* 0x000e24000021f000 */
[----:B0-----:R-:W-:-:S04]  /*0360*/  IMAD.MOV R8, RZ, RZ, -R5 ;  /* 0x000000ffff087224 */ /* 0x001fc800078e0a05 */
[----:B------:R-:W-:-:S04]  /*0370*/  IMAD.MOV.U32 R0, RZ, RZ, R8 ;  /* 0x000000ffff007224 */ /* 0x000fc800078e0008 */
[----:B------:R-:W-:Y:S01]  /*0380*/  IMAD R3, R0, R9, RZ ;  /* 0x0000000900037224 */ /* 0x000fe200078e02ff */
[----:B------:R-:W-:-:S03]  /*0390*/  IABS R0, R6 ;  /* 0x0000000600007213 */ /* 0x000fc60000000000 */
[----:B------:R-:W-:-:S04]  /*03a0*/  IMAD.HI.U32 R4, R5, R3, R4 ;  /* 0x0000000305047227 */ /* 0x000fc800078e0004 */
[----:B------:R-:W-:Y:S02]  /*03b0*/  IMAD.MOV R0, RZ, RZ, -R0 ;  /* 0x000000ffff007224 */ /* 0x000fe400078e0a00 */
[----:B------:R-:W-:-:S04]  /*03c0*/  IMAD.HI.U32 R4, R4, R11, RZ ;  /* 0x0000000b04047227 */ /* 0x000fc800078e00ff */
[----:B------:R-:W-:Y:S02]  /*03d0*/  IMAD R0, R4, R0, R11 ;  /* 0x0000000004007224 */ /* 0x000fe400078e020b */
[----:B------:R-:W-:-:S03]  /*03e0*/  IMAD.MOV.U32 R5, RZ, RZ, 0x3f ;  /* 0x0000003fff057424 */ /* 0x000fc600078e00ff */
[----:B------:R-:W-:Y:S02]  /*03f0*/  ISETP.GT.U32.AND P1, PT, R9, R0, PT ;  /* 0x000000000900720c */ /* 0x000fe40003f24070 */
[----:B------:R-:W-:-:S11]  /*0400*/  IADD3 R5, R5, c[0x0][0x180], RZ ;  /* 0x0000600005057a10 */ /* 0x000fd60007ffe0ff */
[----:B------:R-:W-:Y:S01]  /*0410*/  @!P1 IMAD.IADD R0, R0, 0x1, -R9 ;  /* 0x0000000100009824 */ /* 0x000fe200078e0a09 */
[----:B------:R-:W-:Y:S02]  /*0420*/  @!P1 IADD3 R4, R4, 0x1, RZ ;  /* 0x0000000104049810 */ /* 0x000fe40007ffe0ff */
[----:B------:R-:W-:Y:S02]  /*0430*/  ISETP.NE.AND P1, PT, R6, RZ, PT ;  /* 0x000000ff0600720c */ /* 0x000fe40003f25270 */
[----:B------:R-:W-:Y:S02]  /*0440*/  ISETP.GE.U32.AND P0, PT, R0, R9, PT ;  /* 0x000000090000720c */ /* 0x000fe40003f06070 */
[----:B------:R-:W-:-:S04]  /*0450*/  LOP3.LUT R0, R13, R6, RZ, 0x3c, !PT ;  /* 0x000000060d007212 */ /* 0x000fc800078e3cff */
[----:B------:R-:W-:-:S07]  /*0460*/  ISETP.GE.AND P2, PT, R0, RZ, PT ;  /* 0x000000ff0000720c */ /* 0x000fce0003f46270 */
[----:B------:R-:W-:Y:S02]  /*0470*/  @P0 IADD3 R4, R4, 0x1, RZ ;  /* 0x0000000104040810 */ /* 0x000fe40007ffe0ff */
[----:B------:R-:W-:-:S04]  /*0480*/  ISETP.GT.AND P0, PT, R5, 0x3f, PT ;  /* 0x0000003f0500780c */ /* 0x000fc80003f04270 */
[----:B------:R-:W-:Y:S01]  /*0490*/  @!P2 IMAD.MOV R4, RZ, RZ, -R4 ;  /* 0x000000ffff04a224 */ /* 0x000fe200078e0a04 */
[----:B------:R-:W-:-:S05]  /*04a0*/  @!P1 LOP3.LUT R4, RZ, R6, RZ, 0x33, !PT ;  /* 0x00000006ff049212 */ /* 0x000fca00078e33ff */
[----:B------:R-:W-:-:S04]  /*04b0*/  IMAD.MOV R3, RZ, RZ, -R4 ;  /* 0x000000ffff037224 */ /* 0x000fc800078e0a04 */
[----:B------:R-:W-:-:S04]  /*04c0*/  IMAD R3, R6, R3, R13 ;  /* 0x0000000306037224 */ /* 0x000fc800078e020d */
[----:B------:R-:W-:Y:S02]  /*04d0*/  IMAD.IADD R3, R2, 0x1, R3 ;  /* 0x0000000102037824 */ /* 0x000fe400078e0203 */
[----:B------:R-:W-:Y:S02]  /*04e0*/  IMAD.SHL.U32 R2, R4, 0x40, RZ ;  /* 0x0000004004027824 */ /* 0x000fe400078e00ff */
[----:B------:R-:W-:-:S05]  /*04f0*/  IMAD R0, R3, 0x100, R12 ;  /* 0x0000010003007824 */ /* 0x000fca00078e020c */
[----:B------:R-:W-:Y:S01]  /*0500*/  IADD3 R29, R0, 0x80, RZ ;  /* 0x00000080001d7810 */ /* 0x000fe20007ffe0ff */
[----:B------:R0:W-:Y:S04]  /*0510*/  STL [R1+0x404], R0 ;  /* 0x0004040001007387 */ /* 0x0001e80000100800 */
[----:B------:R0:W-:Y:S04]  /*0520*/  STL [R1+0x400], R2 ;  /* 0x0004000201007387 */ /* 0x0001e80000100800 */
[----:B------:R0:W-:Y:S01]  /*0530*/  STL [R1+0x408], R29 ;  /* 0x0004081d01007387 */ /* 0x0001e20000100800 */
[----:B------:R-:W-:Y:S05]  /*0540*/  @P0 BRA `(.L_x_0) ;  /* 0x0000037000000947 */ /* 0x000fea0003800000 */
[----:B0-----:R-:W-:Y:S01]  /*0550*/  IMAD.SHL.U32 R0, R28, 0x100, RZ ;  /* 0x000001001c007824 */ /* 0x001fe200078e00ff */
[----:B------:R-:W-:Y:S01]  /*0560*/  CS2R R24, SRZ ;  /* 0x0000000000187805 */ /* 0x000fe2000001ff00 */
[----:B------:R-:W-:Y:S01]  /*0570*/  CS2R R26, SRZ ;  /* 0x00000000001a7805 */ /* 0x000fe2000001ff00 */
[----:B------:R-:W-:Y:S01]  /*0580*/  CS2R R20, SRZ ;  /* 0x0000000000147805 */ /* 0x000fe2000001ff00 */
[----:B------:R-:W-:Y:S01]  /*0590*/  CS2R R22, SRZ ;  /* 0x0000000000167805 */ /* 0x000fe2000001ff00 */
[----:B------:R0:W-:Y:S01]  /*05a0*/  STL [R1+0x92c], R0 ;  /* 0x00092c0001007387 */ /* 0x0001e20000100800 */
[----:B------:R-:W-:Y:S01]  /*05b0*/  CS2R R16, SRZ ;  /* 0x0000000000107805 */ /* 0x000fe2000001ff00 */
[----:B------:R-:W-:Y:S01]  /*05c0*/  CS2R R18, SRZ ;  /* 0x0000000000127805 */ /* 0x000fe2000001ff00 */
[----:B------:R-:W-:Y:S01]  /*05d0*/  CS2R R12, SRZ ;  /* 0x00000000000c7805 */ /* 0x000fe2000001ff00 */
[----:B------:R0:W-:Y:S01]  /*05e0*/  STL [R1], RZ ;  /* 0x000000ff01007387 */ /* 0x0001e20000100800 */
[----:B------:R-:W-:Y:S01]  /*05f0*/  CS2R R14, SRZ ;  /* 0x00000000000e7805 */ /* 0x000fe2000001ff00 */
[----:B------:R-:W-:Y:S01]  /*0600*/  CS2R R8, SRZ ;  /* 0x0000000000087805 */ /* 0x000fe2000001ff00 */
[----:B------:R-:W-:Y:S01]  /*0610*/  CS2R R10, SRZ ;  /* 0x00000000000a7805 */ /* 0x000fe2000001ff00 */
[----:B------:R0:W-:Y:S01]  /*0620*/  STL [R1+0x4], RZ ;  /* 0x000004ff01007387 */ /* 0x0001e20000100800 */
[----:B------:R-:W-:Y:S01]  /*0630*/  CS2R R4, SRZ ;  /* 0x0000000000047805 */ /* 0x000fe2000001ff00 */
[----:B------:R-:W-:-:S02]  /*0640*/  CS2R R6, SRZ ;  /* 0x0000000000067805 */ /* 0x000fc4000001ff00 */
[----:B------:R0:W-:Y:S04]  /*0650*/  STL [R1+0x8], RZ ;  /* 0x000008ff01007387 */ /* 0x0001e80000100800 */
        /* <DEDUP_REMOVED lines=36> */
[----:B------:R0:W-:Y:S01]  /*08a0*/  STL [R1+0xbc], RZ ;  /* 0x0000bcff01007387 */ /* 0x0001e20000100800 */
[----:B------:R-:W-:Y:S05]  /*08b0*/  BRA `(.L_x_1) ;  /* 0x000197f000007947 */ /* 0x000fea0003800000 */
.L_x_0:
[----:B------:R-:W-:Y:S01]  /*08c0*/  IMAD.MOV.U32 R15, RZ, RZ, R2 ;  /* 0x000000ffff0f7224 */ /* 0x000fe200078e0002 */
[----:B0-----:R-:W-:Y:S01]  /*08d0*/  IABS R2, c[0x0][0x178] ;  /* 0x00005e0000027a13 */ /* 0x001fe20000000000 */
[----:B------:R-:W-:Y:S01]  /*08e0*/  IMAD.MOV.U32 R19, RZ, RZ, R0 ;  /* 0x000000ffff137224 */ /* 0x000fe200078e0000 */
[----:B------:R-:W-:-:S02]  /*08f0*/  IABS R0, c[0x0][0x17c] ;  /* 0x00005f0000007a13 */ /* 0x000fc40000000000 */
[----:B------:R-:W0:Y:S01]  /*0900*/  I2F.RP R3, R2 ;  /* 0x0000000200037306 */ /* 0x000e220000209400 */
[----:B------:R-:W-:Y:S02]  /*0910*/  SHF.R.U32.HI R4, RZ, 0x6, R28 ;  /* 0x00000006ff047819 */ /* 0x000fe4000001161c */
[----:B------:R-:W-:Y:S02]  /*0920*/  SHF.R.S32.HI R14, RZ, 0x1f, R5 ;  /* 0x0000001fff0e7819 */ /* 0x000fe40000011405 */
[----:B------:R-:W-:Y:S02]  /*0930*/  SGXT.U32 R4, R4, 0x1 ;  /* 0x000000010404781a */ /* 0x000fe40000000000 */
[----:B------:R-:W-:Y:S01]  /*0940*/  LEA.HI R5, R14, R5, RZ, 0x6 ;  /* 0x000000050e057211 */ /* 0x000fe200078f30ff */
[----:B------:R-:W1:Y:S01]  /*0950*/  I2F.RP R10, R0 ;  /* 0x00000000000a7306 */ /* 0x000e620000209400 */
[----:B------:R-:W-:Y:S02]  /*0960*/  LOP3.LUT R4, R15, R4, RZ, 0xfc, !PT ;  /* 0x000000040f047212 */ /* 0x000fe400078efcff */
[----:B------:R-:W-:Y:S01]  /*0970*/  ISETP.GE.AND P6, PT, R19, RZ, PT ;  /* 0x000000ff1300720c */ /* 0x000fe20003fc6270 */
[----:B------:R2:W-:Y:S01]  /*0980*/  STL [R1+0x48], R5 ;  /* 0x0000480501007387 */ /* 0x0005e20000100800 */
[----:B------:R-:W-:-:S02]  /*0990*/  ISETP.GE.AND P4, PT, R29, RZ, PT ;  /* 0x000000ff1d00720c */ /* 0x000fc40003f86270 */
[C---:B------:R-:W-:Y:S01]  /*09a0*/  LOP3.LUT R15, R4.reuse, 0x36, RZ, 0xfc, !PT ;  /* 0x00000036040f7812 */ /* 0x040fe200078efcff */
[----:B0-----:R-:W0:Y:S01]  /*09b0*/  MUFU.RCP R3, R3 ;  /* 0x0000000300037308 */ /* 0x001e220000001000 */
[C---:B------:R-:W-:Y:S02]  /*09c0*/  LOP3.LUT R23, R4.reuse, 0x20, RZ, 0xfc, !PT ;  /* 0x0000002004177812 */ /* 0x040fe400078efcff */
[----:B------:R-:W-:-:S04]  /*09d0*/  LOP3.LUT R24, R4, 0x10, RZ, 0xfc, !PT ;  /* 0x0000001004187812 */ /* 0x000fc800078efcff */
[----:B------:R-:W-:Y:S01]  /*09e0*/  IABS R25, R24 ;  /* 0x0000001800197213 */ /* 0x000fe20000000000 */
[----:B-1----:R-:W1:Y:S01]  /*09f0*/  MUFU.RCP R10, R10 ;  /* 0x0000000a000a7308 */ /* 0x002e620000001000 */
[----:B0-----:R-:W-:-:S07]  /*0a00*/  IADD3 R6, R3, 0xffffffe, RZ ;  /* 0x0ffffffe03067810 */ /* 0x001fce0007ffe0ff */
[----:B------:R0:W3:Y:S01]  /*0a10*/  F2I.FTZ.U32.TRUNC.NTZ R7, R6 ;  /* 0x0000000600077305 */ /* 0x0000e2000021f000 */
[----:B-1----:R-:W-:Y:S02]  /*0a20*/  IADD3 R8, R10, 0xffffffe, RZ ;  /* 0x0ffffffe0a087810 */ /* 0x002fe40007ffe0ff */
[----:B------:R-:W-:-:S05]  /*0a30*/  LOP3.LUT R10, R28, 0x3f, RZ, 0xc0, !PT ;  /* 0x0000003f1c0a7812 */ /* 0x000fca00078ec0ff */
[----:B------:R1:W4:Y:S01]  /*0a40*/  F2I.FTZ.U32.TRUNC.NTZ R9, R8 ;  /* 0x0000000800097305 */ /* 0x000322000021f000 */
[----:B0-----:R-:W-:Y:S02]  /*0a50*/  IMAD.MOV.U32 R6, RZ, RZ, RZ ;  /* 0x000000ffff067224 */ /* 0x001fe400078e00ff */
[----:B------:R-:W-:Y:S02]  /*0a60*/  IMAD.SHL.U32 R12, R10, 0x2, RZ ;  /* 0x000000020a0c7824 */ /* 0x000fe400078e00ff */
[----:B---3--:R-:W-:Y:S02]  /*0a70*/  IMAD.MOV R11, RZ, RZ, -R7 ;  /* 0x000000ffff0b7224 */ /* 0x008fe400078e0a07 */
[----:B-1----:R-:W-:Y:S02]  /*0a80*/  IMAD.MOV.U32 R8, RZ, RZ, RZ ;  /* 0x000000ffff087224 */ /* 0x002fe400078e00ff */
[----:B------:R-:W-:Y:S02]  /*0a90*/  IMAD R3, R11, R2, RZ ;  /* 0x000000020b037224 */ /* 0x000fe400078e02ff */
[----:B----4-:R-:W-:-:S02]  /*0aa0*/  IMAD.MOV R13, RZ, RZ, -R9 ;  /* 0x000000ffff0d7224 */ /* 0x010fc400078e0a09 */
[----:B------:R-:W-:Y:S01]  /*0ab0*/  IMAD.HI.U32 R6, R7, R3, R6 ;  /* 0x0000000307067227 */ /* 0x000fe200078e0006 */
[----:B------:R-:W-:-:S03]  /*0ac0*/  IABS R7, R29 ;  /* 0x0000001d00077213 */ /* 0x000fc60000000000 */
[----:B------:R-:W-:Y:S01]  /*0ad0*/  IMAD R11, R13, R0, RZ ;  /* 0x000000000d0b7224 */ /* 0x000fe200078e02ff */
[----:B------:R-:W-:-:S03]  /*0ae0*/  LOP3.LUT R13, R4, 0x3e, RZ, 0xfc, !PT ;  /* 0x0000003e040d7812 */ /* 0x000fc600078efcff */
[----:B------:R-:W-:Y:S01]  /*0af0*/  IMAD.HI.U32 R3, R9, R11, R8 ;  /* 0x0000000b09037227 */ /* 0x000fe200078e0008 */
[----:B------:R-:W-:Y:S02]  /*0b00*/  IABS R11, R19 ;  /* 0x00000013000b7213 */ /* 0x000fe40000000000 */
[----:B------:R-:W-:Y:S02]  /*0b10*/  SHF.R.S32.HI R9, RZ, 0x6, R28 ;  /* 0x00000006ff097819 */ /* 0x000fe4000001141c */
[----:B------:R-:W-:Y:S01]  /*0b20*/  IABS R28, R13 ;  /* 0x0000000d001c7213 */ /* 0x000fe20000000000 */
[C---:B------:R-:W-:Y:S01]  /*0b30*/  IMAD.HI.U32 R8, R6.reuse, R11, RZ ;  /* 0x0000000b06087227 */ /* 0x040fe200078e00ff */
[----:B------:R-:W-:Y:S02]  /*0b40*/  SGXT R9, R9, 0x1 ;  /* 0x000000010909781a */ /* 0x000fe40000000200 */
[----:B------:R-:W-:Y:S01]  /*0b50*/  ISETP.GE.AND P5, PT, R13, RZ, PT ;  /* 0x000000ff0d00720c */ /* 0x000fe20003fa6270 */
[----:B------:R-:W-:Y:S01]  /*0b60*/  IMAD.HI.U32 R6, R6, R7, RZ ;  /* 0x0000000706067227 */ /* 0x000fe200078e00ff */
[----:B--2---:R-:W-:-:S02]  /*0b70*/  LOP3.LUT R5, R12, 0x90, R9, 0x78, !PT ;  /* 0x000000900c057812 */ /* 0x004fc400078e7809 */
[----:B------:R-:W-:Y:S01]  /*0b80*/  IABS R13, R15 ;  /* 0x0000000f000d7213 */ /* 0x000fe20000000000 */
[----:B------:R-:W-:Y:S02]  /*0b90*/  IMAD.MOV R8, RZ, RZ, -R8 ;  /* 0x000000ffff087224 */ /* 0x000fe400078e0a08 */
[----:B------:R-:W-:Y:S01]  /*0ba0*/  IMAD.MOV R6, RZ, RZ, -R6 ;  /* 0x000000ffff067224 */ /* 0x000fe200078e0a06 */
[----:B------:R0:W-:Y:S01]  /*0bb0*/  STL [R1+0x380], R5 ;  /* 0x0003800501007387 */ /* 0x0001e20000100800 */
[C---:B------:R-:W-:Y:S02]  /*0bc0*/  IMAD R11, R2.reuse, R8, R11 ;  /* 0x00000008020b7224 */ /* 0x040fe400078e020b */
[----:B------:R-:W-:Y:S01]  /*0bd0*/  IMAD R7, R2, R6, R7 ;  /* 0x0000000602077224 */ /* 0x000fe200078e0207 */
[----:B------:R-:W-:Y:S01]  /*0be0*/  LOP3.LUT R6, R4, 0x3a, RZ, 0xfc, !PT ;  /* 0x0000003a04067812 */ /* 0x000fe200078efcff */
[----:B------:R-:W-:Y:S01]  /*0bf0*/  IMAD.HI.U32 R10, R3, R28, RZ ;  /* 0x0000001c030a7227 */ /* 0x000fe200078e00ff */
[----:B------:R-:W-:-:S02]  /*0c00*/  ISETP.GT.U32.AND P0, PT, R2, R11, PT ;  /* 0x0000000b0200720c */ /* 0x000fc40003f04070 */
[----:B------:R-:W-:Y:S01]  /*0c10*/  ISETP.GT.U32.AND P3, PT, R2, R7, PT ;  /* 0x000000070200720c */ /* 0x000fe20003f64070 */
[----:B------:R-:W-:Y:S01]  /*0c20*/  IMAD.MOV R9, RZ, RZ, -R10 ;  /* 0x000000ffff097224 */ /* 0x000fe200078e0a0a */
[----:B0-----:R-:W-:Y:S02]  /*0c30*/  LOP3.LUT R5, R4, 0x3c, RZ, 0xfc, !PT ;  /* 0x0000003c04057812 */ /* 0x001fe400078efcff */
[----:B------:R-:W-:Y:S01]  /*0c40*/  ISETP.GE.AND P2, PT, R6, RZ, PT ;  /* 0x000000ff0600720c */ /* 0x000fe20003f46270 */
[----:B------:R-:W-:Y:S01]  /*0c50*/  IMAD R28, R0, R9, R28 ;  /* 0x00000009001c7224 */ /* 0x000fe200078e021c */
[----:B------:R-:W-:Y:S02]  /*0c60*/  IABS R27, R5 ;  /* 0x00000005001b7213 */ /* 0x000fe40000000000 */
[----:B------:R-:W-:Y:S02]  /*0c70*/  LOP3.LUT R9, R4, 0x38, RZ, 0xfc, !PT ;  /* 0x0000003804097812 */ /* 0x000fe400078efcff */
[----:B------:R-:W-:Y:S01]  /*0c80*/  ISETP.GE.AND P1, PT, R5, RZ, PT ;  /* 0x000000ff0500720c */ /* 0x000fe20003f26270 */
[--C-:B------:R-:W-:Y:S01]  /*0c90*/  @!P0 IMAD.IADD R11, R11, 0x1, -R2.reuse ;  /* 0x000000010b0b8824 */ /* 0x100fe200078e0a02 */
[----:B------:R-:W-:Y:S01]  /*0ca0*/  IABS R5, R6 ;  /* 0x0000000600057213 */ /* 0x000fe20000000000 */
[----:B------:R-:W-:Y:S01]  /*0cb0*/  @!P3 IMAD.IADD R7, R7, 0x1, -R2 ;  /* 0x000000010707b824 */ /* 0x000fe200078e0a02 */
[----:B------:R-:W-:Y:S01]  /*0cc0*/  IABS R6, R9 ;  /* 0x0000000900067213 */ /* 0x000fe20000000000 */
[----:B------:R-:W-:Y:S01]  /*0cd0*/  IMAD.HI.U32 R8, R3, R27, RZ ;  /* 0x0000001b03087227 */ /* 0x000fe200078e00ff */
[----:B------:R-:W-:-:S02]  /*0ce0*/  ISETP.GT.U32.AND P0, PT, R2, R11, PT ;  /* 0x0000000b0200720c */ /* 0x000fc40003f04070 */
[----:B------:R-:W-:Y:S01]  /*0cf0*/  ISETP.GT.U32.AND P3, PT, R2, R7, PT ;  /* 0x000000070200720c */ /* 0x000fe20003f64070 */
[----:B------:R-:W-:Y:S01]  /*0d00*/  IMAD.MOV R14, RZ, RZ, -R8 ;  /* 0x000000ffff0e7224 */ /* 0x000fe200078e0a08 */
[----:B------:R-:W-:Y:S01]  /*0d10*/  LOP3.LUT R10, R4, 0x34, RZ, 0xfc, !PT ;  /* 0x00000034040a7812 */ /* 0x000fe200078efcff */
[----:B------:R-:W-:-:S04]  /*0d20*/  IMAD.HI.U32 R8, R3, R6, RZ ;  /* 0x0000000603087227 */ /* 0x000fc800078e00ff */
[----:B------:R-:W-:-:S04]  /*0d30*/  IMAD.HI.U32 R12, R3, R5, RZ ;  /* 0x00000005030c7227 */ /* 0x000fc800078e00ff */
[--C-:B------:R-:W-:Y:S01]  /*0d40*/  @!P0 IMAD.IADD R11, R11, 0x1, -R2.reuse ;  /* 0x000000010b0b8824 */ /* 0x100fe200078e0a02 */
[----:B------:R-:W-:Y:S01]  /*0d50*/  ISETP.GT.U32.AND P0, PT, R0, R28, PT ;  /* 0x0000001c0000720c */ /* 0x000fe20003f04070 */
[----:B------:R-:W-:Y:S01]  /*0d60*/  @!P3 IMAD.IADD R7, R7, 0x1, -R2 ;  /* 0x000000010707b824 */ /* 0x000fe200078e0a02 */
[----:B------:R-:W-:Y:S01]  /*0d70*/  LOP3.LUT R2, RZ, c[0x0][0x178], RZ, 0x33, !PT ;  /* 0x00005e00ff027a12 */ /* 0x000fe200078e33ff */
[----:B------:R-:W-:Y:S02]  /*0d80*/  IMAD.MOV R17, RZ, RZ, -R8 ;  /* 0x000000ffff117224 */ /* 0x000fe400078e0a08 */
[----:B------:R-:W-:Y:S01]  /*0d90*/  @!P6 IMAD.MOV R11, RZ, RZ, -R11 ;  /* 0x000000ffff0be224 */ /* 0x000fe200078e0a0b */
[----:B------:R-:W-:Y:S01]  /*0da0*/  ISETP.NE.AND P6, PT, RZ, c[0x0][0x178], PT ;  /* 0x00005e00ff007a0c */ /* 0x000fe20003fc5270 */
[----:B------:R-:W-:Y:S02]  /*0db0*/  @!P4 IMAD.MOV R7, RZ, RZ, -R7 ;  /* 0x000000ffff07c224 */ /* 0x000fe400078e0a07 */
[----:B------:R-:W-:Y:S01]  /*0dc0*/  IMAD.MOV R16, RZ, RZ, -R12 ;  /* 0x000000ffff107224 */ /* 0x000fe200078e0a0c */
[----:B------:R-:W-:Y:S01]  /*0dd0*/  SEL R11, R2, R11, !P6 ;  /* 0x0000000b020b7207 */ /* 0x000fe20007000000 */
[C---:B------:R-:W-:Y:S01]  /*0de0*/  IMAD R27, R0.reuse, R14, R27 ;  /* 0x0000000e001b7224 */ /* 0x040fe200078e021b */
[----:B------:R-:W-:Y:S01]  /*0df0*/  IABS R14, R10 ;  /* 0x0000000a000e7213 */ /* 0x000fe20000000000 */
[----:B------:R-:W-:Y:S01]  /*0e00*/  IMAD R6, R0, R17, R6 ;  /* 0x0000001100067224 */ /* 0x000fe200078e0206 */
[----:B------:R-:W-:Y:S01]  /*0e10*/  SEL R2, R2, R7, !P6 ;  /* 0x0000000702027207 */ /* 0x000fe20007000000 */
[C---:B------:R-:W-:Y:S01]  /*0e20*/  IMAD.HI.U32 R12, R3.reuse, R13, RZ ;  /* 0x0000000d030c7227 */ /* 0x040fe200078e00ff */
[C---:B------:R-:W-:Y:S01]  /*0e30*/  ISETP.GT.U32.AND P3, PT, R0.reuse, R27, PT ;  /* 0x0000001b0000720c */ /* 0x040fe20003f64070 */
[----:B------:R0:W-:Y:S01]  /*0e40*/  STL [R1+0x40], R11 ;  /* 0x0000400b01007387 */ /* 0x0001e20000100800 */
[----:B------:R-:W-:Y:S01]  /*0e50*/  ISETP.GT.U32.AND P6, PT, R0, R6, PT ;  /* 0x000000060000720c */ /* 0x000fe20003fc4070 */
[----:B------:R-:W-:Y:S01]  /*0e60*/  IMAD.MOV R12, RZ, RZ, -R12 ;  /* 0x000000ffff0c7224 */ /* 0x000fe200078e0a0c */
[----:B------:R-:W-:Y:S01]  /*0e70*/  LOP3.LUT R7, R4, 0x30, RZ, 0xfc, !PT ;  /* 0x0000003004077812 */ /* 0x000fe200078efcff */
[----:B------:R-:W-:Y:S01]  /*0e80*/  IMAD.MOV.U32 R8, RZ, RZ, R14 ;  /* 0x000000ffff087224 */ /* 0x000fe200078e000e */
[----:B------:R1:W-:Y:S01]  /*0e90*/  STL [R1+0x44], R2 ;  /* 0x0000440201007387 */ /* 0x0003e20000100800 */
[----:B------:R-:W-:Y:S01]  /*0ea0*/  IMAD R13, R0, R12, R13 ;  /* 0x0000000c000d7224 */ /* 0x000fe200078e020d */
[----:B------:R-:W-:Y:S01]  /*0eb0*/  LOP3.LUT R14, R4, 0x2e, RZ, 0xfc, !PT ;  /* 0x0000002e040e7812 */ /* 0x000fe200078efcff */
[----:B------:R-:W-:-:S03]  /*0ec0*/  IMAD.HI.U32 R12, R3, R8, RZ ;  /* 0x00000008030c7227 */ /* 0x000fc600078e00ff */
[----:B0-----:R-:W-:Y:S01]  /*0ed0*/  IABS R11, R14 ;  /* 0x0000000e000b7213 */ /* 0x001fe20000000000 */
[----:B------:R-:W-:Y:S01]  /*0ee0*/  IMAD R5, R0, R16, R5 ;  /* 0x0000001000057224 */ /* 0x000fe200078e0205 */
[----:B------:R-:W-:Y:S01]  /*0ef0*/  IABS R16, R7 ;  /* 0x0000000700107213 */ /* 0x000fe20000000000 */
[----:B------:R-:W-:Y:S01]  /*0f00*/  IMAD.MOV R17, RZ, RZ, -R12 ;  /* 0x000000ffff117224 */ /* 0x000fe200078e0a0c */
[----:B------:R-:W-:Y:S01]  /*0f10*/  LOP3.LUT R12, R4, 0x32, RZ, 0xfc, !PT ;  /* 0x00000032040c7812 */ /* 0x000fe200078efcff */
[--C-:B------:R-:W-:Y:S01]  /*0f20*/  @!P0 IMAD.IADD R28, R28, 0x1, -R0.reuse ;  /* 0x000000011c1c8824 */ /* 0x100fe200078e0a00 */
[----:B------:R-:W-:Y:S01]  /*0f30*/  ISETP.GT.U32.AND P4, PT, R0, R5, PT ;  /* 0x000000050000720c */ /* 0x000fe20003f84070 */
[--C-:B------:R-:W-:Y:S01]  /*0f40*/  @!P6 IMAD.IADD R6, R6, 0x1, -R0.reuse ;  /* 0x000000010606e824 */ /* 0x100fe200078e0a00 */
[----:B-1----:R-:W-:Y:S01]  /*0f50*/  IABS R2, R12 ;  /* 0x0000000c00027213 */ /* 0x002fe20000000000 */
[----:B------:R-:W-:Y:S01]  /*0f60*/  @!P3 IMAD.IADD R27, R27, 0x1, -R0 ;  /* 0x000000011b1bb824 */ /* 0x000fe200078e0a00 */
[C---:B------:R-:W-:Y:S01]  /*0f70*/  ISETP.GT.U32.AND P0, PT, R0.reuse, R28, PT ;  /* 0x0000001c0000720c */ /* 0x040fe20003f04070 */
[C---:B------:R-:W-:Y:S01]  /*0f80*/  IMAD R8, R0.reuse, R17, R8 ;  /* 0x0000001100087224 */ /* 0x040fe200078e0208 */
[C---:B------:R-:W-:Y:S01]  /*0f90*/  ISETP.GT.U32.AND P6, PT, R0.reuse, R6, PT ;  /* 0x000000060000720c */ /* 0x040fe20003fc4070 */
[----:B------:R-:W-:Y:S01]  /*0fa0*/  IMAD.HI.U32 R18, R3, R2, RZ ;  /* 0x0000000203127227 */ /* 0x000fe200078e00ff */
[----:B------:R-:W-:-:S03]  /*0fb0*/  ISETP.GT.U32.AND P3, PT, R0, R27, PT ;  /* 0x0000001b0000720c */ /* 0x000fc60003f64070 */
[----:B------:R-:W-:Y:S02]  /*0fc0*/  IMAD.MOV R18, RZ, RZ, -R18 ;  /* 0x000000ffff127224 */ /* 0x000fe400078e0a12 */
[----:B------:R-:W-:Y:S02]  /*0fd0*/  @!P4 IMAD.IADD R5, R5, 0x1, -R0 ;  /* 0x000000010505c824 */ /* 0x000fe400078e0a00 */
[----:B------:R-:W-:Y:S02]  /*0fe0*/  IMAD R2, R0, R18, R2 ;  /* 0x0000001200027224 */ /* 0x000fe400078e0202 */
[--C-:B------:R-:W-:Y:S01]  /*0ff0*/  @!P0 IMAD.IADD R28, R28, 0x1, -R0.reuse ;  /* 0x000000011c1c8824 */ /* 0x100fe200078e0a00 */
[----:B------:R-:W-:Y:S01]  /*1000*/  ISETP.GT.U32.AND P0, PT, R0, R13, PT ;  /* 0x0000000d0000720c */ /* 0x000fe20003f04070 */
[--C-:B------:R-:W-:Y:S01]  /*1010*/  @!P6 IMAD.IADD R6, R6, 0x1, -R0.reuse ;  /* 0x000000010606e824 */ /* 0x100fe200078e0a00 */
[C---:B------:R-:W-:Y:S01]  /*1020*/  ISETP.GT.U32.AND P4, PT, R0.reuse, R5, PT ;  /* 0x000000050000720c */ /* 0x040fe20003f84070 */
[----:B------:R-:W-:Y:S01]  /*1030*/  @!P3 IMAD.IADD R27, R27, 0x1, -R0 ;  /* 0x000000011b1bb824 */ /* 0x000fe200078e0a00 */
[C---:B------:R-:W-:Y:S01]  /*1040*/  ISETP.GT.U32.AND P6, PT, R0.reuse, R2, PT ;  /* 0x000000020000720c */ /* 0x040fe20003fc4070 */
[----:B------:R-:W-:Y:S01]  /*1050*/  IMAD.HI.U32 R17, R3, R16, RZ ;  /* 0x0000001003117227 */ /* 0x000fe200078e00ff */
[----:B------:R-:W-:-:S03]  /*1060*/  ISETP.GT.U32.AND P3, PT, R0, R8, PT ;  /* 0x000000080000720c */ /* 0x000fc60003f64070 */
[----:B------:R-:W-:Y:S02]  /*1070*/  IMAD.MOV R17, RZ, RZ, -R17 ;  /* 0x000000ffff117224 */ /* 0x000fe400078e0a11 */
[----:B------:R-:W-:Y:S02]  /*1080*/  @!P5 IMAD.MOV R28, RZ, RZ, -R28 ;  /* 0x000000ffff1cd224 */ /* 0x000fe400078e0a1c */
[--C-:B------:R-:W-:Y:S01]  /*1090*/  @!P0 IMAD.IADD R13, R13, 0x1, -R0.reuse ;  /* 0x000000010d0d8824 */ /* 0x100fe200078e0a00 */
[----:B------:R-:W-:Y:S01]  /*10a0*/  ISETP.GE.AND P0, PT, R15, RZ, PT ;  /* 0x000000ff0f00720c */ /* 0x000fe20003f06270 */
[--C-:B------:R-:W-:Y:S01]  /*10b0*/  @!P4 IMAD.IADD R5, R5, 0x1, -R0.reuse ;  /* 0x000000010505c824 */ /* 0x100fe200078e0a00 */
[----:B------:R-:W-:Y:S01]  /*10c0*/  ISETP.GE.AND P4, PT, R9, RZ, PT ;  /* 0x000000ff0900720c */ /* 0x000fe20003f86270 */
[----:B------:R-:W-:Y:S01]  /*10d0*/  @!P6 IMAD.IADD R2, R2, 0x1, -R0 ;  /* 0x000000010202e824 */ /* 0x000fe200078e0a00 */
[----:B------:R-:W-:Y:S01]  /*10e0*/  ISETP.GT.U32.AND P6, PT, R0, R13, PT ;  /* 0x0000000d0000720c */ /* 0x000fe20003fc4070 */
[----:B------:R-:W-:Y:S01]  /*10f0*/  IMAD.HI.U32 R9, R3, R11, RZ ;  /* 0x0000000b03097227 */ /* 0x000fe200078e00ff */
[----:B------:R-:W-:Y:S01]  /*1100*/  LOP3.LUT R15, R4, 0x2c, RZ, 0xfc, !PT ;  /* 0x0000002c040f7812 */ /* 0x000fe200078efcff */
[----:B------:R0:W-:Y:S01]  /*1110*/  STL [R1+0x968], R28 ;  /* 0x0009681c01007387 */ /* 0x0001e20000100800 */
[----:B------:R-:W-:Y:S01]  /*1120*/  ISETP.GT.U32.AND P5, PT, R0, R2, PT ;  /* 0x000000020000720c */ /* 0x000fe20003fa4070 */
[----:B------:R-:W-:-:S02]  /*1130*/  IMAD.MOV R9, RZ, RZ, -R9 ;  /* 0x000000ffff097224 */ /* 0x000fc400078e0a09 */
[----:B------:R-:W-:Y:S01]  /*1140*/  @!P3 IMAD.IADD R8, R8, 0x1, -R0 ;  /* 0x000000010808b824 */ /* 0x000fe200078e0a00 */
[----:B------:R-:W-:Y:S01]  /*1150*/  ISETP.GE.AND P3, PT, R10, RZ, PT ;  /* 0x000000ff0a00720c */ /* 0x000fe20003f66270 */
[----:B------:R-:W-:Y:S01]  /*1160*/  IMAD R11, R0, R9, R11 ;  /* 0x00000009000b7224 */ /* 0x000fe200078e020b */
[----:B------:R-:W-:Y:S01]  /*1170*/  LOP3.LUT R9, R4, 0x2a, RZ, 0xfc, !PT ;  /* 0x0000002a04097812 */ /* 0x000fe200078efcff */
[C---:B------:R-:W-:Y:S01]  /*1180*/  IMAD R10, R0.reuse, R17, R16 ;  /* 0x00000011000a7224 */ /* 0x040fe200078e0210 */
[----:B------:R-:W-:Y:S01]  /*1190*/  IABS R16, R15 ;  /* 0x0000000f00107213 */ /* 0x000fe20000000000 */
[----:B------:R-:W-:Y:S01]  /*11a0*/  @!P6 IMAD.IADD R13, R13, 0x1, -R0 ;  /* 0x000000010d0de824 */ /* 0x000fe200078e0a00 */
[C---:B------:R-:W-:Y:S01]  /*11b0*/  ISETP.GT.U32.AND P6, PT, R0.reuse, R11, PT ;  /* 0x0000000b0000720c */ /* 0x040fe20003fc4070 */
[----:B------:R-:W-:Y:S01]  /*11c0*/  @!P1 IMAD.MOV R27, RZ, RZ, -R27 ;  /* 0x000000ffff1b9224 */ /* 0x000fe200078e0a1b */
[C---:B------:R-:W-:Y:S01]  /*11d0*/  ISETP.GT.U32.AND P1, PT, R0.reuse, R8, PT ;  /* 0x000000080000720c */ /* 0x040fe20003f24070 */
[----:B------:R-:W-:Y:S01]  /*11e0*/  @!P2 IMAD.MOV R5, RZ, RZ, -R5 ;  /* 0x000000ffff05a224 */ /* 0x000fe200078e0a05 */
[----:B------:R-:W-:Y:S01]  /*11f0*/  IABS R17, R9 ;  /* 0x0000000900117213 */ /* 0x000fe20000000000 */
[----:B------:R-:W-:Y:S01]  /*1200*/  @!P4 IMAD.MOV R6, RZ, RZ, -R6 ;  /* 0x000000ffff06c224 */ /* 0x000fe200078e0a06 */
[----:B------:R-:W-:Y:S01]  /*1210*/  ISETP.GT.U32.AND P2, PT, R0, R10, PT ;  /* 0x0000000a0000720c */ /* 0x000fe20003f44070 */
[----:B------:R-:W-:Y:S01]  /*1220*/  @!P5 IMAD.IADD R2, R2, 0x1, -R0 ;  /* 0x000000010202d824 */ /* 0x000fe200078e0a00 */
[----:B------:R-:W-:Y:S01]  /*1230*/  ISETP.GE.AND P4, PT, R12, RZ, PT ;  /* 0x000000ff0c00720c */ /* 0x000fe20003f86270 */
[----:B------:R-:W-:Y:S01]  /*1240*/  IMAD.MOV.U32 R12, RZ, RZ, R17 ;  /* 0x000000ffff0c7224 */ /* 0x000fe200078e0011 */
[----:B------:R-:W-:Y:S01]  /*1250*/  ISETP.GE.AND P5, PT, R14, RZ, PT ;  /* 0x000000ff0e00720c */ /* 0x000fe20003fa6270 */
[----:B------:R-:W-:Y:S01]  /*1260*/  IMAD.HI.U32 R17, R3, R16, RZ ;  /* 0x0000001003117227 */ /* 0x000fe200078e00ff */
[----:B------:R-:W-:Y:S01]  /*1270*/  STL [R1+0x96c], R27 ;  /* 0x00096c1b01007387 */ /* 0x000fe20000100800 */
[----:B0-----:R-:W-:-:S02]  /*1280*/  LOP3.LUT R28, R4, 0x2, RZ, 0xfc, !PT ;  /* 0x00000002041c7812 */ /* 0x001fc400078efcff */
[----:B------:R-:W-:Y:S01]  /*1290*/  IMAD.MOV R17, RZ, RZ, -R17 ;  /* 0x000000ffff117224 */ /* 0x000fe200078e0a11 */
[----:B------:R-:W-:Y:S01]  /*12a0*/  STL [R1+0x970], R5 ;  /* 0x0009700501007387 */ /* 0x000fe20000100800 */
[--C-:B------:R-:W-:Y:S01]  /*12b0*/  @!P6 IMAD.IADD R11, R11, 0x1, -R0.reuse ;  /* 0x000000010b0be824 */ /* 0x100fe200078e0a00 */
[----:B------:R-:W-:Y:S01]  /*12c0*/  ISETP.GE.AND P6, PT, R9, RZ, PT ;  /* 0x000000ff0900720c */ /* 0x000fe20003fc6270 */
[----:B------:R-:W-:Y:S01]  /*12d0*/  @!P1 IMAD.IADD R8, R8, 0x1, -R0 ;  /* 0x0000000108089824 */ /* 0x000fe200078e0a00 */
[----:B------:R-:W-:Y:S01]  /*12e0*/  ISETP.GE.AND P1, PT, R7, RZ, PT ;  /* 0x000000ff0700720c */ /* 0x000fe20003f26270 */
[----:B------:R-:W-:Y:S01]  /*12f0*/  IMAD R17, R0, R17, R16 ;  /* 0x0000001100117224 */ /* 0x000fe200078e0210 */
[----:B------:R-:W-:Y:S01]  /*1300*/  LOP3.LUT R16, R4, 0x28, RZ, 0xfc, !PT ;  /* 0x0000002804107812 */ /* 0x000fe200078efcff */
[----:B------:R-:W-:Y:S01]  /*1310*/  IMAD.MOV.U32 R9, RZ, RZ, R2 ;  /* 0x000000ffff097224 */ /* 0x000fe200078e0002 */
[----:B------:R-:W-:Y:S01]  /*1320*/  STL [R1+0x974], R6 ;  /* 0x0009740601007387 */ /* 0x000fe20000100800 */
[----:B------:R-:W-:Y:S01]  /*1330*/  @!P2 IMAD.IADD R10, R10, 0x1, -R0 ;  /* 0x000000010a0aa824 */ /* 0x000fe200078e0a00 */
[----:B------:R-:W-:Y:S01]  /*1340*/  ISETP.GE.AND P2, PT, R15, RZ, PT ;  /* 0x000000ff0f00720c */ /* 0x000fe20003f46270 */
[----:B------:R-:W-:Y:S01]  /*1350*/  IMAD.MOV.U32 R7, RZ, RZ, R13 ;  /* 0x000000ffff077224 */ /* 0x000fe200078e000d */
[----:B------:R-:W-:Y:S01]  /*1360*/  LOP3.LUT R15, R4, 0x22, RZ, 0xfc, !PT ;  /* 0x00000022040f7812 */ /* 0x000fe200078efcff */
[----:B------:R-:W-:Y:S01]  /*1370*/  @!P4 IMAD.MOV R9, RZ, RZ, -R9 ;  /* 0x000000ffff09c224 */ /* 0x000fe200078e0a09 */
[C---:B------:R-:W-:Y:S01]  /*1380*/  ISETP.GT.U32.AND P4, PT, R0.reuse, R17, PT ;  /* 0x000000110000720c */ /* 0x040fe20003f84070 */
[----:B------:R-:W-:Y:S01]  /*1390*/  @!P0 IMAD.MOV R7, RZ, RZ, -R7 ;  /* 0x000000ffff078224 */ /* 0x000fe200078e0a07 */
[----:B------:R-:W-:Y:S01]  /*13a0*/  ISETP.GT.U32.AND P0, PT, R0, R10, PT ;  /* 0x0000000a0000720c */ /* 0x000fe20003f04070 */
[----:B------:R-:W-:Y:S01]  /*13b0*/  IMAD.HI.U32 R14, R3, R12, RZ ;  /* 0x0000000c030e7227 */ /* 0x000fe200078e00ff */
[----:B------:R-:W-:-:S02]  /*13c0*/  IABS R20, R15 ;  /* 0x0000000f00147213 */ /* 0x000fc40000000000 */
[----:B------:R-:W-:Y:S01]  /*13d0*/  STL [R1+0x978], R7 ;  /* 0x0009780701007387 */ /* 0x000fe20000100800 */
[----:B------:R-:W-:Y:S01]  /*13e0*/  IMAD.MOV R13, RZ, RZ, -R14 ;  /* 0x000000ffff0d7224 */ /* 0x000fe200078e0a0e */
[----:B------:R-:W-:Y:S01]  /*13f0*/  LOP3.LUT R14, R4, 0x26, RZ, 0xfc, !PT ;  /* 0x00000026040e7812 */ /* 0x000fe200078efcff */
[----:B------:R-:W-:Y:S01]  /*1400*/  @!P3 IMAD.MOV R8, RZ, RZ, -R8 ;  /* 0x000000ffff08b224 */ /* 0x000fe200078e0a08 */
[C---:B------:R-:W-:Y:S01]  /*1410*/  ISETP.GT.U32.AND P3, PT, R0.reuse, R11, PT ;  /* 0x0000000b0000720c */ /* 0x040fe20003f64070 */
[----:B------:R-:W-:Y:S01]  /*1420*/  IMAD R12, R0, R13, R12 ;  /* 0x0000000d000c7224 */ /* 0x000fe200078e020c */
[----:B------:R-:W-:Y:S01]  /*1430*/  LOP3.LUT R13, R4, 0x24, RZ, 0xfc, !PT ;  /* 0x00000024040d7812 */ /* 0x000fe200078efcff */
[--C-:B------:R-:W-:Y:S01]  /*1440*/  @!P4 IMAD.IADD R17, R17, 0x1, -R0.reuse ;  /* 0x000000011111c824 */ /* 0x100fe200078e0a00 */
[----:B------:R0:W-:Y:S01]  /*1450*/  STL [R1+0x97c], R8 ;  /* 0x00097c0801007387 */ /* 0x0001e20000100800 */
[----:B------:R-:W-:Y:S01]  /*1460*/  @!P0 IMAD.IADD R10, R10, 0x1, -R0 ;  /* 0x000000010a0a8824 */ /* 0x000fe200078e0a00 */
[----:B------:R-:W-:-:S02]  /*1470*/  ISETP.GT.U32.AND P4, PT, R0, R12, PT ;  /* 0x0000000c0000720c */ /* 0x000fc40003f84070 */
[----:B------:R-:W-:Y:S01]  /*1480*/  ISETP.GE.AND P0, PT, R16, RZ, PT ;  /* 0x000000ff1000720c */ /* 0x000fe20003f06270 */
[----:B------:R-:W-:Y:S01]  /*1490*/  @!P1 IMAD.MOV R10, RZ, RZ, -R10 ;  /* 0x000000ffff0a9224 */ /* 0x000fe200078e0a0a */
[----:B------:R-:W-:Y:S02]  /*14a0*/  IABS R16, R16 ;  /* 0x0000001000107213 */ /* 0x000fe40000000000 */
[----:B------:R-:W-:Y:S01]  /*14b0*/  ISETP.GT.U32.AND P1, PT, R0, R17, PT ;  /* 0x000000110000720c */ /* 0x000fe20003f24070 */
[----:B------:R-:W-:Y:S01]  /*14c0*/  @!P3 IMAD.IADD R11, R11, 0x1, -R0 ;  /* 0x000000010b0bb824 */ /* 0x000fe200078e0a00 */
[----:B------:R-:W-:Y:S01]  /*14d0*/  ISETP.GE.AND P3, PT, R14, RZ, PT ;  /* 0x000000ff0e00720c */ /* 0x000fe20003f66270 */
[C---:B------:R-:W-:Y:S01]  /*14e0*/  IMAD.HI.U32 R18, R3.reuse, R16, RZ ;  /* 0x0000001003127227 */ /* 0x040fe200078e00ff */
[----:B------:R-:W-:Y:S02]  /*14f0*/  IABS R14, R14 ;  /* 0x0000000e000e7213 */ /* 0x000fe40000000000 */
[----:B------:R-:W-:Y:S01]  /*1500*/  IABS R21, R13 ;  /* 0x0000000d00157213 */ /* 0x000fe20000000000 */
[----:B------:R-:W-:Y:S01]  /*1510*/  IMAD.MOV R18, RZ, RZ, -R18 ;  /* 0x000000ffff127224 */ /* 0x000fe200078e0a12 */
[----:B0-----:R-:W-:Y:S01]  /*1520*/  LOP3.LUT R8, R4, 0x12, RZ, 0xfc, !PT ;  /* 0x0000001204087812 */ /* 0x001fe200078efcff */
[----:B------:R-:W-:Y:S01]  /*1530*/  @!P4 IMAD.IADD R12, R12, 0x1, -R0 ;  /* 0x000000010c0cc824 */ /* 0x000fe200078e0a00 */
[----:B------:R-:W-:Y:S01]  /*1540*/  LOP3.LUT R7, R4, 0xe, RZ, 0xfc, !PT ;  /* 0x0000000e04077812 */ /* 0x000fe200078efcff */
[----:B------:R-:W-:-:S03]  /*1550*/  IMAD.HI.U32 R2, R3, R14, RZ ;  /* 0x0000000e03027227 */ /* 0x000fc600078e00ff */
[C---:B------:R-:W-:Y:S01]  /*1560*/  ISETP.GT.U32.AND P4, PT, R0.reuse, R12, PT ;  /* 0x0000000c0000720c */ /* 0x040fe20003f84070 */
[----:B------:R-:W-:Y:S01]  /*1570*/  @!P5 IMAD.MOV R11, RZ, RZ, -R11 ;  /* 0x000000ffff0bd224 */ /* 0x000fe200078e0a0b */
[----:B------:R-:W-:Y:S01]  /*1580*/  ISETP.GE.AND P5, PT, R13, RZ, PT ;  /* 0x000000ff0d00720c */ /* 0x000fe20003fa6270 */
[C---:B------:R-:W-:Y:S02]  /*1590*/  IMAD R13, R0.reuse, R18, R16 ;  /* 0x00000012000d7224 */ /* 0x040fe400078e0210 */
[----:B------:R-:W-:Y:S02]  /*15a0*/  IMAD.MOV R18, RZ, RZ, -R2 ;  /* 0x000000ffff127224 */ /* 0x000fe400078e0a02 */
[----:B------:R-:W-:Y:S01]  /*15b0*/  @!P1 IMAD.IADD R17, R17, 0x1, -R0 ;  /* 0x0000000111119824 */ /* 0x000fe200078e0a00 */
[C---:B------:R-:W-:Y:S01]  /*15c0*/  ISETP.GT.U32.AND P1, PT, R0.reuse, R13, PT ;  /* 0x0000000d0000720c */ /* 0x040fe20003f24070 */
[----:B------:R-:W-:Y:S02]  /*15d0*/  IMAD R14, R0, R18, R14 ;  /* 0x00000012000e7224 */ /* 0x000fe400078e020e */
[----:B------:R-:W-:Y:S01]  /*15e0*/  IMAD.MOV.U32 R19, RZ, RZ, R17 ;  /* 0x000000ffff137224 */ /* 0x000fe200078e0011 */
[----:B------:R-:W-:Y:S01]  /*15f0*/  LOP3.LUT R17, R4, 0x1c, RZ, 0xfc, !PT ;  /* 0x0000001c04117812 */ /* 0x000fe200078efcff */
[----:B------:R-:W-:-:S04]  /*1600*/  IMAD.HI.U32 R2, R3, R20, RZ ;  /* 0x0000001403027227 */ /* 0x000fc800078e00ff */
[----:B------:R-:W-:Y:S01]  /*1610*/  @!P2 IMAD.MOV R19, RZ, RZ, -R19 ;  /* 0x000000ffff13a224 */ /* 0x000fe200078e0a13 */
[----:B------:R-:W-:Y:S01]  /*1620*/  ISETP.GT.U32.AND P2, PT, R0, R14, PT ;  /* 0x0000000e0000720c */ /* 0x000fe20003f44070 */
[----:B------:R-:W-:Y:S02]  /*1630*/  IMAD.MOV R2, RZ, RZ, -R2 ;  /* 0x000000ffff027224 */ /* 0x000fe400078e0a02 */
[----:B------:R-:W-:Y:S01]  /*1640*/  @!P4 IMAD.IADD R12, R12, 0x1, -R0 ;  /* 0x000000010c0cc824 */ /* 0x000fe200078e0a00 */
[----:B------:R0:W-:Y:S01]  /*1650*/  STL [R1+0x30], R19 ;  /* 0x0000301301007387 */ /* 0x0001e20000100800 */
[----:B------:R-:W-:Y:S01]  /*1660*/  IMAD R20, R0, R2, R20 ;  /* 0x0000000200147224 */ /* 0x000fe200078e0214 */
[----:B------:R-:W-:Y:S01]  /*1670*/  IABS R2, R23 ;  /* 0x0000001700027213 */ /* 0x000fe20000000000 */
[----:B------:R-:W-:-:S04]  /*1680*/  IMAD.HI.U32 R16, R3, R21, RZ ;  /* 0x0000001503107227 */ /* 0x000fc800078e00ff */
[----:B------:R-:W-:Y:S01]  /*1690*/  @!P6 IMAD.MOV R12, RZ, RZ, -R12 ;  /* 0x000000ffff0ce224 */ /* 0x000fe200078e0a0c */
[----:B------:R-:W-:Y:S01]  /*16a0*/  ISETP.GT.U32.AND P6, PT, R0, R20, PT ;  /* 0x000000140000720c */ /* 0x000fe20003fc4070 */
[----:B------:R-:W-:Y:S01]  /*16b0*/  IMAD.MOV R16, RZ, RZ, -R16 ;  /* 0x000000ffff107224 */ /* 0x000fe200078e0a10 */
[----:B0-----:R-:W-:Y:S01]  /*16c0*/  IABS R19, R17 ;  /* 0x0000001100137213 */ /* 0x001fe20000000000 */
[----:B------:R-:W-:Y:S02]  /*16d0*/  @!P2 IMAD.IADD R14, R14, 0x1, -R0 ;  /* 0x000000010e0ea824 */ /* 0x000fe400078e0a00 */
[----:B------:R-:W-:Y:S01]  /*16e0*/  IMAD R21, R0, R16, R21 ;  /* 0x0000001000157224 */ /* 0x000fe200078e0215 */
[----:B------:R-:W-:Y:S01]  /*16f0*/  LOP3.LUT R16, R4, 0x1e, RZ, 0xfc, !PT ;  /* 0x0000001e04107812 */ /* 0x000fe200078efcff */
[----:B------:R-:W-:Y:S01]  /*1700*/  IMAD.HI.U32 R18, R3, R2, RZ ;  /* 0x0000000203127227 */ /* 0x000fe200078e00ff */
[C---:B------:R-:W-:Y:S02]  /*1710*/  ISETP.GT.U32.AND P2, PT, R0.reuse, R14, PT ;  /* 0x0000000e0000720c */ /* 0x040fe40003f44070 */
[----:B------:R-:W-:Y:S01]  /*1720*/  ISETP.GT.U32.AND P4, PT, R0, R21, PT ;  /* 0x000000150000720c */ /* 0x000fe20003f84070 */
[----:B------:R-:W-:Y:S01]  /*1730*/  IMAD.MOV R18, RZ, RZ, -R18 ;  /* 0x000000ffff127224 */ /* 0x000fe200078e0a12 */
[----:B------:R-:W-:Y:S01]  /*1740*/  IABS R22, R16 ;  /* 0x0000001000167213 */ /* 0x000fe20000000000 */
[----:B------:R-:W-:-:S02]  /*1750*/  @!P6 IMAD.IADD R20, R20, 0x1, -R0 ;  /* 0x000000011414e824 */ /* 0x000fc400078e0a00 */
[C---:B------:R-:W-:Y:S02]  /*1760*/  IMAD R2, R0.reuse, R18, R2 ;  /* 0x0000001200027224 */ /* 0x040fe400078e0202 */
[----:B------:R-:W-:Y:S01]  /*1770*/  IMAD.HI.U32 R18, R3, R22, RZ ;  /* 0x0000001603127227 */ /* 0x000fe200078e00ff */
[----:B------:R-:W-:-:S03]  /*1780*/  ISETP.GT.U32.AND P6, PT, R0, R20, PT ;  /* 0x000000140000720c */ /* 0x000fc60003fc4070 */
[--C-:B------:R-:W-:Y:S02]  /*1790*/  @!P1 IMAD.IADD R13, R13, 0x1, -R0.reuse ;  /* 0x000000010d0d9824 */ /* 0x100fe400078e0a00 */
[----:B------:R-:W-:Y:S01]  /*17a0*/  @!P2 IMAD.IADD R14, R14, 0x1, -R0 ;  /* 0x000000010e0ea824 */ /* 0x000fe200078e0a00 */
[C---:B------:R-:W-:Y:S01]  /*17b0*/  ISETP.GT.U32.AND P2, PT, R0.reuse, R2, PT ;  /* 0x000000020000720c */ /* 0x040fe20003f44070 */
[----:B------:R-:W-:Y:S01]  /*17c0*/  IMAD.MOV R18, RZ, RZ, -R18 ;  /* 0x000000ffff127224 */ /* 0x000fe200078e0a12 */
[C---:B------:R-:W-:Y:S01]  /*17d0*/  ISETP.GT.U32.AND P1, PT, R0.reuse, R13, PT ;  /* 0x0000000d0000720c */ /* 0x040fe20003f24070 */
[----:B------:R-:W-:Y:S02]  /*17e0*/  @!P4 IMAD.IADD R21, R21, 0x1, -R0 ;  /* 0x000000011515c824 */ /* 0x000fe400078e0a00 */
[----:B------:R-:W-:Y:S01]  /*17f0*/  IMAD R22, R0, R18, R22 ;  /* 0x0000001200167224 */ /* 0x000fe200078e0216 */
[----:B------:R-:W-:Y:S01]  /*1800*/  LOP3.LUT R18, R4, 0x16, RZ, 0xfc, !PT ;  /* 0x0000001604127812 */ /* 0x000fe200078efcff */
[----:B------:R-:W-:Y:S01]  /*1810*/  @!P6 IMAD.IADD R20, R20, 0x1, -R0 ;  /* 0x000000011414e824 */ /* 0x000fe200078e0a00 */
[C---:B------:R-:W-:Y:S01]  /*1820*/  ISETP.GT.U32.AND P4, PT, R0.reuse, R21, PT ;  /* 0x000000150000720c */ /* 0x040fe20003f84070 */
[----:B------:R-:W-:Y:S01]  /*1830*/  @!P3 IMAD.MOV R14, RZ, RZ, -R14 ;  /* 0x000000ffff0eb224 */ /* 0x000fe200078e0a0e */
[----:B------:R-:W-:Y:S01]  /*1840*/  ISETP.GT.U32.AND P6, PT, R0, R22, PT ;  /* 0x000000160000720c */ /* 0x000fe20003fc4070 */
[----:B------:R-:W-:Y:S01]  /*1850*/  IMAD.MOV.U32 R5, RZ, RZ, R20 ;  /* 0x000000ffff057224 */ /* 0x000fe200078e0014 */
[----:B------:R-:W-:Y:S01]  /*1860*/  ISETP.GE.AND P3, PT, R16, RZ, PT ;  /* 0x000000ff1000720c */ /* 0x000fe20003f66270 */
[--C-:B------:R-:W-:Y:S01]  /*1870*/  @!P2 IMAD.IADD R2, R2, 0x1, -R0.reuse ;  /* 0x000000010202a824 */ /* 0x100fe200078e0a00 */
[----:B------:R-:W-:Y:S01]  /*1880*/  LOP3.LUT R16, R4, 0x1a, RZ, 0xfc, !PT ;  /* 0x0000001a04107812 */ /* 0x000fe200078efcff */
[--C-:B------:R-:W-:Y:S01]  /*1890*/  @!P1 IMAD.IADD R13, R13, 0x1, -R0.reuse ;  /* 0x000000010d0d9824 */ /* 0x100fe200078e0a00 */
[----:B------:R-:W-:Y:S01]  /*18a0*/  ISETP.GE.AND P1, PT, R15, RZ, PT ;  /* 0x000000ff0f00720c */ /* 0x000fe20003f26270 */
[----:B------:R-:W-:Y:S01]  /*18b0*/  IMAD.MOV.U32 R15, RZ, RZ, R19 ;  /* 0x000000ffff0f7224 */ /* 0x000fe200078e0013 */
[----:B------:R-:W-:Y:S01]  /*18c0*/  ISETP.GT.U32.AND P2, PT, R0, R2, PT ;  /* 0x000000020000720c */ /* 0x000fe20003f44070 */
[----:B------:R-:W-:Y:S01]  /*18d0*/  @!P0 IMAD.MOV R13, RZ, RZ, -R13 ;  /* 0x000000ffff0d8224 */ /* 0x000fe200078e0a0d */
[----:B------:R-:W-:Y:S01]  /*18e0*/  ISETP.GE.AND P0, PT, R23, RZ, PT ;  /* 0x000000ff1700720c */ /* 0x000fe20003f06270 */
[--C-:B------:R-:W-:Y:S01]  /*18f0*/  @!P4 IMAD.IADD R21, R21, 0x1, -R0.reuse ;  /* 0x000000011515c824 */ /* 0x100fe200078e0a00 */
[----:B------:R-:W-:Y:S01]  /*1900*/  ISETP.GE.AND P4, PT, R17, RZ, PT ;  /* 0x000000ff1100720c */ /* 0x000fe20003f86270 */
[----:B------:R-:W-:Y:S01]  /*1910*/  @!P6 IMAD.IADD R22, R22, 0x1, -R0 ;  /* 0x000000011616e824 */ /* 0x000fe200078e0a00 */
[----:B------:R-:W-:Y:S01]  /*1920*/  LOP3.LUT R17, R4, 0x18, RZ, 0xfc, !PT ;  /* 0x0000001804117812 */ /* 0x000fe200078efcff */
[----:B------:R-:W-:Y:S01]  /*1930*/  IMAD.MOV.U32 R6, RZ, RZ, R21 ;  /* 0x000000ffff067224 */ /* 0x000fe200078e0015 */
[----:B------:R-:W-:Y:S01]  /*1940*/  IABS R20, R8 ;  /* 0x0000000800147213 */ /* 0x000fe20000000000 */
[----:B------:R-:W-:Y:S01]  /*1950*/  IMAD.HI.U32 R19, R3, R15, RZ ;  /* 0x0000000f03137227 */ /* 0x000fe200078e00ff */
[----:B------:R-:W-:-:S03]  /*1960*/  ISETP.GT.U32.AND P6, PT, R0, R22, PT ;  /* 0x000000160000720c */ /* 0x000fc60003fc4070 */
[----:B------:R-:W-:Y:S01]  /*1970*/  @!P5 IMAD.MOV R6, RZ, RZ, -R6 ;  /* 0x000000ffff06d224 */ /* 0x000fe200078e0a06 */
[----:B------:R-:W-:Y:S01]  /*1980*/  ISETP.GE.AND P5, PT, R16, RZ, PT ;  /* 0x000000ff1000720c */ /* 0x000fe20003fa6270 */
[----:B------:R-:W-:Y:S01]  /*1990*/  @!P1 IMAD.MOV R5, RZ, RZ, -R5 ;  /* 0x000000ffff059224 */ /* 0x000fe200078e0a05 */
[----:B------:R-:W-:Y:S01]  /*19a0*/  IABS R16, R16 ;  /* 0x0000001000107213 */ /* 0x000fe20000000000 */
[----:B------:R-:W-:Y:S01]  /*19b0*/  @!P2 IMAD.IADD R2, R2, 0x1, -R0 ;  /* 0x000000010202a824 */ /* 0x000fe200078e0a00 */
[----:B------:R-:W-:Y:S01]  /*19c0*/  STL [R1+0x8], R6 ;  /* 0x0000080601007387 */ /* 0x000fe20000100800 */
[----:B------:R-:W-:Y:S01]  /*19d0*/  IMAD.MOV R19, RZ, RZ, -R19 ;  /* 0x000000ffff137224 */ /* 0x000fe200078e0a13 */
[----:B------:R-:W-:Y:S01]  /*19e0*/  ISETP.GE.AND P1, PT, R17, RZ, PT ;  /* 0x000000ff1100720c */ /* 0x000fe20003f26270 */
[----:B------:R-:W-:Y:S01]  /*19f0*/  IMAD.HI.U32 R21, R3, R16, RZ ;  /* 0x0000001003157227 */ /* 0x000fe200078e00ff */
[----:B------:R0:W-:Y:S01]  /*1a00*/  STL [R1+0x10], R5 ;  /* 0x0000100501007387 */ /* 0x0001e20000100800 */
[----:B------:R-:W-:-:S02]  /*1a10*/  IABS R17, R17 ;  /* 0x0000001100117213 */ /* 0x000fc40000000000 */
[----:B------:R-:W-:Y:S01]  /*1a20*/  IMAD R15, R0, R19, R15 ;  /* 0x00000013000f7224 */ /* 0x000fe200078e020f */
[----:B------:R-:W-:Y:S01]  /*1a30*/  ISETP.GE.AND P2, PT, R18, RZ, PT ;  /* 0x000000ff1200720c */ /* 0x000fe20003f46270 */
[----:B------:R-:W-:Y:S01]  /*1a40*/  @!P6 IMAD.IADD R22, R22, 0x1, -R0 ;  /* 0x000000011616e824 */ /* 0x000fe200078e0a00 */
[----:B------:R-:W-:Y:S01]  /*1a50*/  LOP3.LUT R19, R4, 0x14, RZ, 0xfc, !PT ;  /* 0x0000001404137812 */ /* 0x000fe200078efcff */
[----:B------:R-:W-:Y:S01]  /*1a60*/  IMAD.MOV R21, RZ, RZ, -R21 ;  /* 0x000000ffff157224 */ /* 0x000fe200078e0a15 */
[C---:B------:R-:W-:Y:S01]  /*1a70*/  ISETP.GT.U32.AND P6, PT, R0.reuse, R15, PT ;  /* 0x0000000f0000720c */ /* 0x040fe20003fc4070 */
[----:B0-----:R-:W-:Y:S01]  /*1a80*/  IMAD.MOV.U32 R5, RZ, RZ, R2 ;  /* 0x000000ffff057224 */ /* 0x001fe200078e0002 */
[----:B------:R-:W-:Y:S01]  /*1a90*/  IABS R18, R18 ;  /* 0x0000001200127213 */ /* 0x000fe20000000000 */
[----:B------:R-:W-:Y:S01]  /*1aa0*/  IMAD R16, R0, R21, R16 ;  /* 0x0000001500107224 */ /* 0x000fe200078e0210 */
[----:B------:R-:W-:Y:S01]  /*1ab0*/  LOP3.LUT R6, R4, 0xa, RZ, 0xfc, !PT ;  /* 0x0000000a04067812 */ /* 0x000fe200078efcff */
[----:B------:R-:W-:Y:S01]  /*1ac0*/  @!P0 IMAD.MOV R5, RZ, RZ, -R5 ;  /* 0x000000ffff058224 */ /* 0x000fe200078e0a05 */
[----:B------:R-:W-:Y:S01]  /*1ad0*/  ISETP.GE.AND P0, PT, R19, RZ, PT ;  /* 0x000000ff1300720c */ /* 0x000fe20003f06270 */
[----:B------:R-:W-:Y:S01]  /*1ae0*/  IMAD.HI.U32 R2, R3, R17, RZ ;  /* 0x0000001103027227 */ /* 0x000fe200078e00ff */
[----:B------:R-:W-:-:S02]  /*1af0*/  IABS R19, R19 ;  /* 0x0000001300137213 */ /* 0x000fc40000000000 */
[----:B------:R0:W-:Y:S01]  /*1b00*/  STL [R1+0x18], R5 ;  /* 0x0000180501007387 */ /* 0x0001e20000100800 */
[----:B------:R-:W-:Y:S02]  /*1b10*/  IMAD.MOV R2, RZ, RZ, -R2 ;  /* 0x000000ffff027224 */ /* 0x000fe400078e0a02 */
[----:B------:R-:W-:Y:S02]  /*1b20*/  @!P6 IMAD.IADD R15, R15, 0x1, -R0 ;  /* 0x000000010f0fe824 */ /* 0x000fe400078e0a00 */
[C---:B------:R-:W-:Y:S02]  /*1b30*/  IMAD R17, R0.reuse, R2, R17 ;  /* 0x0000000200117224 */ /* 0x040fe400078e0211 */
[----:B------:R-:W-:Y:S01]  /*1b40*/  IMAD.HI.U32 R23, R3, R18, RZ ;  /* 0x0000001203177227 */ /* 0x000fe200078e00ff */
[----:B------:R-:W-:-:S03]  /*1b50*/  ISETP.GT.U32.AND P6, PT, R0, R15, PT ;  /* 0x0000000f0000720c */ /* 0x000fc60003fc4070 */
[----:B0-----:R-:W-:Y:S02]  /*1b60*/  IMAD.MOV.U32 R5, RZ, RZ, R22 ;  /* 0x000000ffff057224 */ /* 0x001fe400078e0016 */
[----:B------:R-:W-:Y:S01]  /*1b70*/  IMAD.MOV R22, RZ, RZ, -R23 ;  /* 0x000000ffff167224 */ /* 0x000fe200078e0a17 */
[----:B------:R-:W-:Y:S01]  /*1b80*/  LOP3.LUT R23, R4, 0xc, RZ, 0xfc, !PT ;  /* 0x0000000c04177812 */ /* 0x000fe200078efcff */
[----:B------:R-:W-:Y:S01]  /*1b90*/  @!P3 IMAD.MOV R5, RZ, RZ, -R5 ;  /* 0x000000ffff05b224 */ /* 0x000fe200078e0a05 */
[----:B------:R-:W-:Y:S01]  /*1ba0*/  ISETP.GT.U32.AND P3, PT, R0, R16, PT ;  /* 0x000000100000720c */ /* 0x000fe20003f64070 */
[----:B------:R-:W-:-:S03]  /*1bb0*/  IMAD.HI.U32 R21, R3, R19, RZ ;  /* 0x0000001303157227 */ /* 0x000fc600078e00ff */
[----:B------:R0:W-:Y:S01]  /*1bc0*/  STL [R1+0xc], R5 ;  /* 0x00000c0501007387 */ /* 0x0001e20000100800 */
[----:B------:R-:W-:Y:S01]  /*1bd0*/  @!P6 IMAD.IADD R15, R15, 0x1, -R0 ;  /* 0x000000010f0fe824 */ /* 0x000fe200078e0a00 */
[C---:B------:R-:W-:Y:S01]  /*1be0*/  ISETP.GT.U32.AND P6, PT, R0.reuse, R17, PT ;  /* 0x000000110000720c */ /* 0x040fe20003fc4070 */
[----:B------:R-:W-:Y:S01]  /*1bf0*/  IMAD R18, R0, R22, R18 ;  /* 0x0000001600127224 */ /* 0x000fe200078e0212 */
[----:B------:R-:W-:Y:S01]  /*1c00*/  IABS R22, R7 ;  /* 0x0000000700167213 */ /* 0x000fe20000000000 */
[----:B------:R-:W-:Y:S01]  /*1c10*/  IMAD.MOV R21, RZ, RZ, -R21 ;  /* 0x000000ffff157224 */ /* 0x000fe200078e0a15 */
[----:B------:R-:W-:Y:S01]  /*1c20*/  STL [R1+0x28], R24 ;  /* 0x0000281801007387 */ /* 0x000fe20000100800 */
[----:B------:R-:W-:Y:S01]  /*1c30*/  IMAD.HI.U32 R2, R3, R20, RZ ;  /* 0x0000001403027227 */ /* 0x000fe200078e00ff */
[----:B0-----:R-:W-:-:S03]  /*1c40*/  LOP3.LUT R5, R4, 0x8, RZ, 0xfc, !PT ;  /* 0x0000000804057812 */ /* 0x001fc600078efcff */
[--C-:B------:R-:W-:Y:S01]  /*1c50*/  @!P3 IMAD.IADD R16, R16, 0x1, -R0.reuse ;  /* 0x000000011010b824 */ /* 0x100fe200078e0a00 */
[----:B------:R0:W-:Y:S01]  /*1c60*/  STL [R1+0x2c], R23 ;  /* 0x00002c1701007387 */ /* 0x0001e20000100800 */
[C---:B------:R-:W-:Y:S01]  /*1c70*/  IMAD R19, R0.reuse, R21, R19 ;  /* 0x0000001500137224 */ /* 0x040fe200078e0213 */
[----:B------:R-:W-:Y:S01]  /*1c80*/  IABS R26, R5 ;  /* 0x00000005001a7213 */ /* 0x000fe20000000000 */
[----:B------:R-:W-:Y:S01]  /*1c90*/  @!P6 IMAD.IADD R17, R17, 0x1, -R0 ;  /* 0x000000011111e824 */ /* 0x000fe200078e0a00 */
[C---:B------:R-:W-:Y:S01]  /*1ca0*/  ISETP.GT.U32.AND P3, PT, R0.reuse, R16, PT ;  /* 0x000000100000720c */ /* 0x040fe20003f64070 */
[----:B------:R-:W-:Y:S01]  /*1cb0*/  @!P4 IMAD.MOV R15, RZ, RZ, -R15 ;  /* 0x000000ffff0fc224 */ /* 0x000fe200078e0a0f */
[----:B------:R-:W-:Y:S01]  /*1cc0*/  ISETP.GT.U32.AND P6, PT, R0, R19, PT ;  /* 0x000000130000720c */ /* 0x000fe20003fc4070 */
[----:B------:R-:W-:Y:S01]  /*1cd0*/  IMAD.MOV R2, RZ, RZ, -R2 ;  /* 0x000000ffff027224 */ /* 0x000fe200078e0a02 */
[----:B------:R1:W-:Y:S01]  /*1ce0*/  STL [R1+0x38], R6 ;  /* 0x0000380601007387 */ /* 0x0003e20000100800 */
[----:B------:R-:W-:Y:S01]  /*1cf0*/  IMAD.HI.U32 R21, R3, R25, RZ ;  /* 0x0000001903157227 */ /* 0x000fe200078e00ff */
[----:B0-----:R-:W-:-:S02]  /*1d00*/  IABS R23, R23 ;  /* 0x0000001700177213 */ /* 0x001fc40000000000 */
[----:B------:R-:W-:Y:S01]  /*1d10*/  IABS R24, R6 ;  /* 0x0000000600187213 */ /* 0x000fe20000000000 */
[----:B------:R-:W-:Y:S01]  /*1d20*/  IMAD R20, R0, R2, R20 ;  /* 0x0000000200147224 */ /* 0x000fe200078e0214 */
[----:B------:R0:W-:Y:S01]  /*1d30*/  STL [R1+0x34], R5 ;  /* 0x0000340501007387 */ /* 0x0001e20000100800 */
[----:B------:R-:W-:Y:S02]  /*1d40*/  IMAD.MOV R21, RZ, RZ, -R21 ;  /* 0x000000ffff157224 */ /* 0x000fe400078e0a15 */
[--C-:B------:R-:W-:Y:S01]  /*1d50*/  @!P3 IMAD.IADD R16, R16, 0x1, -R0.reuse ;  /* 0x000000011010b824 */ /* 0x100fe200078e0a00 */
[----:B------:R-:W-:Y:S01]  /*1d60*/  ISETP.GT.U32.AND P3, PT, R0, R18, PT ;  /* 0x000000120000720c */ /* 0x000fe20003f64070 */
[----:B------:R-:W-:Y:S01]  /*1d70*/  @!P6 IMAD.IADD R19, R19, 0x1, -R0 ;  /* 0x000000011313e824 */ /* 0x000fe200078e0a00 */
[----:B-1----:R-:W-:Y:S01]  /*1d80*/  LOP3.LUT R6, R4, 0x6, RZ, 0xfc, !PT ;  /* 0x0000000604067812 */ /* 0x002fe200078efcff */
[----:B------:R-:W-:-:S03]  /*1d90*/  IMAD.HI.U32 R2, R3, R22, RZ ;  /* 0x0000001603027227 */ /* 0x000fc600078e00ff */
[C---:B------:R-:W-:Y:S01]  /*1da0*/  ISETP.GT.U32.AND P6, PT, R0.reuse, R19, PT ;  /* 0x000000130000720c */ /* 0x040fe20003fc4070 */
[----:B------:R-:W-:Y:S01]  /*1db0*/  IMAD R21, R0, R21, R25 ;  /* 0x0000001500157224 */ /* 0x000fe200078e0219 */
[----:B------:R1:W-:Y:S01]  /*1dc0*/  STL [R1+0x20], R6 ;  /* 0x0000200601007387 */ /* 0x0003e20000100800 */
[----:B------:R-:W-:Y:S02]  /*1dd0*/  IMAD.MOV R2, RZ, RZ, -R2 ;  /* 0x000000ffff027224 */ /* 0x000fe400078e0a02 */
[----:B0-----:R-:W-:Y:S02]  /*1de0*/  IMAD.MOV.U32 R5, RZ, RZ, R26 ;  /* 0x000000ffff057224 */ /* 0x001fe400078e001a */
[----:B------:R-:W-:Y:S01]  /*1df0*/  @!P3 IMAD.IADD R18, R18, 0x1, -R0 ;  /* 0x000000011212b824 */ /* 0x000fe200078e0a00 */
[----:B------:R-:W-:Y:S01]  /*1e00*/  ISETP.GT.U32.AND P3, PT, R0, R17, PT ;  /* 0x000000110000720c */ /* 0x000fe20003f64070 */
[----:B------:R-:W-:-:S03]  /*1e10*/  IMAD.HI.U32 R26, R3, R23, RZ ;  /* 0x00000017031a7227 */ /* 0x000fc600078e00ff */
[----:B------:R-:W-:Y:S01]  /*1e20*/  ISETP.GT.U32.AND P4, PT, R0, R18, PT ;  /* 0x000000120000720c */ /* 0x000fe20003f84070 */
[----:B------:R-:W-:-:S04]  /*1e30*/  IMAD.HI.U32 R29, R3, R24, RZ ;  /* 0x00000018031d7227 */ /* 0x000fc800078e00ff */
[C---:B------:R-:W-:Y:S02]  /*1e40*/  IMAD R22, R0.reuse, R2, R22 ;  /* 0x0000000200167224 */ /* 0x040fe400078e0216 */
[----:B------:R-:W-:Y:S01]  /*1e50*/  @!P5 IMAD.MOV R16, RZ, RZ, -R16 ;  /* 0x000000ffff10d224 */ /* 0x000fe200078e0a10 */
[----:B------:R-:W-:Y:S01]  /*1e60*/  ISETP.GT.U32.AND P5, PT, R0, R20, PT ;  /* 0x000000140000720c */ /* 0x000fe20003fa4070 */
[----:B------:R-:W-:-:S04]  /*1e70*/  IMAD.HI.U32 R2, R3, R5, RZ ;  /* 0x0000000503027227 */ /* 0x000fc800078e00ff */
[----:B------:R-:W-:Y:S01]  /*1e80*/  @!P4 IMAD.IADD R18, R18, 0x1, -R0 ;  /* 0x000000011212c824 */ /* 0x000fe200078e0a00 */
[C---:B------:R-:W-:Y:S01]  /*1e90*/  ISETP.GT.U32.AND P4, PT, R0.reuse, R21, PT ;  /* 0x000000150000720c */ /* 0x040fe20003f84070 */
[----:B------:R-:W-:Y:S02]  /*1ea0*/  IMAD.MOV R26, RZ, RZ, -R26 ;  /* 0x000000ffff1a7224 */ /* 0x000fe400078e0a1a */
[----:B------:R-:W-:Y:S02]  /*1eb0*/  IMAD.MOV R25, RZ, RZ, -R29 ;  /* 0x000000ffff197224 */ /* 0x000fe400078e0a1d */
[----:B------:R-:W-:Y:S01]  /*1ec0*/  @!P6 IMAD.IADD R19, R19, 0x1, -R0 ;  /* 0x000000011313e824 */ /* 0x000fe200078e0a00 */
[C---:B------:R-:W-:Y:S01]  /*1ed0*/  ISETP.GT.U32.AND P6, PT, R0.reuse, R22, PT ;  /* 0x000000160000720c */ /* 0x040fe20003fc4070 */
[----:B------:R-:W-:Y:S02]  /*1ee0*/  IMAD.MOV R2, RZ, RZ, -R2 ;  /* 0x000000ffff027224 */ /* 0x000fe400078e0a02 */
[C---:B------:R-:W-:Y:S01]  /*1ef0*/  IMAD R23, R0.reuse, R26, R23 ;  /* 0x0000001a00177224 */ /* 0x040fe200078e0217 */
[----:B------:R-:W-:Y:S01]  /*1f00*/  IABS R26, R6 ;  /* 0x00000006001a7213 */ /* 0x000fe20000000000 */
[C---:B------:R-:W-:Y:S01]  /*1f10*/  IMAD R24, R0.reuse, R25, R24 ;  /* 0x0000001900187224 */ /* 0x040fe200078e0218 */
[----:B-1----:R-:W-:Y:S01]  /*1f20*/  IABS R6, R4 ;  /* 0x0000000400067213 */ /* 0x002fe20000000000 */
[----:B------:R-:W-:Y:S01]  /*1f30*/  IMAD R25, R0, R2, R5 ;  /* 0x0000000200197224 */ /* 0x000fe200078e0205 */
[----:B------:R-:W-:Y:S01]  /*1f40*/  LOP3.LUT R5, R4, 0x4, RZ, 0xfc, !PT ;  /* 0x0000000404057812 */ /* 0x000fe200078efcff */
[----:B------:R-:W-:Y:S01]  /*1f50*/  @!P4 IMAD.IADD R21, R21, 0x1, -R0 ;  /* 0x000000011515c824 */ /* 0x000fe200078e0a00 */
[----:B------:R-:W-:Y:S01]  /*1f60*/  ISETP.GT.U32.AND P4, PT, R0, R24, PT ;  /* 0x000000180000720c */ /* 0x000fe20003f84070 */
[----:B------:R-:W-:Y:S01]  /*1f70*/  IMAD.HI.U32 R29, R3, R26, RZ ;  /* 0x0000001a031d7227 */ /* 0x000fe200078e00ff */
[----:B------:R-:W-:-:S03]  /*1f80*/  IABS R2, R5 ;  /* 0x0000000500027213 */ /* 0x000fc60000000000 */
[--C-:B------:R-:W-:Y:S01]  /*1f90*/  @!P5 IMAD.IADD R20, R20, 0x1, -R0.reuse ;  /* 0x000000011414d824 */ /* 0x100fe200078e0a00 */
[----:B------:R-:W-:Y:S01]  /*1fa0*/  ISETP.GT.U32.AND P5, PT, R0, R23, PT ;  /* 0x000000170000720c */ /* 0x000fe20003fa4070 */
[--C-:B------:R-:W-:Y:S01]  /*1fb0*/  @!P3 IMAD.IADD R17, R17, 0x1, -R0.reuse ;  /* 0x000000011111b824 */ /* 0x100fe200078e0a00 */
[----:B------:R-:W-:Y:S01]  /*1fc0*/  ISETP.GE.AND P3, PT, R4, RZ, PT ;  /* 0x000000ff0400720c */ /* 0x000fe20003f66270 */
[----:B------:R-:W-:Y:S02]  /*1fd0*/  IMAD.MOV R29, RZ, RZ, -R29 ;  /* 0x000000ffff1d7224 */ /* 0x000fe400078e0a1d */
[----:B------:R-:W-:Y:S01]  /*1fe0*/  @!P6 IMAD.IADD R22, R22, 0x1, -R0 ;  /* 0x000000011616e824 */ /* 0x000fe200078e0a00 */
[----:B------:R-:W-:Y:S01]  /*1ff0*/  ISETP.GT.U32.AND P6, PT, R0, R20, PT ;  /* 0x000000140000720c */ /* 0x000fe20003fc4070 */
[----:B------:R-:W-:-:S04]  /*2000*/  IMAD.HI.U32 R4, R3, R2, RZ ;  /* 0x0000000203047227 */ /* 0x000fc800078e00ff */
[----:B------:R-:W-:Y:S01]  /*2010*/  @!P1 IMAD.MOV R17, RZ, RZ, -R17 ;  /* 0x000000ffff119224 */ /* 0x000fe200078e0a11 */
[C---:B------:R-:W-:Y:S01]  /*2020*/  ISETP.GT.U32.AND P1, PT, R0.reuse, R21, PT ;  /* 0x000000150000720c */ /* 0x040fe20003f24070 */
[C---:B------:R-:W-:Y:S01]  /*2030*/  IMAD R26, R0.reuse, R29, R26 ;  /* 0x0000001d001a7224 */ /* 0x040fe200078e021a */
[----:B------:R-:W-:Y:S01]  /*2040*/  IABS R29, R28 ;  /* 0x0000001c001d7213 */ /* 0x000fe20000000000 */
[----:B------:R-:W-:Y:S02]  /*2050*/  IMAD.MOV R4, RZ, RZ, -R4 ;  /* 0x000000ffff047224 */ /* 0x000fe400078e0a04 */
[----:B------:R-:W-:Y:S02]  /*2060*/  IMAD.MOV.U32 R27, RZ, RZ, R6 ;  /* 0x000000ffff1b7224 */ /* 0x000fe400078e0006 */
[----:B------:R-:W-:Y:S02]  /*2070*/  IMAD R2, R0, R4, R2 ;  /* 0x0000000400027224 */ /* 0x000fe400078e0202 */
[----:B------:R-:W-:-:S02]  /*2080*/  @!P4 IMAD.IADD R24, R24, 0x1, -R0 ;  /* 0x000000011818c824 */ /* 0x000fc400078e0a00 */
[----:B------:R-:W-:Y:S02]  /*2090*/  IMAD.MOV.U32 R4, RZ, RZ, R29 ;  /* 0x000000ffff047224 */ /* 0x000fe400078e001d */
[----:B------:R-:W-:Y:S01]  /*20a0*/  @!P5 IMAD.IADD R23, R23, 0x1, -R0 ;  /* 0x000000011717d824 */ /* 0x000fe200078e0a00 */
[C---:B------:R-:W-:Y:S01]  /*20b0*/  ISETP.GT.U32.AND P4, PT, R0.reuse, R24, PT ;  /* 0x000000180000720c */ /* 0x040fe20003f84070 */
[----:B------:R-:W-:Y:S01]  /*20c0*/  IMAD.HI.U32 R29, R3, R27, RZ ;  /* 0x0000001b031d7227 */ /* 0x000fe200078e00ff */
[----:B------:R-:W-:-:S03]  /*20d0*/  ISETP.GT.U32.AND P5, PT, R0, R22, PT ;  /* 0x000000160000720c */ /* 0x000fc60003fa4070 */
[----:B------:R-:W-:Y:S01]  /*20e0*/  @!P2 IMAD.MOV R18, RZ, RZ, -R18 ;  /* 0x000000ffff12a224 */ /* 0x000fe200078e0a12 */
[----:B------:R-:W-:Y:S01]  /*20f0*/  ISETP.GT.U32.AND P2, PT, R0, R23, PT ;  /* 0x000000170000720c */ /* 0x000fe20003f44070 */
[--C-:B------:R-:W-:Y:S01]  /*2100*/  @!P6 IMAD.IADD R20, R20, 0x1, -R0.reuse ;  /* 0x000000011414e824 */ /* 0x100fe200078e0a00 */
[C---:B------:R-:W-:Y:S01]  /*2110*/  ISETP.GT.U32.AND P6, PT, R0.reuse, R25, PT ;  /* 0x000000190000720c */ /* 0x040fe20003fc4070 */
[----:B------:R-:W-:Y:S02]  /*2120*/  IMAD.MOV R29, RZ, RZ, -R29 ;  /* 0x000000ffff1d7224 */ /* 0x000fe400078e0a1d */
[----:B------:R-:W-:Y:S01]  /*2130*/  @!P1 IMAD.IADD R21, R21, 0x1, -R0 ;  /* 0x0000000115159824 */ /* 0x000fe200078e0a00 */
[----:B------:R-:W-:Y:S01]  /*2140*/  ISETP.GT.U32.AND P1, PT, R0, R26, PT ;  /* 0x0000001a0000720c */ /* 0x000fe20003f24070 */
[----:B------:R-:W-:-:S04]  /*2150*/  IMAD.HI.U32 R6, R3, R4, RZ ;  /* 0x0000000403067227 */ /* 0x000fc800078e00ff */
[----:B------:R-:W-:Y:S02]  /*2160*/  IMAD R3, R0, R29, R27 ;  /* 0x0000001d00037224 */ /* 0x000fe400078e021b */
[----:B------:R-:W-:Y:S01]  /*2170*/  IMAD.MOV R29, RZ, RZ, -R6 ;  /* 0x000000ffff1d7224 */ /* 0x000fe200078e0a06 */
[----:B------:R-:W0:Y:S01]  /*2180*/  S2R R27, SR_TID.X ;  /* 0x00000000001b7919 */ /* 0x000e220000002100 */
[----:B------:R-:W-:Y:S01]  /*2190*/  @!P4 IMAD.IADD R24, R24, 0x1, -R0 ;  /* 0x000000011818c824 */ /* 0x000fe200078e0a00 */
[----:B------:R-:W-:Y:S01]  /*21a0*/  ISETP.GE.AND P4, PT, R8, RZ, PT ;  /* 0x000000ff0800720c */ /* 0x000fe20003f86270 */
[----:B------:R-:W-:Y:S01]  /*21b0*/  IMAD R4, R0, R29, R4 ;  /* 0x0000001d00047224 */ /* 0x000fe200078e0204 */
[----:B------:R-:W2:Y:S01]  /*21c0*/  LDL.LU R8, [R1+0x97c] ;  /* 0x00097c0001087983 */ /* 0x000ea20000300800 */
[--C-:B------:R-:W-:Y:S01]  /*21d0*/  @!P5 IMAD.IADD R22, R22, 0x1, -R0.reuse ;  /* 0x000000011616d824 */ /* 0x100fe200078e0a00 */
[C---:B------:R-:W-:Y:S01]  /*21e0*/  ISETP.GT.U32.AND P5, PT, R0.reuse, R3, PT ;  /* 0x000000030000720c */ /* 0x040fe20003fa4070 */
[--C-:B------:R-:W-:Y:S01]  /*21f0*/  @!P2 IMAD.IADD R23, R23, 0x1, -R0.reuse ;  /* 0x000000011717a824 */ /* 0x100fe200078e0a00 */
[C---:B------:R-:W-:Y:S01]  /*2200*/  ISETP.GT.U32.AND P2, PT, R0.reuse, R2, PT ;  /* 0x000000020000720c */ /* 0x040fe20003f44070 */
[--C-:B------:R-:W-:Y:S01]  /*2210*/  @!P6 IMAD.IADD R25, R25, 0x1, -R0.reuse ;  /* 0x000000011919e824 */ /* 0x100fe200078e0a00 */
[----:B------:R-:W-:Y:S01]  /*2220*/  ISETP.GT.U32.AND P6, PT, R0, R4, PT ;  /* 0x000000040000720c */ /* 0x000fe20003fc4070 */
[----:B------:R-:W-:-:S02]  /*2230*/  @!P1 IMAD.IADD R26, R26, 0x1, -R0 ;  /* 0x000000011a1a9824 */ /* 0x000fc400078e0a00 */
[----:B------:R-:W3:Y:S01]  /*2240*/  LDL.LU R0, [R1+0x28] ;  /* 0x0000280001007983 */ /* 0x000ee20000300800 */
[C---:B0-----:R-:W-:Y:S01]  /*2250*/  LOP3.LUT R6, R27.reuse, 0x7, RZ, 0xc0, !PT ;  /* 0x000000071b067812 */ /* 0x041fe200078ec0ff */
[----:B------:R-:W-:Y:S01]  /*2260*/  IMAD.SHL.U32 R29, R27, 0x2, RZ ;  /* 0x000000021b1d7824 */ /* 0x000fe200078e00ff */
[----:B---3--:R-:W-:Y:S02]  /*2270*/  ISETP.GE.AND P1, PT, R0, RZ, PT ;  /* 0x000000ff0000720c */ /* 0x008fe40003f26270 */
[----:B------:R-:W-:-:S05]  /*2280*/  IABS R0, c[0x0][0x17c] ;  /* 0x00005f0000007a13 */ /* 0x000fca0000000000 */
[----:B------:R-:W-:Y:S02]  /*2290*/  @!P5 IMAD.IADD R3, R3, 0x1, -R0 ;  /* 0x000000010303d824 */ /* 0x000fe400078e0a00 */
[----:B------:R-:W-:-:S05]  /*22a0*/  IMAD R0, R6, 0x90, RZ ;  /* 0x0000009006007824 */ /* 0x000fca00078e02ff */
[----:B------:R-:W-:Y:S02]  /*22b0*/  LOP3.LUT R0, R0, 0x30, R29, 0x78, !PT ;  /* 0x0000003000007812 */ /* 0x000fe400078e781d */
[----:B------:R-:W-:Y:S02]  /*22c0*/  IABS R0, c[0x0][0x17c] ;  /* 0x00005f0000007a13 */ /* 0x000fe40000000000 */
[----:B------:R-:W-:Y:S02]  /*22d0*/  ISETP.GE.AND P5, PT, R7, RZ, PT ;  /* 0x000000ff0700720c */ /* 0x000fe40003fa6270 */
[----:B------:R-:W3:Y:S01]  /*22e0*/  LDL.LU R7, [R1+0x978] ;  /* 0x0009780001077983 */ /* 0x000ee20000300800 */
[----:B------:R-:W-:-:S03]  /*22f0*/  @!P2 IMAD.IADD R2, R2, 0x1, -R0 ;  /* 0x000000010202a824 */ /* 0x000fc600078e0a00 */
[----:B------:R-:W4:Y:S01]  /*2300*/  LDL.LU R0, [R1+0x2c] ;  /* 0x00002c0001007983 */ /* 0x000f220000300800 */
[----:B------:R-:W-:Y:S02]  /*2310*/  @!P0 IMAD.MOV R19, RZ, RZ, -R19 ;  /* 0x000000ffff138224 */ /* 0x000fe400078e0a13 */
[----:B------:R-:W-:Y:S02]  /*2320*/  @!P4 IMAD.MOV R20, RZ, RZ, -R20 ;  /* 0x000000ffff14c224 */ /* 0x000fe400078e0a14 */
[----:B------:R-:W-:Y:S02]  /*2330*/  @!P1 IMAD.MOV R21, RZ, RZ, -R21 ;  /* 0x000000ffff159224 */ /* 0x000fe400078e0a15 */
[----:B------:R-:W-:Y:S01]  /*2340*/  @!P5 IMAD.MOV R22, RZ, RZ, -R22 ;  /* 0x000000ffff16d224 */ /* 0x000fe200078e0a16 */
[----:B----4-:R-:W-:Y:S02]  /*2350*/  ISETP.GE.AND P2, PT, R0, RZ, PT ;  /* 0x000000ff0000720c */ /* 0x010fe40003f46270 */
[----:B------:R-:W-:-:S04]  /*2360*/  IABS R0, c[0x0][0x17c] ;  /* 0x00005f0000007a13 */ /* 0x000fc80000000000 */
[----:B------:R-:W-:Y:S01]  /*2370*/  ISETP.GT.U32.AND P0, PT, R0, R25, PT ;  /* 0x000000190000720c */ /* 0x000fe20003f04070 */
[----:B------:R-:W-:Y:S01]  /*2380*/  @!P6 IMAD.IADD R4, R4, 0x1, -R0 ;  /* 0x000000010404e824 */ /* 0x000fe200078e0a00 */
[C---:B------:R-:W-:Y:S02]  /*2390*/  ISETP.GT.U32.AND P4, PT, R0.reuse, R26, PT ;  /* 0x0000001a0000720c */ /* 0x040fe40003f84070 */
[C---:B------:R-:W-:Y:S02]  /*23a0*/  ISETP.GT.U32.AND P1, PT, R0.reuse, R3, PT ;  /* 0x000000030000720c */ /* 0x040fe40003f24070 */
[----:B------:R-:W-:Y:S02]  /*23b0*/  ISETP.GT.U32.AND P5, PT, R0, R2, PT ;  /* 0x000000020000720c */ /* 0x000fe40003fa4070 */
[----:B------:R-:W4:Y:S01]  /*23c0*/  LDL.LU R0, [R1+0x38] ;  /* 0x0000380001007983 */ /* 0x000f220000300800 */
[----:B------:R-:W-:Y:S01]  /*23d0*/  LOP3.LUT R29, R29, 0x10, RZ, 0xc0, !PT ;  /* 0x000000101d1d7812 */ /* 0x000fe200078ec0ff */
[----:B------:R-:W-:-:S03]  /*23e0*/  IMAD R6, R6, 0x210, RZ ;  /* 0x0000021006067824 */ /* 0x000fc600078e02ff */
[----:B------:R-:W-:Y:S01]  /*23f0*/  LOP3.LUT R29, R29, 0x60, R27, 0xf8, !PT ;  /* 0x000000601d1d7812 */ /* 0x000fe200078ef81b */
[----:B------:R-:W-:-:S03]  /*2400*/  @!P2 IMAD.MOV R23, RZ, RZ, -R23 ;  /* 0x000000ffff17a224 */ /* 0x000fc600078e0a17 */
[----:B------:R-:W-:Y:S02]  /*2410*/  LOP3.LUT R29, R6, R29, RZ, 0x3c, !PT ;  /* 0x0000001d061d7212 */ /* 0x000fe400078e3cff */
[----:B------:R-:W2:Y:S01]  /*2420*/  LDL.LU R6, [R1+0x974] ;  /* 0x0009740001067983 */ /* 0x000ea20000300800 */
[----:B----4-:R-:W-:Y:S02]  /*2430*/  ISETP.GE.AND P6, PT, R0, RZ, PT ;  /* 0x000000ff0000720c */ /* 0x010fe40003fc6270 */
[----:B------:R-:W-:-:S04]  /*2440*/  IABS R0, c[0x0][0x17c] ;  /* 0x00005f0000007a13 */ /* 0x000fc80000000000 */
[----:B------:R-:W-:Y:S01]  /*2450*/  ISETP.GT.U32.AND P2, PT, R0, R4, PT ;  /* 0x000000040000720c */ /* 0x000fe20003f44070 */
[----:B------:R-:W-:Y:S02]  /*2460*/  @!P0 IMAD.IADD R25, R25, 0x1, -R0 ;  /* 0x0000000119198824 */ /* 0x000fe400078e0a00 */
[----:B------:R-:W4:Y:S02]  /*2470*/  LDL.LU R0, [R1+0x34] ;  /* 0x0000340001007983 */ /* 0x000f240000300800 */
[----:B----4-:R-:W-:Y:S02]  /*2480*/  ISETP.GE.AND P0, PT, R0, RZ, PT ;  /* 0x000000ff0000720c */ /* 0x010fe40003f06270 */
[----:B------:R-:W-:-:S05]  /*2490*/  IABS R0, c[0x0][0x17c] ;  /* 0x00005f0000007a13 */ /* 0x000fca0000000000 */
[----:B------:R-:W-:Y:S02]  /*24a0*/  @!P4 IMAD.IADD R26, R26, 0x1, -R0 ;  /* 0x000000011a1ac824 */ /* 0x000fe400078e0a00 */
[----:B------:R-:W4:Y:S01]  /*24b0*/  LDL.LU R0, [R1+0x20] ;  /* 0x0000200001007983 */ /* 0x000f220000300800 */
[----:B------:R-:W-:-:S05]  /*24c0*/  IMAD.SHL.U32 R27, R27, 0x100, RZ ;  /* 0x000001001b1b7824 */ /* 0x000fca00078e00ff */
[----:B------:R0:W-:Y:S01]  /*24d0*/  STL [R1+0x92c], R27 ;  /* 0x00092c1b01007387 */ /* 0x0001e20000100800 */
[----:B----4-:R-:W-:Y:S02]  /*24e0*/  ISETP.GE.AND P4, PT, R0, RZ, PT ;  /* 0x000000ff0000720c */ /* 0x010fe40003f86270 */
[----:B------:R-:W-:-:S05]  /*24f0*/  IABS R0, c[0x0][0x17c] ;  /* 0x00005f0000007a13 */ /* 0x000fca0000000000 */
[----:B------:R-:W-:Y:S01]  /*2500*/  @!P1 IMAD.IADD R3, R3, 0x1, -R0 ;  /* 0x0000000103039824 */ /* 0x000fe200078e0a00 */
[----:B------:R-:W-:Y:S02]  /*2510*/  LOP3.LUT R0, R27, 0x1000, RZ, 0xc0, !PT ;  /* 0x000010001b007812 */ /* 0x000fe400078ec0ff */
[----:B------:R-:W-:Y:S02]  /*2520*/  ISETP.GE.AND P1, PT, R5, RZ, PT ;  /* 0x000000ff0500720c */ /* 0x000fe40003f26270 */
[----:B------:R-:W4:Y:S04]  /*2530*/  LDL.LU R5, [R1+0x970] ;  /* 0x0009700001057983 */ /* 0x000f280000300800 */
[----:B0-----:R-:W2:Y:S04]  /*2540*/  LDL.LU R27, [R1+0x96c] ;  /* 0x00096c00011b7983 */ /* 0x001ea80000300800 */
[----:B------:R0:W-:Y:S02]  /*2550*/  STL [R1], R0 ;  /* 0x0000000001007387 */ /* 0x0001e40000100800 */
[----:B0-----:R-:W-:-:S05]  /*2560*/  IABS R0, c[0x0][0x17c] ;  /* 0x00005f0000007a13 */ /* 0x001fca0000000000 */
[----:B------:R-:W-:Y:S02]  /*2570*/  @!P5 IMAD.IADD R2, R2, 0x1, -R0 ;  /* 0x000000010202d824 */ /* 0x000fe400078e0a00 */
[----:B------:R-:W2:Y:S01]  /*2580*/  LDL.LU R0, [R1] ;  /* 0x0000000001007983 */ /* 0x000ea20000300800 */
[----:B------:R-:W-:-:S03]  /*2590*/  ISETP.GE.AND P5, PT, R28, RZ, PT ;  /* 0x000000ff1c00720c */ /* 0x000fc60003fa6270 */
[----:B------:R-:W3:Y:S01]  /*25a0*/  LDL.LU R28, [R1+0x968] ;  /* 0x00096800011c7983 */ /* 0x000ee20000300800 */
[----:B------:R-:W-:Y:S02]  /*25b0*/  @!P6 IMAD.MOV R24, RZ, RZ, -R24 ;  /* 0x000000ffff18e224 */ /* 0x000fe400078e0a18 */
[----:B--2---:R-:W-:-:S05]  /*25c0*/  IMAD.IADD R29, R0, 0x1, R29 ;  /* 0x00000001001d7824 */ /* 0x004fca00078e021d */
[----:B------:R0:W-:Y:S04]  /*25d0*/  STL [R1+0x930], R29 ;  /* 0x0009301d01007387 */ /* 0x0001e80000100800 */
[----:B0-----:R-:W0:Y:S01]  /*25e0*/  S2R R29, SR_TID.X ;  /* 0x00000000001d7919 */ /* 0x001e220000002100 */
[----:B------:R-:W-:-:S05]  /*25f0*/  IABS R0, c[0x0][0x17c] ;  /* 0x00005f0000007a13 */ /* 0x000fca0000000000 */
[----:B------:R-:W-:Y:S01]  /*2600*/  @!P2 IMAD.IADD R4, R4, 0x1, -R0 ;  /* 0x000000010404a824 */ /* 0x000fe200078e0a00 */
[----:B------:R-:W-:Y:S02]  /*2610*/  ISETP.NE.AND P2, PT, RZ, c[0x0][0x17c], PT ;  /* 0x00005f00ff007a0c */ /* 0x000fe40003f45270 */
[----:B0-----:R-:W-:-:S05]  /*2620*/  LOP3.LUT R29, R29, 0x3f, RZ, 0xc0, !PT ;  /* 0x0000003f1d1d7812 */ /* 0x001fca00078ec0ff */
[----:B------:R-:W-:Y:S01]  /*2630*/  IMAD R0, R29, c[0x0][0x18c], RZ ;  /* 0x000063001d007a24 */ /* 0x000fe200078e02ff */
[----:B------:R-:W-:-:S04]  /*2640*/  LOP3.LUT R29, RZ, c[0x0][0x17c], RZ, 0x33, !PT ;  /* 0x00005f00ff1d7a12 */ /* 0x000fc800078e33ff */
[----:B------:R-:W-:-:S05]  /*2650*/  LEA R0, P6, R0, c[0x0][0x168], 0x1 ;  /* 0x00005a0000007a11 */ /* 0x000fca00078c08ff */
[----:B------:R0:W-:Y:S02]  /*2660*/  STL [R1+0x950], R0 ;  /* 0x0009500001007387 */ /* 0x0001e40000100800 */
[C---:B0-----:R-:W-:Y:S02]  /*2670*/  SEL R0, R29.reuse, R27, !P2 ;  /* 0x0000001b1d007207 */ /* 0x041fe40005000000 */
[----:B------:R-:W2:Y:S01]  /*2680*/  LDL.LU R27, [R1+0x30] ;  /* 0x00003000011b7983 */ /* 0x000ea20000300800 */
[----:B---3--:R-:W-:-:S05]  /*2690*/  SEL R28, R29, R28, !P2 ;  /* 0x0000001c1d1c7207 */ /* 0x008fca0005000000 */
[----:B------:R4:W-:Y:S04]  /*26a0*/  STL [R1+0x2c], R28 ;  /* 0x00002c1c01007387 */ /* 0x0009e80000100800 */
[----:B------:R0:W-:Y:S01]  /*26b0*/  STL [R1+0x28], R0 ;  /* 0x0000280001007387 */ /* 0x0001e20000100800 */
[----:B----4-:R-:W-:-:S03]  /*26c0*/  SEL R28, R29, R5, !P2 ;  /* 0x000000051d1c7207 */ /* 0x010fc60005000000 */
[----:B------:R-:W3:Y:S01]  /*26d0*/  LDL.LU R5, [R1+0x8] ;  /* 0x0000080001057983 */ /* 0x000ee20000300800 */
[----:B0-----:R-:W-:-:S03]  /*26e0*/  SEL R0, R29, R6, !P2 ;  /* 0x000000061d007207 */ /* 0x001fc60005000000 */
[----:B------:R0:W-:Y:S04]  /*26f0*/  STL [R1+0x24], R28 ;  /* 0x0000241c01007387 */ /* 0x0001e80000100800 */
[----:B------:R-:W4:Y:S04]  /*2700*/  LDL.LU R6, [R1+0x10] ;  /* 0x0000100001067983 */ /* 0x000f280000300800 */
[----:B------:R1:W-:Y:S01]  /*2710*/  STL [R1+0x20], R0 ;  /* 0x0000200001007387 */ /* 0x0003e20000100800 */
[----:B0-----:R-:W-:-:S03]  /*2720*/  SEL R28, R29, R7, !P2 ;  /* 0x000000071d1c7207 */ /* 0x001fc60005000000 */
[----:B------:R-:W3:Y:S01]  /*2730*/  LDL.LU R7, [R1+0x18] ;  /* 0x0000180001077983 */ /* 0x000ee20000300800 */
[----:B-1----:R-:W-:-:S03]  /*2740*/  SEL R0, R29, R8, !P2 ;  /* 0x000000081d007207 */ /* 0x002fc60005000000 */
[----:B------:R0:W-:Y:S01]  /*2750*/  STL [R1+0x1c], R28 ;  /* 0x00001c1c01007387 */ /* 0x0001e20000100800 */
[----:B------:R-:W-:-:S03]  /*2760*/  SEL R9, R29, R9, !P2 ;  /* 0x000000091d097207 */ /* 0x000fc60005000000 */
[----:B------:R-:W3:Y:S04]  /*2770*/  LDL.LU R8, [R1+0xc] ;  /* 0x00000c0001087983 */ /* 0x000ee80000300800 */
[----:B------:R1:W-:Y:S01]  /*2780*/  STL [R1+0x14], R0 ;  /* 0x0000140001007387 */ /* 0x0003e20000100800 */
[C---:B0-----:R-:W-:Y:S02]  /*2790*/  SEL R28, R29.reuse, R11, !P2 ;  /* 0x0000000b1d1c7207 */ /* 0x041fe40005000000 */
[----:B-1----:R-:W-:-:S05]  /*27a0*/  SEL R0, R29, R10, !P2 ;  /* 0x0000000a1d007207 */ /* 0x002fca0005000000 */
[----:B------:R-:W-:Y:S04]  /*27b0*/  STL [R1+0x954], R0 ;  /* 0x0009540001007387 */ /* 0x000fe80000100800 */
[----:B------:R-:W-:Y:S04]  /*27c0*/  STL [R1+0x4], R9 ;  /* 0x0000040901007387 */ /* 0x000fe80000100800 */
[----:B------:R-:W-:Y:S01]  /*27d0*/  STL [R1+0x958], R28 ;  /* 0x0009581c01007387 */ /* 0x000fe20000100800 */
[----:B--2---:R-:W-:-:S03]  /*27e0*/  SEL R27, R29, R27, !P2 ;  /* 0x0000001b1d1b7207 */ /* 0x004fc60005000000 */
[----:B------:R-:W2:Y:S01]  /*27f0*/  LDL.LU R29, [R1+0x40] ;  /* 0x00004000011d7983 */ /* 0x000ea20000300800 */
[----:B------:R-:W-:Y:S02]  /*2800*/  @!P0 IMAD.MOV R25, RZ, RZ, -R25 ;  /* 0x000000ffff198224 */ /* 0x000fe400078e0a19 */
[----:B------:R-:W-:Y:S02]  /*2810*/  @!P4 IMAD.MOV R26, RZ, RZ, -R26 ;  /* 0x000000ffff1ac224 */ /* 0x000fe400078e0a1a */
[----:B------:R-:W-:Y:S02]  /*2820*/  @!P3 IMAD.MOV R3, RZ, RZ, -R3 ;  /* 0x000000ffff03b224 */ /* 0x000fe400078e0a03 */
[----:B------:R-:W-:Y:S02]  /*2830*/  @!P1 IMAD.MOV R2, RZ, RZ, -R2 ;  /* 0x000000ffff029224 */ /* 0x000fe400078e0a02 */
[----:B------:R-:W-:Y:S01]  /*2840*/  @!P5 IMAD.MOV R4, RZ, RZ, -R4 ;  /* 0x000000ffff04d224 */ /* 0x000fe200078e0a04 */
[----:B--2---:R0:W-:Y:S02]  /*2850*/  STL [R1+0x964], R29 ;  /* 0x0009641d01007387 */ /* 0x0041e40000100800 */
[----:B0-----:R-:W-:-:S04]  /*2860*/  LOP3.LUT R29, RZ, c[0x0][0x17c], RZ, 0x33, !PT ;  /* 0x00005f00ff1d7a12 */ /* 0x001fc800078e33ff */
[C---:B------:R-:W-:Y:S01]  /*2870*/  SEL R12, R29.reuse, R12, !P2 ;  /* 0x0000000c1d0c7207 */ /* 0x040fe20005000000 */
[----:B------:R-:W-:Y:S04]  /*2880*/  STL [R1+0x95c], R27 ;  /* 0x00095c1b01007387 */ /* 0x000fe80000100800 */
[----:B------:R0:W-:Y:S01]  /*2890*/  STL [R1+0x960], R12 ;  /* 0x0009600c01007387 */ /* 0x0001e20000100800 */
[C---:B------:R-:W-:Y:S02]  /*28a0*/  SEL R13, R29.reuse, R13, !P2 ;  /* 0x0000000d1d0d7207 */ /* 0x040fe40005000000 */
[C---:B------:R-:W-:Y:S02]  /*28b0*/  SEL R14, R29.reuse, R14, !P2 ;  /* 0x0000000e1d0e7207 */ /* 0x040fe40005000000 */
[C---:B---3--:R-:W-:Y:S01]  /*28c0*/  SEL R5, R29.reuse, R5, !P2 ;  /* 0x000000051d057207 */ /* 0x048fe20005000000 */
[----:B0-----:R-:W2:Y:S04]  /*28d0*/  LDL.LU R12, [R1+0x44] ;  /* 0x00004400010c7983 */ /* 0x001ea80000300800 */
[----:B------:R-:W3:Y:S01]  /*28e0*/  LDL.LU R10, [R1+0x2c] ;  /* 0x00002c00010a7983 */ /* 0x000ee20000300800 */
[----:B----4-:R-:W-:-:S03]  /*28f0*/  SEL R6, R29, R6, !P2 ;  /* 0x000000061d067207 */ /* 0x010fc60005000000 */
[----:B------:R-:W4:Y:S01]  /*2900*/  LDL.LU R11, [R1+0x28] ;  /* 0x00002800010b7983 */ /* 0x000f220000300800 */
[----:B------:R-:W-:-:S03]  /*2910*/  SEL R7, R29, R7, !P2 ;  /* 0x000000071d077207 */ /* 0x000fc60005000000 */
[----:B------:R-:W3:Y:S01]  /*2920*/  LDL.LU R27, [R1+0x24] ;  /* 0x00002400011b7983 */ /* 0x000ee20000300800 */
[C---:B------:R-:W-:Y:S02]  /*2930*/  SEL R8, R29.reuse, R8, !P2 ;  /* 0x000000081d087207 */ /* 0x040fe40005000000 */
[C---:B------:R-:W-:Y:S01]  /*2940*/  SEL R15, R29.reuse, R15, !P2 ;  /* 0x0000000f1d0f7207 */ /* 0x040fe20005000000 */
[----:B------:R-:W4:Y:S01]  /*2950*/  LDL.LU R28, [R1+0x20] ;  /* 0x00002000011c7983 */ /* 0x000f220000300800 */
[C---:B------:R-:W-:Y:S02]  /*2960*/  SEL R16, R29.reuse, R16, !P2 ;  /* 0x000000101d107207 */ /* 0x040fe40005000000 */
[C---:B------:R-:W-:Y:S01]  /*2970*/  SEL R17, R29.reuse, R17, !P2 ;  /* 0x000000111d117207 */ /* 0x040fe20005000000 */
[----:B------:R-:W4:Y:S01]  /*2980*/  LDL.LU R0, [R1+0x1c] ;  /* 0x00001c0001007983 */ /* 0x000f220000300800 */
[C---:B------:R-:W-:Y:S02]  /*2990*/  SEL R18, R29.reuse, R18, !P2 ;  /* 0x000000121d127207 */ /* 0x040fe40005000000 */
[----:B------:R-:W-:-:S02]  /*29a0*/  SEL R19, R29, R19, !P2 ;  /* 0x000000131d137207 */ /* 0x000fc40005000000 */
[C---:B------:R-:W-:Y:S02]  /*29b0*/  SEL R20, R29.reuse, R20, !P2 ;  /* 0x000000141d147207 */ /* 0x040fe40005000000 */
[C---:B------:R-:W-:Y:S02]  /*29c0*/  SEL R21, R29.reuse, R21, !P2 ;  /* 0x000000151d157207 */ /* 0x040fe40005000000 */
[C---:B------:R-:W-:Y:S02]  /*29d0*/  SEL R22, R29.reuse, R22, !P2 ;  /* 0x000000161d167207 */ /* 0x040fe40005000000 */
[C---:B------:R-:W-:Y:S02]  /*29e0*/  SEL R23, R29.reuse, R23, !P2 ;  /* 0x000000171d177207 */ /* 0x040fe40005000000 */
[C---:B------:R-:W-:Y:S02]  /*29f0*/  SEL R24, R29.reuse, R24, !P2 ;  /* 0x000000181d187207 */ /* 0x040fe40005000000 */
[----:B------:R-:W-:-:S02]  /*2a00*/  SEL R25, R29, R25, !P2 ;  /* 0x000000191d197207 */ /* 0x000fc40005000000 */
[C---:B------:R-:W-:Y:S02]  /*2a10*/  SEL R26, R29.reuse, R26, !P2 ;  /* 0x0000001a1d1a7207 */ /* 0x040fe40005000000 */
[C---:B------:R-:W-:Y:S02]  /*2a20*/  SEL R9, R29.reuse, R2, !P2 ;  /* 0x000000021d097207 */ /* 0x040fe40005000000 */
[C---:B------:R-:W-:Y:S02]  /*2a30*/  SEL R4, R29.reuse, R4, !P2 ;  /* 0x000000041d047207 */ /* 0x040fe40005000000 */
[----:B------:R-:W-:Y:S02]  /*2a40*/  SEL R3, R29, R3, !P2 ;  /* 0x000000031d037207 */ /* 0x000fe40005000000 */
[----:B------:R-:W4:Y:S04]  /*2a50*/  LDL.LU R29, [R1+0x964] ;  /* 0x00096400011d7983 */ /* 0x000f280000300800 */
[----:B------:R-:W0:Y:S02]  /*2a60*/  S2R R2, SR_TID.X ;  /* 0x0000000000027919 */ /* 0x000e240000002100 */
[----:B0-----:R-:W-:-:S05]  /*2a70*/  LOP3.LUT R2, R2, 0x3f, RZ, 0xc0, !PT ;  /* 0x0000003f02027812 */ /* 0x001fca00078ec0ff */
[----:B------:R-:W-:-:S05]  /*2a80*/  IMAD R2, R2, c[0x0][0x18c], RZ ;  /* 0x0000630002027a24 */ /* 0x000fca00078e02ff */
[----:B------:R-:W-:-:S05]  /*2a90*/  LEA.HI.X.SX32 R2, R2, c[0x0][0x16c], 0x1, P6 ;  /* 0x00005b0002027a11 */ /* 0x000fca00030f0eff */
[----:B------:R0:W-:Y:S04]  /*2aa0*/  STL [R1+0x94c], R2 ;  /* 0x00094c0201007387 */ /* 0x0001e80000100800 */
[----:B0-----:R-:W4:Y:S01]  /*2ab0*/  LDL.LU R2, [R1+0x4] ;  /* 0x0000040001027983 */ /* 0x001f220000300800 */
[----:B--2---:R-:W-:Y:S02]  /*2ac0*/  IMAD R12, R12, c[0x0][0x184], RZ ;  /* 0x000061000c0c7a24 */ /* 0x004fe400078e02ff */
[----:B---3--:R-:W-:Y:S02]  /*2ad0*/  IMAD R27, R27, c[0x0][0x190], RZ ;  /* 0x000064001b1b7a24 */ /* 0x008fe400078e02ff */
[----:B----4-:R-:W-:Y:S02]  /*2ae0*/  IMAD R28, R28, c[0x0][0x190], RZ ;  /* 0x000064001c1c7a24 */ /* 0x010fe400078e02ff */
[----:B------:R-:W-:-:S02]  /*2af0*/  IMAD R0, R0, c[0x0][0x190], RZ ;  /* 0x0000640000007a24 */ /* 0x000fc400078e02ff */
[----:B------:R-:W-:-:S05]  /*2b00*/  IMAD R29, R29, c[0x0][0x184], RZ ;  /* 0x000061001d1d7a24 */ /* 0x000fca00078e02ff */
[----:B------:R0:W-:Y:S04]  /*2b10*/  STL [R1+0x934], R29 ;  /* 0x0009341d01007387 */ /* 0x0001e80000100800 */
[----:B0-----:R-:W2:Y:S04]  /*2b20*/  LDL.LU R29, [R1+0x14] ;  /* 0x00001400011d7983 */ /* 0x001ea80000300800 */
[----:B------:R0:W-:Y:S04]  /*2b30*/  STL [R1+0x18], R12 ;  /* 0x0000180c01007387 */ /* 0x0001e80000100800 */
[----:B0-----:R-:W3:Y:S04]  /*2b40*/  LDL.LU R12, [R1+0x960] ;  /* 0x00096000010c7983 */ /* 0x001ee80000300800 */
[----:B------:R0:W-:Y:S04]  /*2b50*/  STL [R1+0x8], R27 ;  /* 0x0000081b01007387 */ /* 0x0001e80000100800 */
[----:B0-----:R-:W4:Y:S04]  /*2b60*/  LDL.LU R27, [R1+0x95c] ;  /* 0x00095c00011b7983 */ /* 0x001f280000300800 */
[----:B------:R0:W-:Y:S04]  /*2b70*/  STL [R1+0xc], R28 ;  /* 0x00000c1c01007387 */ /* 0x0001e80000100800 */
[----:B0-----:R-:W3:Y:S04]  /*2b80*/  LDL.LU R28, [R1+0x958] ;  /* 0x00095800011c7983 */ /* 0x001ee80000300800 */
[----:B------:R0:W-:Y:S04]  /*2b90*/  STL [R1+0x10], R0 ;  /* 0x0000100001007387 */ /* 0x0001e80000100800 */
[----:B0-----:R-:W3:Y:S01]  /*2ba0*/  LDL.LU R0, [R1+0x954] ;  /* 0x0009540001007983 */ /* 0x001ee20000300800 */
[----:B------:R-:W-:-:S02]  /*2bb0*/  IMAD R2, R2, c[0x0][0x190], RZ ;  /* 0x0000640002027a24 */ /* 0x000fc400078e02ff */
[----:B------:R-:W-:Y:S02]  /*2bc0*/  IMAD R13, R13, c[0x0][0x190], RZ ;  /* 0x000064000d0d7a24 */ /* 0x000fe400078e02ff */
[----:B------:R-:W-:Y:S02]  /*2bd0*/  IMAD R14, R14, c[0x0][0x190], RZ ;  /* 0x000064000e0e7a24 */ /* 0x000fe400078e02ff */
[----:B------:R-:W-:Y:S02]  /*2be0*/  IMAD R5, R5, c[0x0][0x190], RZ ;  /* 0x0000640005057a24 */ /* 0x000fe400078e02ff */
[----:B------:R-:W-:Y:S02]  /*2bf0*/  IMAD R6, R6, c[0x0][0x190], RZ ;  /* 0x0000640006067a24 */ /* 0x000fe400078e02ff */
[----:B------:R-:W-:Y:S02]  /*2c00*/  IMAD R8, R8, c[0x0][0x190], RZ ;  /* 0x0000640008087a24 */ /* 0x000fe400078e02ff */
[----:B--2---:R-:W-:-:S05]  /*2c10*/  IMAD R29, R29, c[0x0][0x190], RZ ;  /* 0x000064001d1d7a24 */ /* 0x004fca00078e02ff */
[----:B------:R3:W-:Y:S02]  /*2c20*/  STL [R1+0x14], R29 ;  /* 0x0000141d01007387 */ /* 0x0007e40000100800 */
[----:B---3--:R-:W-:Y:S02]  /*2c30*/  IMAD R29, R0, c[0x0][0x190], RZ ;  /* 0x00006400001d7a24 */ /* 0x008fe400078e02ff */
[----:B------:R-:W2:Y:S04]  /*2c40*/  LDL.LU R0, [R1+0x950] ;  /* 0x0009500001007983 */ /* 0x000ea80000300800 */
[----:B------:R-:W-:Y:S04]  /*2c50*/  STL [R1+0x4], R2 ;  /* 0x0000040201007387 */ /* 0x000fe80000100800 */
[----:B------:R0:W-:Y:S04]  /*2c60*/  STL [R1+0x948], R13 ;  /* 0x0009480d01007387 */ /* 0x0001e80000100800 */
[----:B0-----:R-:W3:Y:S04]  /*2c70*/  LDL.LU R13, [R1+0x8] ;  /* 0x00000800010d7983 */ /* 0x001ee80000300800 */
[----:B------:R0:W-:Y:S04]  /*2c80*/  STL [R1+0x944], R14 ;  /* 0x0009440e01007387 */ /* 0x0001e80000100800 */
[----:B0-----:R-:W4:Y:S04]  /*2c90*/  LDL.LU R14, [R1+0xc] ;  /* 0x00000c00010e7983 */ /* 0x001f280000300800 */
[----:B------:R0:W-:Y:S04]  /*2ca0*/  STL [R1+0x940], R5 ;  /* 0x0009400501007387 */ /* 0x0001e80000100800 */
[----:B0-----:R-:W4:Y:S04]  /*2cb0*/  LDL.LU R5, [R1+0x10] ;  /* 0x0000100001057983 */ /* 0x001f280000300800 */
[----:B------:R0:W-:Y:S04]  /*2cc0*/  STL [R1+0x93c], R6 ;  /* 0x00093c0601007387 */ /* 0x0001e80000100800 */
[----:B0-----:R-:W4:Y:S04]  /*2cd0*/  LDL.LU R6, [R1+0x14] ;  /* 0x0000140001067983 */ /* 0x001f280000300800 */
[----:B------:R0:W-:Y:S04]  /*2ce0*/  STL [R1+0x938], R8 ;  /* 0x0009380801007387 */ /* 0x0001e80000100800 */
[----:B0-----:R-:W4:Y:S01]  /*2cf0*/  LDL.LU R8, [R1+0x4] ;  /* 0x0000040001087983 */ /* 0x001f220000300800 */
[----:B------:R-:W-:-:S02]  /*2d00*/  IMAD R10, R10, c[0x0][0x190], RZ ;  /* 0x000064000a0a7a24 */ /* 0x000fc400078e02ff */
[----:B------:R-:W-:-:S03]  /*2d10*/  IMAD R11, R11, c[0x0][0x190], RZ ;  /* 0x000064000b0b7a24 */ /* 0x000fc600078e02ff */
[----:B--2---:R-:W-:-:S05]  /*2d20*/  LEA R2, P0, R10, R0, 0x1 ;  /* 0x000000000a027211 */ /* 0x004fca00078008ff */
[----:B------:R0:W-:Y:S02]  /*2d30*/  STL [R1+0x8e0], R2 ;  /* 0x0008e00201007387 */ /* 0x0001e40000100800 */
[----:B0-----:R-:W-:-:S05]  /*2d40*/  LEA R2, P1, R11, R0, 0x1 ;  /* 0x000000000b027211 */ /* 0x001fca00078208ff */
[----:B------:R3:W-:Y:S02]  /*2d50*/  STL [R1+0x8e4], R2 ;  /* 0x0008e40201007387 */ /* 0x0007e40000100800 */
[----:B---3--:R-:W-:-:S05]  /*2d60*/  LEA R2, P2, R13, R0, 0x1 ;  /* 0x000000000d027211 */ /* 0x008fca00078408ff */
[----:B------:R4:W-:Y:S02]  /*2d70*/  STL [R1+0x8e8], R2 ;  /* 0x0008e80201007387 */ /* 0x0009e40000100800 */
[----:B----4-:R-:W-:-:S05]  /*2d80*/  LEA R2, P3, R14, R0, 0x1 ;  /* 0x000000000e027211 */ /* 0x010fca00078608ff */
[----:B------:R0:W-:Y:S02]  /*2d90*/  STL [R1+0x8ec], R2 ;  /* 0x0008ec0201007387 */ /* 0x0001e40000100800 */
[----:B0-----:R-:W-:-:S05]  /*2da0*/  LEA R2, P4, R5, R0, 0x1 ;  /* 0x0000000005027211 */ /* 0x001fca00078808ff */
[----:B------:R0:W-:Y:S02]  /*2db0*/  STL [R1+0x8f0], R2 ;  /* 0x0008f00201007387 */ /* 0x0001e40000100800 */
[----:B0-----:R-:W-:-:S05]  /*2dc0*/  LEA R2, P5, R6, R0, 0x1 ;  /* 0x0000000006027211 */ /* 0x001fca00078a08ff */
[----:B------:R0:W-:Y:S02]  /*2dd0*/  STL [R1+0x8f4], R2 ;  /* 0x0008f40201007387 */ /* 0x0001e40000100800 */
[----:B0-----:R-:W-:-:S05]  /*2de0*/  LEA R2, P6, R8, R0, 0x1 ;  /* 0x0000000008027211 */ /* 0x001fca00078c08ff */
[----:B------:R0:W-:Y:S04]  /*2df0*/  STL [R1+0x8f8], R2 ;  /* 0x0008f80201007387 */ /* 0x0001e80000100800 */
[----:B0-----:R-:W2:Y:S01]  /*2e00*/  LDL.LU R2, [R1+0x94c] ;  /* 0x00094c0001027983 */ /* 0x001ea20000300800 */
[----:B------:R-:W-:Y:S02]  /*2e10*/  IMAD R28, R28, c[0x0][0x190], RZ ;  /* 0x000064001c1c7a24 */ /* 0x000fe400078e02ff */
[----:B------:R-:W-:Y:S02]  /*2e20*/  IMAD R27, R27, c[0x0][0x190], RZ ;  /* 0x000064001b1b7a24 */ /* 0x000fe400078e02ff */
[----:B------:R-:W-:Y:S01]  /*2e30*/  IMAD R12, R12, c[0x0][0x190], RZ ;  /* 0x000064000c0c7a24 */ /* 0x000fe200078e02ff */
[----:B--2---:R-:W-:-:S05]  /*2e40*/  LEA.HI.X.SX32 R10, R10, R2, 0x1, P0 ;  /* 0x000000020a0a7211 */ /* 0x004fca00000f0eff */
[----:B------:R0:W-:Y:S02]  /*2e50*/  STL [R1+0x8d8], R10 ;  /* 0x0008d80a01007387 */ /* 0x0001e40000100800 */
[----:B0-----:R-:W-:-:S05]  /*2e60*/  LEA R10, P0, R29, R0, 0x1 ;  /* 0x000000001d0a7211 */ /* 0x001fca00078008ff */
[----:B------:R0:W-:Y:S02]  /*2e70*/  STL [R1+0x8dc], R10 ;  /* 0x0008dc0a01007387 */ /* 0x0001e40000100800 */
[----:B0-----:R-:W-:-:S05]  /*2e80*/  LEA.HI.X.SX32 R10, R11, R2, 0x1, P1 ;  /* 0x000000020b0a7211 */ /* 0x001fca00008f0eff */
[----:B------:R0:W-:Y:S02]  /*2e90*/  STL [R1+0x818], R10 ;  /* 0x0008180a01007387 */ /* 0x0001e40000100800 */
[----:B0-----:R-:W-:Y:S02]  /*2ea0*/  LEA.HI.X.SX32 R10, R13, R2, 0x1, P2 ;  /* 0x000000020d0a7211 */ /* 0x001fe400010f0eff */
[----:B------:R-:W2:Y:S01]  /*2eb0*/  LDL.LU R13, [R1+0x948] ;  /* 0x00094800010d7983 */ /* 0x000ea20000300800 */
[----:B------:R-:W-:-:S05]  /*2ec0*/  LEA R11, P1, R28, R0, 0x1 ;  /* 0x000000001c0b7211 */ /* 0x000fca00078208ff */
[----:B------:R0:W-:Y:S04]  /*2ed0*/  STL [R1+0x838], R11 ;  /* 0x0008380b01007387 */ /* 0x0001e80000100800 */
[----:B------:R1:W-:Y:S01]  /*2ee0*/  STL [R1+0x81c], R10 ;  /* 0x00081c0a01007387 */ /* 0x0003e20000100800 */
[----:B0-----:R-:W-:Y:S02]  /*2ef0*/  LEA R11, P2, R27, R0, 0x1 ;  /* 0x000000001b0b7211 */ /* 0x001fe400078408ff */
[----:B-1----:R-:W-:Y:S02]  /*2f00*/  LEA.HI.X.SX32 R10, R14, R2, 0x1, P3 ;  /* 0x000000020e0a7211 */ /* 0x002fe400018f0eff */
[----:B------:R-:W3:Y:S04]  /*2f10*/  LDL.LU R14, [R1+0x944] ;  /* 0x00094400010e7983 */ /* 0x000ee80000300800 */
[----:B------:R0:W-:Y:S04]  /*2f20*/  STL [R1+0x840], R11 ;  /* 0x0008400b01007387 */ /* 0x0001e80000100800 */
[----:B------:R1:W-:Y:S01]  /*2f30*/  STL [R1+0x820], R10 ;  /* 0x0008200a01007387 */ /* 0x0003e20000100800 */
[----:B0-----:R-:W-:-:S02]  /*2f40*/  LEA R11, P3, R12, R0, 0x1 ;  /* 0x000000000c0b7211 */ /* 0x001fc400078608ff */
[-C--:B-1----:R-:W-:Y:S02]  /*2f50*/  LEA.HI.X.SX32 R10, R5, R2.reuse, 0x1, P4 ;  /* 0x00000002050a7211 */ /* 0x082fe400020f0eff */
[----:B------:R-:W4:Y:S04]  /*2f60*/  LDL.LU R5, [R1+0x940] ;  /* 0x0009400001057983 */ /* 0x000f280000300800 */
[----:B------:R-:W-:Y:S04]  /*2f70*/  STL [R1+0x848], R11 ;  /* 0x0008480b01007387 */ /* 0x000fe80000100800 */
[----:B------:R0:W-:Y:S02]  /*2f80*/  STL [R1+0x824], R10 ;  /* 0x0008240a01007387 */ /* 0x0001e40000100800 */
[----:B0-----:R-:W-:-:S02]  /*2f90*/  LEA.HI.X.SX32 R10, R6, R2, 0x1, P5 ;  /* 0x00000002060a7211 */ /* 0x001fc400028f0eff */
[----:B------:R-:W4:Y:S01]  /*2fa0*/  LDL.LU R6, [R1+0x93c] ;  /* 0x00093c0001067983 */ /* 0x000f220000300800 */
[----:B------:R-:W-:Y:S02]  /*2fb0*/  LEA.HI.X.SX32 R28, R28, R2, 0x1, P1 ;  /* 0x000000021c1c7211 */ /* 0x000fe400008f0eff */
[----:B--2---:R-:W-:-:S05]  /*2fc0*/  LEA R11, P4, R13, R0, 0x1 ;  /* 0x000000000d0b7211 */ /* 0x004fca00078808ff */
[----:B------:R-:W-:Y:S04]  /*2fd0*/  STL [R1+0x850], R11 ;  /* 0x0008500b01007387 */ /* 0x000fe80000100800 */
[----:B------:R0:W-:Y:S02]  /*2fe0*/  STL [R1+0x828], R10 ;  /* 0x0008280a01007387 */ /* 0x0001e40000100800 */
[----:B0-----:R-:W-:Y:S02]  /*2ff0*/  LEA.HI.X.SX32 R10, R8, R2, 0x1, P6 ;  /* 0x00000002080a7211 */ /* 0x001fe400030f0eff */
[----:B------:R-:W2:Y:S01]  /*3000*/  LDL.LU R8, [R1+0x938] ;  /* 0x0009380001087983 */ /* 0x000ea20000300800 */
[----:B---3--:R-:W-:-:S05]  /*3010*/  LEA R11, P5, R14, R0, 0x1 ;  /* 0x000000000e0b7211 */ /* 0x008fca00078a08ff */
[----:B------:R4:W-:Y:S04]  /*3020*/  STL [R1+0x858], R11 ;  /* 0x0008580b01007387 */ /* 0x0009e80000100800 */
[----:B------:R0:W-:Y:S01]  /*3030*/  STL [R1+0x82c], R10 ;  /* 0x00082c0a01007387 */ /* 0x0001e20000100800 */
[----:B----4-:R-:W-:Y:S02]  /*3040*/  LEA R11, P6, R5, R0, 0x1 ;  /* 0x00000000050b7211 */ /* 0x010fe400078c08ff */
[----:B0-----:R-:W-:Y:S02]  /*3050*/  LEA.HI.X.SX32 R10, R29, R2, 0x1, P0 ;  /* 0x000000021d0a7211 */ /* 0x001fe400000f0eff */
[----:B------:R-:W3:Y:S04]  /*3060*/  LDL.LU R29, [R1+0x934] ;  /* 0x00093400011d7983 */ /* 0x000ee80000300800 */
[----:B------:R0:W-:Y:S04]  /*3070*/  STL [R1+0x860], R11 ;  /* 0x0008600b01007387 */ /* 0x0001e80000100800 */
[----:B------:R-:W-:Y:S01]  /*3080*/  STL [R1+0x830], R10 ;  /* 0x0008300a01007387 */ /* 0x000fe20000100800 */
[----:B0-----:R-:W-:-:S05]  /*3090*/  LEA R11, P0, R6, R0, 0x1 ;  /* 0x00000000060b7211 */ /* 0x001fca00078008ff */
[----:B------:R-:W-:Y:S04]  /*30a0*/  STL [R1+0x868], R11 ;  /* 0x0008680b01007387 */ /* 0x000fe80000100800 */
[----:B------:R0:W-:Y:S04]  /*30b0*/  STL [R1+0x834], R28 ;  /* 0x0008341c01007387 */ /* 0x0001e80000100800 */
[----:B0-----:R-:W4:Y:S01]  /*30c0*/  LDL.LU R28, [R1+0x18] ;  /* 0x00001800011c7983 */ /* 0x001f220000300800 */
[----:B------:R-:W-:Y:S01]  /*30d0*/  IMAD R7, R7, c[0x0][0x190], RZ ;  /* 0x0000640007077a24 */ /* 0x000fe200078e02ff */
[----:B------:R-:W-:-:S04]  /*30e0*/  LEA.HI.X.SX32 R11, R27, R2, 0x1, P2 ;  /* 0x000000021b0b7211 */ /* 0x000fc800010f0eff */
[----:B------:R-:W-:Y:S01]  /*30f0*/  LEA R10, P1, R7, R0, 0x1 ;  /* 0x00000000070a7211 */ /* 0x000fe200078208ff */
[----:B------:R-:W-:-:S04]  /*3100*/  IMAD R15, R15, c[0x0][0x190], RZ ;  /* 0x000064000f0f7a24 */ /* 0x000fc800078e02ff */
[----:B------:R-:W-:Y:S01]  /*3110*/  STL [R1+0x870], R10 ;  /* 0x0008700a01007387 */ /* 0x000fe20000100800 */
[----:B------:R-:W-:-:S03]  /*3120*/  IMAD R16, R16, c[0x0][0x190], RZ ;  /* 0x0000640010107a24 */ /* 0x000fc600078e02ff */
[----:B------:R0:W-:Y:S01]  /*3130*/  STL [R1+0x83c], R11 ;  /* 0x00083c0b01007387 */ /* 0x0001e20000100800 */
[----:B------:R-:W-:Y:S01]  /*3140*/  IMAD R17, R17, c[0x0][0x190], RZ ;  /* 0x0000640011117a24 */ /* 0x000fe200078e02ff */
[----:B0-----:R-:W-:Y:S02]  /*3150*/  LEA.HI.X.SX32 R11, R12, R2, 0x1, P3 ;  /* 0x000000020c0b7211 */ /* 0x001fe400018f0eff */
[----:B------:R-:W-:Y:S01]  /*3160*/  LEA R12, P3, R15, R0, 0x1 ;  /* 0x000000000f0c7211 */ /* 0x000fe200078608ff */
[----:B------:R-:W-:Y:S02]  /*3170*/  IMAD R18, R18, c[0x0][0x190], RZ ;  /* 0x0000640012127a24 */ /* 0x000fe400078e02ff */
[----:B------:R-:W-:Y:S02]  /*3180*/  IMAD R19, R19, c[0x0][0x190], RZ ;  /* 0x0000640013137a24 */ /* 0x000fe400078e02ff */
[----:B------:R-:W-:Y:S02]  /*3190*/  IMAD R20, R20, c[0x0][0x190], RZ ;  /* 0x0000640014147a24 */ /* 0x000fe400078e02ff */
[----:B------:R-:W-:-:S02]  /*31a0*/  IMAD R21, R21, c[0x0][0x190], RZ ;  /* 0x0000640015157a24 */ /* 0x000fc400078e02ff */
[----:B------:R-:W-:Y:S02]  /*31b0*/  IMAD R22, R22, c[0x0][0x190], RZ ;  /* 0x0000640016167a24 */ /* 0x000fe400078e02ff */
[----:B------:R-:W-:Y:S02]  /*31c0*/  IMAD R23, R23, c[0x0][0x190], RZ ;  /* 0x0000640017177a24 */ /* 0x000fe400078e02ff */
[----:B------:R-:W-:Y:S02]  /*31d0*/  IMAD R24, R24, c[0x0][0x190], RZ ;  /* 0x0000640018187a24 */ /* 0x000fe400078e02ff */
[----:B------:R-:W-:Y:S02]  /*31e0*/  IMAD R25, R25, c[0x0][0x190], RZ ;  /* 0x0000640019197a24 */ /* 0x000fe400078e02ff */
[----:B------:R-:W-:Y:S02]  /*31f0*/  IMAD R26, R26, c[0x0][0x190], RZ ;  /* 0x000064001a1a7a24 */ /* 0x000fe400078e02ff */
[----:B------:R-:W-:-:S02]  /*3200*/  IMAD R9, R9, c[0x0][0x190], RZ ;  /* 0x0000640009097a24 */ /* 0x000fc400078e02ff */
[----:B------:R-:W-:Y:S02]  /*3210*/  IMAD R4, R4, c[0x0][0x190], RZ ;  /* 0x0000640004047a24 */ /* 0x000fe400078e02ff */
[----:B------:R-:W-:Y:S01]  /*3220*/  IMAD R3, R3, c[0x0][0x190], RZ ;  /* 0x0000640003037a24 */ /* 0x000fe200078e02ff */
[----:B--2---:R-:W-:-:S05]  /*3230*/  LEA R10, P2, R8, R0, 0x1 ;  /* 0x00000000080a7211 */ /* 0x004fca00078408ff */
[----:B------:R0:W-:Y:S04]  /*3240*/  STL [R1+0x878], R10 ;  /* 0x0008780a01007387 */ /* 0x0001e80000100800 */
[----:B------:R1:W-:Y:S01]  /*3250*/  STL [R1+0x844], R11 ;  /* 0x0008440b01007387 */ /* 0x0003e20000100800 */
[----:B0-----:R-:W-:-:S03]  /*3260*/  LEA.HI.X.SX32 R10, R13, R2, 0x1, P4 ;  /* 0x000000020d0a7211 */ /* 0x001fc600020f0eff */
[----:B------:R0:W-:Y:S01]  /*3270*/  STL [R1+0x880], R12 ;  /* 0x0008800c01007387 */ /* 0x0001e20000100800 */
[----:B-1----:R-:W-:-:S03]  /*3280*/  LEA R11, P4, R16, R0, 0x1 ;  /* 0x00000000100b7211 */ /* 0x002fc600078808ff */
[----:B------:R1:W-:Y:S04]  /*3290*/  STL [R1+0x84c], R10 ;  /* 0x00084c0a01007387 */ /* 0x0003e80000100800 */
[----:B------:R2:W-:Y:S01]  /*32a0*/  STL [R1+0x888], R11 ;  /* 0x0008880b01007387 */ /* 0x0005e20000100800 */
[----:B0-----:R-:W-:Y:S02]  /*32b0*/  LEA.HI.X.SX32 R12, R14, R2, 0x1, P5 ;  /* 0x000000020e0c7211 */ /* 0x001fe400028f0eff */
[----:B-1----:R-:W-:-:S03]  /*32c0*/  LEA R10, P5, R17, R0, 0x1 ;  /* 0x00000000110a7211 */ /* 0x002fc600078a08ff */
[----:B------:R-:W-:Y:S01]  /*32d0*/  STL [R1+0x854], R12 ;  /* 0x0008540c01007387 */ /* 0x000fe20000100800 */
[----:B--2---:R-:W-:Y:S02]  /*32e0*/  LEA.HI.X.SX32 R11, R5, R2, 0x1, P6 ;  /* 0x00000002050b7211 */ /* 0x004fe400030f0eff */
[----:B------:R-:W-:Y:S01]  /*32f0*/  LEA R5, P6, R18, R0, 0x1 ;  /* 0x0000000012057211 */ /* 0x000fe200078c08ff */
[----:B------:R0:W-:Y:S04]  /*3300*/  STL [R1+0x890], R10 ;  /* 0x0008900a01007387 */ /* 0x0001e80000100800 */
[----:B------:R-:W-:Y:S04]  /*3310*/  STL [R1+0x85c], R11 ;  /* 0x00085c0b01007387 */ /* 0x000fe80000100800 */
[----:B------:R1:W-:Y:S01]  /*3320*/  STL [R1+0x898], R5 ;  /* 0x0008980501007387 */ /* 0x0003e20000100800 */
[----:B0-----:R-:W-:-:S02]  /*3330*/  LEA.HI.X.SX32 R10, R6, R2, 0x1, P0 ;  /* 0x00000002060a7211 */ /* 0x001fc400000f0eff */
[----:B------:R-:W-:-:S03]  /*3340*/  LEA R6, P0, R19, R0, 0x1 ;  /* 0x0000000013067211 */ /* 0x000fc600078008ff */
[----:B------:R-:W-:Y:S01]  /*3350*/  STL [R1+0x864], R10 ;  /* 0x0008640a01007387 */ /* 0x000fe20000100800 */
[----:B-1----:R-:W-:-:S03]  /*3360*/  LEA.HI.X.SX32 R5, R7, R2, 0x1, P1 ;  /* 0x0000000207057211 */ /* 0x002fc600008f0eff */
[----:B------:R0:W-:Y:S01]  /*3370*/  STL [R1+0x8a0], R6 ;  /* 0x0008a00601007387 */ /* 0x0001e20000100800 */
[----:B------:R-:W-:-:S03]  /*3380*/  LEA R7, P1, R20, R0, 0x1 ;  /* 0x0000000014077211 */ /* 0x000fc600078208ff */
        /* <DEDUP_REMOVED lines=8> */
[----:B------:R0:W-:Y:S01]  /*3410*/  STL [R1+0x87c], R7 ;  /* 0x00087c0701007387 */ /* 0x0001e20000100800 */
[----:B--2---:R-:W-:-:S03]  /*3420*/  LEA.HI.X.SX32 R5, R16, R2, 0x1, P4 ;  /* 0x0000000210057211 */ /* 0x004fc600020f0eff */
[----:B------:R1:W-:Y:S04]  /*3430*/  STL [R1+0x8b8], R6 ;  /* 0x0008b80601007387 */ /* 0x0003e80000100800 */
[----:B------:R2:W-:Y:S01]  /*3440*/  STL [R1+0x884], R5 ;  /* 0x0008840501007387 */ /* 0x0005e20000100800 */
[----:B0-----:R-:W-:Y:S02]  /*3450*/  LEA R7, P4, R23, R0, 0x1 ;  /* 0x0000000017077211 */ /* 0x001fe400078808ff */
[----:B-1----:R-:W-:-:S03]  /*3460*/  LEA.HI.X.SX32 R6, R17, R2, 0x1, P5 ;  /* 0x0000000211067211 */ /* 0x002fc600028f0eff */
[----:B------:R0:W-:Y:S01]  /*3470*/  STL [R1+0x8c0], R7 ;  /* 0x0008c00701007387 */ /* 0x0001e20000100800 */
[----:B--2---:R-:W-:-:S03]  /*3480*/  LEA R5, P5, R24, R0, 0x1 ;  /* 0x0000000018057211 */ /* 0x004fc600078a08ff */
        /* <DEDUP_REMOVED lines=16> */
[----:B------:R-:W-:Y:S01]  /*3590*/  STL [R1+0x8ac], R7 ;  /* 0x0008ac0701007387 */ /* 0x000fe20000100800 */
[----:B--2---:R-:W-:-:S03]  /*35a0*/  LEA.HI.X.SX32 R5, R22, R2, 0x1, P3 ;  /* 0x0000000216057211 */ /* 0x004fc600018f0eff */
[----:B------:R0:W-:Y:S04]  /*35b0*/  STL [R1+0x8d4], R6 ;  /* 0x0008d40601007387 */ /* 0x0001e80000100800 */
[----:B------:R1:W-:Y:S01]  /*35c0*/  STL [R1+0x8b4], R5 ;  /* 0x0008b40501007387 */ /* 0x0003e20000100800 */
[----:B0-----:R-:W-:Y:S02]  /*35d0*/  LEA.HI.X.SX32 R6, R23, R2, 0x1, P4 ;  /* 0x0000000217067211 */ /* 0x001fe400020f0eff */
[----:B-1----:R-:W-:Y:S02]  /*35e0*/  LEA R5, P4, R3, R0, 0x1 ;  /* 0x0000000003057211 */ /* 0x002fe400078808ff */
[----:B------:R-:W-:Y:S01]  /*35f0*/  LEA.HI.X.SX32 R0, R24, R2, 0x1, P5 ;  /* 0x0000000218007211 */ /* 0x000fe200028f0eff */
[----:B------:R-:W-:Y:S01]  /*3600*/  STL [R1+0x8bc], R6 ;  /* 0x0008bc0601007387 */ /* 0x000fe20000100800 */
[----:B---3--:R-:W-:-:S03]  /*3610*/  LEA R10, P5, R29, c[0x0][0x160], 0x1 ;  /* 0x000058001d0a7a11 */ /* 0x008fc600078a08ff */
[----:B------:R0:W-:Y:S01]  /*3620*/  STL [R1+0x814], R5 ;  /* 0x0008140501007387 */ /* 0x0001e20000100800 */
[----:B----4-:R-:W-:-:S03]  /*3630*/  LEA R12, P3, R28, c[0x0][0x160], 0x1 ;  /* 0x000058001c0c7a11 */ /* 0x010fc600078608ff */
[----:B------:R1:W-:Y:S01]  /*3640*/  STL [R1+0x800], R0 ;  /* 0x0008000001007387 */ /* 0x0003e20000100800 */
[----:B------:R-:W-:Y:S02]  /*3650*/  LEA.HI.X.SX32 R11, R29, c[0x0][0x164], 0x1, P5 ;  /* 0x000059001d0b7a11 */ /* 0x000fe400028f0eff */
[-C--:B0-----:R-:W-:Y:S02]  /*3660*/  LEA.HI.X.SX32 R5, R25, R2.reuse, 0x1, P6 ;  /* 0x0000000219057211 */ /* 0x081fe400030f0eff */
[----:B-1----:R-:W-:-:S03]  /*3670*/  LEA.HI.X.SX32 R0, R26, R2, 0x1, P0 ;  /* 0x000000021a007211 */ /* 0x002fc600000f0eff */
[----:B------:R-:W-:Y:S01]  /*3680*/  STL [R1+0x804], R5 ;  /* 0x0008040501007387 */ /* 0x000fe20000100800 */
[----:B------:R-:W-:Y:S01]  /*3690*/  LEA.HI.X.SX32 R13, R28, c[0x0][0x164], 0x1, P3 ;  /* 0x000059001c0d7a11 */ /* 0x000fe200018f0eff */
[----:B------:R-:W-:Y:S02]  /*36a0*/  IMAD.MOV.U32 R28, RZ, RZ, c[0x0][0x188] ;  /* 0x00006200ff1c7624 */ /* 0x000fe400078e00ff */
[----:B------:R0:W5:Y:S04]  /*36b0*/  LDL.LU R29, [R1+0x930] ;  /* 0x00093000011d7983 */ /* 0x0001680000300800 */
[----:B------:R1:W-:Y:S01]  /*36c0*/  STL [R1+0x808], R0 ;  /* 0x0008080001007387 */ /* 0x0003e20000100800 */
[----:B------:R-:W-:Y:S01]  /*36d0*/  IMAD R27, R28, 0x3f, RZ ;  /* 0x0000003f1c1b7824 */ /* 0x000fe200078e02ff */
[----:B------:R-:W-:-:S02]  /*36e0*/  LEA.HI.X.SX32 R8, R4, R2, 0x1, P2 ;  /* 0x0000000204087211 */ /* 0x000fc400010f0eff */
[----:B------:R-:W-:Y:S01]  /*36f0*/  STL.64 [R1+0x370], R12 ;  /* 0x0003700c01007387 */ /* 0x000fe20000100a00 */
[----:B-1----:R-:W-:-:S03]  /*3700*/  LEA.HI.X.SX32 R0, R9, R2, 0x1, P1 ;  /* 0x0000000209007211 */ /* 0x002fc600008f0eff */
[----:B------:R-:W-:Y:S01]  /*3710*/  STL.64 [R1+0x378], R10 ;  /* 0x0003780a01007387 */ /* 0x000fe20000100a00 */
[----:B------:R-:W-:-:S03]  /*3720*/  IMAD.WIDE R6, R27, 0x2, R12 ;  /* 0x000000021b067825 */ /* 0x000fc600078e020c */
[----:B------:R1:W-:Y:S01]  /*3730*/  STL [R1+0x80c], R0 ;  /* 0x00080c0001007387 */ /* 0x0003e20000100800 */
[----:B------:R-:W-:-:S04]  /*3740*/  IMAD.WIDE R4, R27, 0x2, R10 ;  /* 0x000000021b047825 */ /* 0x000fc800078e020a */
[----:B------:R-:W-:Y:S02]  /*3750*/  IMAD R28, R28, 0x3e, RZ ;  /* 0x0000003e1c1c7824 */ /* 0x000fe400078e02ff */
[----:B------:R-:W-:Y:S01]  /*3760*/  IMAD.MOV.U32 R27, RZ, RZ, c[0x0][0x188] ;  /* 0x00006200ff1b7624 */ /* 0x000fe200078e00ff */
[----:B-1----:R-:W-:Y:S01]  /*3770*/  LEA.HI.X.SX32 R0, R3, R2, 0x1, P4 ;  /* 0x0000000203007211 */ /* 0x002fe200020f0eff */
[----:B------:R-:W-:Y:S01]  /*3780*/  STL [R1+0x810], R8 ;  /* 0x0008100801007387 */ /* 0x000fe20000100800 */
[----:B------:R-:W-:-:S03]  /*3790*/  IMAD.WIDE R2, R28, 0x2, R12 ;  /* 0x000000021c027825 */ /* 0x000fc600078e020c */
[----:B------:R1:W-:Y:S04]  /*37a0*/  STL [R1+0x40c], R0 ;  /* 0x00040c0001007387 */ /* 0x0003e80000100800 */
[----:B------:R-:W-:Y:S04]  /*37b0*/  STL [R1+0x414], R6 ;  /* 0x0004140601007387 */ /* 0x000fe80000100800 */
[----:B------:R2:W-:Y:S01]  /*37c0*/  STL [R1+0x410], R7 ;  /* 0x0004100701007387 */ /* 0x0005e20000100800 */
[----:B-1----:R-:W-:-:S03]  /*37d0*/  IMAD R0, R27, 0x3d, RZ ;  /* 0x0000003d1b007824 */ /* 0x002fc600078e02ff */
[----:B------:R-:W-:Y:S04]  /*37e0*/  STL [R1+0x7fc], R4 ;  /* 0x0007fc0401007387 */ /* 0x000fe80000100800 */
[----:B------:R1:W-:Y:S01]  /*37f0*/  STL [R1+0x7ec], R5 ;  /* 0x0007ec0501007387 */ /* 0x0003e20000100800 */
[----:B--2---:R-:W-:-:S03]  /*3800*/  IMAD.WIDE R6, R28, 0x2, R10 ;  /* 0x000000021c067825 */ /* 0x004fc600078e020a */
[----:B------:R-:W-:Y:S01]  /*3810*/  STL [R1+0x7f8], R2 ;  /* 0x0007f80201007387 */ /* 0x000fe20000100800 */
[----:B------:R-:W-:-:S03]  /*3820*/  IMAD R8, R27, 0x3c, RZ ;  /* 0x0000003c1b087824 */ /* 0x000fc600078e02ff */
[----:B------:R2:W-:Y:S01]  /*3830*/  STL [R1+0x7f0], R3 ;  /* 0x0007f00301007387 */ /* 0x0005e20000100800 */
[----:B-1----:R-:W-:-:S03]  /*3840*/  IMAD.WIDE R4, R0, 0x2, R12 ;  /* 0x0000000200047825 */ /* 0x002fc600078e020c */
[----:B------:R1:W-:Y:S04]  /*3850*/  STL [R1+0x7f4], R6 ;  /* 0x0007f40601007387 */ /* 0x0003e80000100800 */
[----:B------:R-:W-:Y:S01]  /*3860*/  STL [R1+0x418], R7 ;  /* 0x0004180701007387 */ /* 0x000fe20000100800 */
[----:B--2---:R-:W-:-:S03]  /*3870*/  IMAD.WIDE R2, R0, 0x2, R10 ;  /* 0x0000000200027825 */ /* 0x004fc600078e020a */
[----:B------:R-:W-:Y:S04]  /*3880*/  STL [R1+0x7e8], R4 ;  /* 0x0007e80401007387 */ /* 0x000fe80000100800 */
[----:B------:R2:W-:Y:S01]  /*3890*/  STL [R1+0x7e0], R5 ;  /* 0x0007e00501007387 */ /* 0x0005e20000100800 */
[----:B-1----:R-:W-:-:S03]  /*38a0*/  IMAD R6, R27, 0x3b, RZ ;  /* 0x0000003b1b067824 */ /* 0x002fc600078e02ff */
[----:B------:R-:W-:Y:S01]  /*38b0*/  STL [R1+0x7e4], R2 ;  /* 0x0007e40201007387 */ /* 0x000fe20000100800 */
[----:B--2---:R-:W-:-:S03]  /*38c0*/  IMAD.WIDE R4, R8, 0x2, R12 ;  /* 0x0000000208047825 */ /* 0x004fc600078e020c */
[----:B------:R1:W-:Y:S04]  /*38d0*/  STL [R1+0x7d8], R3 ;  /* 0x0007d80301007387 */ /* 0x0003e80000100800 */
[----:B------:R-:W-:Y:S01]  /*38e0*/  STL [R1+0x7dc], R4 ;  /* 0x0007dc0401007387 */ /* 0x000fe20000100800 */
[----:B------:R-:W-:-:S03]  /*38f0*/  IMAD R0, R27, 0x3a, RZ ;  /* 0x0000003a1b007824 */ /* 0x000fc600078e02ff */
[----:B------:R2:W-:Y:S01]  /*3900*/  STL [R1+0x41c], R5 ;  /* 0x00041c0501007387 */ /* 0x0005e20000100800 */
[----:B-1----:R-:W-:-:S05]  /*3910*/  IMAD.WIDE R2, R8, 0x2, R10 ;  /* 0x0000000208027825 */ /* 0x002fca00078e020a */
[----:B------:R-:W-:Y:S01]  /*3920*/  STL [R1+0x7d4], R2 ;  /* 0x0007d40201007387 */ /* 0x000fe20000100800 */
[----:B--2---:R-:W-:-:S03]  /*3930*/  IMAD.WIDE R4, R6, 0x2, R12 ;  /* 0x0000000206047825 */ /* 0x004fc600078e020c */
[----:B------:R1:W-:Y:S01]  /*3940*/  STL [R1+0x420], R3 ;  /* 0x0004200301007387 */ /* 0x0003e20000100800 */
[----:B------:R-:W-:-:S03]  /*3950*/  IMAD.WIDE R6, R6, 0x2, R10 ;  /* 0x0000000206067825 */ /* 0x000fc600078e020a */
[----:B------:R-:W-:Y:S04]  /*3960*/  STL [R1+0x428], R4 ;  /* 0x0004280401007387 */ /* 0x000fe80000100800 */
[----:B------:R2:W-:Y:S01]  /*3970*/  STL [R1+0x424], R5 ;  /* 0x0004240501007387 */ /* 0x0005e20000100800 */
[----:B-1----:R-:W-:-:S03]  /*3980*/  IMAD.WIDE R2, R0, 0x2, R12 ;  /* 0x0000000200027825 */ /* 0x002fc600078e020c */
[----:B------:R1:W-:Y:S04]  /*3990*/  STL [R1+0x430], R6 ;  /* 0x0004300601007387 */ /* 0x0003e80000100800 */
[----:B------:R-:W-:Y:S01]  /*39a0*/  STL [R1+0x42c], R7 ;  /* 0x00042c0701007387 */ /* 0x000fe20000100800 */
[----:B--2---:R-:W-:-:S03]  /*39b0*/  IMAD.WIDE R4, R0, 0x2, R10 ;  /* 0x0000000200047825 */ /* 0x004fc600078e020a */
[----:B------:R-:W-:Y:S01]  /*39c0*/  STL [R1+0x438], R2 ;  /* 0x0004380201007387 */ /* 0x000fe20000100800 */
[----:B-1----:R-:W-:-:S03]  /*39d0*/  IMAD R6, R27, 0x39, RZ ;  /* 0x000000391b067824 */ /* 0x002fc600078e02ff */
[----:B------:R1:W-:Y:S01]  /*39e0*/  STL [R1+0x434], R3 ;  /* 0x0004340301007387 */ /* 0x0003e20000100800 */
[----:B------:R-:W-:-:S03]  /*39f0*/  IMAD R0, R27, 0x38, RZ ;  /* 0x000000381b007824 */ /* 0x000fc600078e02ff */
[----:B------:R-:W-:Y:S01]  /*3a00*/  STL [R1+0x440], R4 ;  /* 0x0004400401007387 */ /* 0x000fe20000100800 */
[----:B-1----:R-:W-:-:S03]  /*3a10*/  IMAD.WIDE R2, R6, 0x2, R12 ;  /* 0x0000000206027825 */ /* 0x002fc600078e020c */
[----:B------:R1:W-:Y:S01]  /*3a20*/  STL [R1+0x43c], R5 ;  /* 0x00043c0501007387 */ /* 0x0003e20000100800 */
[----:B------:R-:W-:-:S03]  /*3a30*/  IMAD.WIDE R6, R6, 0x2, R10 ;  /* 0x0000000206067825 */ /* 0x000fc600078e020a */
[----:B------:R-:W-:Y:S04]  /*3a40*/  STL [R1+0x448], R2 ;  /* 0x0004480201007387 */ /* 0x000fe80000100800 */
[----:B------:R2:W-:Y:S04]  /*3a50*/  STL [R1+0x444], R3 ;  /* 0x0004440301007387 */ /* 0x0005e80000100800 */
[----:B------:R3:W-:Y:S01]  /*3a60*/  STL [R1+0x450], R6 ;  /* 0x0004500601007387 */ /* 0x0007e20000100800 */
[----:B-1----:R-:W-:-:S04]  /*3a70*/  IMAD.WIDE R4, R0, 0x2, R10 ;  /* 0x0000000200047825 */ /* 0x002fc800078e020a */
[----:B--2---:R-:W-:Y:S01]  /*3a80*/  IMAD.WIDE R2, R0, 0x2, R12 ;  /* 0x0000000200027825 */ /* 0x004fe200078e020c */
[----:B------:R-:W-:Y:S03]  /*3a90*/  STL [R1+0x44c], R7 ;  /* 0x00044c0701007387 */ /* 0x000fe60000100800 */
[C---:B---3--:R-:W-:Y:S01]  /*3aa0*/  IMAD R6, R27.reuse, 0x37, RZ ;  /* 0x000000371b067824 */ /* 0x048fe200078e02ff */
[----:B------:R-:W-:Y:S04]  /*3ab0*/  STL [R1+0x458], R2 ;  /* 0x0004580201007387 */ /* 0x000fe80000100800 */
        /* <DEDUP_REMOVED lines=155> */
[----:B------:R-:W-:-:S03]  /*4470*/  IMAD.SHL.U32 R0, R27, 0x20, RZ ;  /* 0x000000201b007824 */ /* 0x000fc600078e00ff */
        /* <DEDUP_REMOVED lines=215> */
[----:B------:R2:W-:Y:S01]  /*51f0*/  STL [R1+0x7a4], R3 ;  /* 0x0007a40301007387 */ /* 0x0005e20000100800 */
[----:B-1----:R-:W-:-:S03]  /*5200*/  IMAD.WIDE R4, R0, 0x2, R10 ;  /* 0x0000000200047825 */ /* 0x002fc600078e020a */
[----:B------:R-:W-:Y:S01]  /*5210*/  STL [R1+0x7b0], R6 ;  /* 0x0007b00601007387 */ /* 0x000fe20000100800 */
[----:B--2---:R-:W-:-:S03]  /*5220*/  IMAD.WIDE R2, R0, 0x2, R12 ;  /* 0x0000000200027825 */ /* 0x004fc600078e020c */
[----:B------:R1:W-:Y:S04]  /*5230*/  STL [R1+0x7ac], R7 ;  /* 0x0007ac0701007387 */ /* 0x0003e80000100800 */
[----:B------:R-:W-:Y:S04]  /*5240*/  STL [R1+0x7b8], R2 ;  /* 0x0007b80201007387 */ /* 0x000fe80000100800 */
[----:B------:R2:W-:Y:S01]  /*5250*/  STL [R1+0x7b4], R3 ;  /* 0x0007b40301007387 */ /* 0x0005e20000100800 */
[----:B-1----:R-:W-:-:S03]  /*5260*/  IMAD.WIDE R6, R27, 0x2, R12 ;  /* 0x000000021b067825 */ /* 0x002fc600078e020c */
[----:B------:R-:W-:Y:S04]  /*5270*/  STL [R1+0x7c0], R4 ;  /* 0x0007c00401007387 */ /* 0x000fe80000100800 */
[----:B------:R-:W-:Y:S01]  /*5280*/  STL [R1+0x7bc], R5 ;  /* 0x0007bc0501007387 */ /* 0x000fe20000100800 */
[----:B--2---:R-:W-:-:S03]  /*5290*/  IMAD.WIDE R2, R27, 0x2, R10 ;  /* 0x000000021b027825 */ /* 0x004fc600078e020a */
[----:B------:R-:W-:Y:S04]  /*52a0*/  STL [R1+0x7c8], R6 ;  /* 0x0007c80601007387 */ /* 0x000fe80000100800 */
[----:B------:R-:W-:Y:S04]  /*52b0*/  STL [R1+0x7c4], R7 ;  /* 0x0007c40701007387 */ /* 0x000fe80000100800 */
[----:B------:R1:W-:Y:S04]  /*52c0*/  STL [R1+0x7d0], R2 ;  /* 0x0007d00201007387 */ /* 0x0003e80000100800 */
[----:B------:R2:W-:Y:S04]  /*52d0*/  STL [R1+0x7cc], R3 ;  /* 0x0007cc0301007387 */ /* 0x0005e80000100800 */
[----:B------:R-:W-:Y:S04]  /*52e0*/  STL [R1+0x3fc], RZ ;  /* 0x0003fcff01007387 */ /* 0x000fe80000100800 */
        /* <DEDUP_REMOVED lines=54> */
[----:B------:R-:W3:Y:S04]  /*5650*/  S2R R10, SR_TID.X ;  /* 0x00000000000a7919 */ /* 0x000ee80000002100 */
        /* <DEDUP_REMOVED lines=20> */
[----:B------:R-:W-:Y:S01]  /*57a0*/  STL [R1+0x288], RZ ;  /* 0x000288ff01007387 */ /* 0x000fe20000100800 */
[----:B---3--:R-:W-:-:S03]  /*57b0*/  LOP3.LUT R10, R10, 0x7f, RZ, 0xc0, !PT ;  /* 0x0000007f0a0a7812 */ /* 0x008fc600078ec0ff */
[----:B------:R-:W-:Y:S04]  /*57c0*/  STL [R1+0x28c], RZ ;  /* 0x00028cff01007387 */ /* 0x000fe80000100800 */
[----:B------:R-:W-:Y:S04]  /*57d0*/  STL [R1+0x290], RZ ;  /* 0x000290ff01007387 */ /* 0x000fe80000100800 */
[----:B------:R-:W-:Y:S04]  /*57e0*/  STL [R1+0x294], RZ ;  /* 0x000294ff01007387 */ /* 0x000fe80000100800 */
[----:B------:R-:W-:Y:S04]  /*57f0*/  STL [R1+0x298], RZ ;  /* 0x000298ff01007387 */ /* 0x000fe80000100800 */
[----:B------:R-:W-:Y:S01]  /*5800*/  STL [R1+0x29c], RZ ;  /* 0x00029cff01007387 */ /* 0x000fe20000100800 */
[----:B------:R-:W-:-:S03]  /*5810*/  IMAD.SHL.U32 R28, R10, 0x2, RZ ;  /* 0x000000020a1c7824 */ /* 0x000fc600078e00ff */
[----:B------:R-:W-:Y:S04]  /*5820*/  STL [R1+0x200], RZ ;  /* 0x000200ff01007387 */ /* 0x000fe80000100800 */
[----:B------:R-:W-:Y:S04]  /*5830*/  STL [R1+0x204], RZ ;  /* 0x000204ff01007387 */ /* 0x000fe80000100800 */
[----:B------:R-:W-:Y:S04]  /*5840*/  STL [R1+0x208], RZ ;  /* 0x000208ff01007387 */ /* 0x000fe80000100800 */
[----:B------:R-:W-:Y:S04]  /*5850*/  STL [R1+0x20c], RZ ;  /* 0x00020cff01007387 */ /* 0x000fe80000100800 */
[----:B------:R-:W3:Y:S04]  /*5860*/  LDL R10, [R1+0x380] ;  /* 0x00038000010a7983 */ /* 0x000ee80000100800 */
[----:B------:R-:W2:Y:S04]  /*5870*/  LDL.LU R11, [R1+0x48] ;  /* 0x00004800010b7983 */ /* 0x000ea80000300800 */
        /* <DEDUP_REMOVED lines=24> */
[----:B-1----:R-:W-:-:S03]  /*5a00*/  IMAD.SHL.U32 R2, R27, 0x40, RZ ;  /* 0x000000401b027824 */ /* 0x002fc600078e00ff */
[----:B------:R-:W-:Y:S02]  /*5a10*/  STL [R1+0x190], RZ ;  /* 0x000190ff01007387 */ /* 0x000fe40000100800 */
[----:B------:R-:W-:-:S04]  /*5a20*/  SHF.R.S32.HI R0, RZ, 0x1f, R2 ;  /* 0x0000001fff007819 */ /* 0x000fc80000011402 */
[----:B------:R-:W-:Y:S02]  /*5a30*/  SHF.L.U64.HI R0, R2, 0x1, R0 ;  /* 0x0000000102007819 */ /* 0x000fe40000010200 */
[C---:B------:R-:W-:Y:S02]  /*5a40*/  LOP3.LUT R2, R28.reuse, 0x30, RZ, 0x3c, !PT ;  /* 0x000000301c027812 */ /* 0x040fe400078e3cff */
[C---:B------:R-:W-:Y:S02]  /*5a50*/  LOP3.LUT R2, R28.reuse, 0x50, RZ, 0x3c, !PT ;  /* 0x000000501c027812 */ /* 0x040fe400078e3cff */
[C---:B------:R-:W-:Y:S02]  /*5a60*/  LOP3.LUT R2, R28.reuse, 0x70, RZ, 0x3c, !PT ;  /* 0x000000701c027812 */ /* 0x040fe400078e3cff */
[----:B------:R-:W-:Y:S01]  /*5a70*/  LOP3.LUT R4, R28, 0x10, RZ, 0x3c, !PT ;  /* 0x000000101c047812 */ /* 0x000fe200078e3cff */
[----:B------:R-:W-:Y:S02]  /*5a80*/  ULDC UR4, c[0x0][0x18c] ;  /* 0x0000630000047ab9 */ /* 0x000fe40000000800 */
[----:B------:R-:W-:-:S04]  /*5a90*/  USHF.L.U32 UR4, UR4, 0x6, URZ ;  /* 0x0000000604047899 */ /* 0x000fc8000800063f */
[----:B------:R-:W-:Y:S02]  /*5aa0*/  USHF.R.S32.HI UR5, URZ, 0x1f, UR4 ;  /* 0x0000001f3f057899 */ /* 0x000fe40008011404 */
[----:B------:R-:W-:Y:S02]  /*5ab0*/  USHF.L.U32 UR8, UR4, 0x1, URZ ;  /* 0x0000000104087899 */ /* 0x000fe4000800063f */
[----:B------:R-:W-:Y:S01]  /*5ac0*/  USHF.L.U64.HI UR5, UR4, 0x1, UR5 ;  /* 0x0000000104057899 */ /* 0x000fe20008010205 */
[----:B--2---:R-:W-:Y:S01]  /*5ad0*/  SHF.R.S32.HI R3, RZ, 0x6, R11 ;  /* 0x00000006ff037819 */ /* 0x004fe2000001140b */
[----:B---3--:R-:W-:-:S04]  /*5ae0*/  IMAD.MOV.U32 R11, RZ, RZ, R10 ;  /* 0x000000ffff0b7224 */ /* 0x008fc800078e000a */
[----:B------:R1:W-:Y:S04]  /*5af0*/  STL [R1+0x8fc], R3 ;  /* 0x0008fc0301007387 */ /* 0x0003e80000100800 */
[----:B------:R-:W-:Y:S04]  /*5b00*/  STL [R1+0x194], RZ ;  /* 0x000194ff01007387 */ /* 0x000fe80000100800 */
[----:B------:R-:W-:Y:S04]  /*5b10*/  STL [R1+0x198], RZ ;  /* 0x000198ff01007387 */ /* 0x000fe80000100800 */
[----:B------:R-:W-:Y:S04]  /*5b20*/  STL [R1+0x19c], RZ ;  /* 0x00019cff01007387 */ /* 0x000fe80000100800 */
[----:B------:R-:W2:Y:S04]  /*5b30*/  S2R R10, SR_TID.X ;  /* 0x00000000000a7919 */ /* 0x000ea80000002100 */
        /* <DEDUP_REMOVED lines=8> */
[----:B------:R-:W-:-:S03]  /*5bc0*/  LOP3.LUT R2, R11, 0x20, RZ, 0x3c, !PT ;  /* 0x000000200b027812 */ /* 0x000fc600078e3cff */
[----:B------:R-:W-:Y:S01]  /*5bd0*/  STL [R1+0x150], RZ ;  /* 0x000150ff01007387 */ /* 0x000fe20000100800 */
[----:B------:R-:W-:-:S03]  /*5be0*/  LOP3.LUT R4, R11, 0x40, RZ, 0x3c, !PT ;  /* 0x000000400b047812 */ /* 0x000fc600078e3cff */
[----:B------:R-:W-:Y:S04]  /*5bf0*/  STL [R1+0x154], RZ ;  /* 0x000154ff01007387 */ /* 0x000fe80000100800 */
[----:B------:R-:W-:Y:S04]  /*5c00*/  STL [R1+0x158], RZ ;  /* 0x000158ff01007387 */ /* 0x000fe80000100800 */
[----:B------:R-:W-:Y:S04]  /*5c10*/  STL [R1+0x15c], RZ ;  /* 0x00015cff01007387 */ /* 0x000fe80000100800 */
[----:B------:R-:W-:Y:S04]  /*5c20*/  STL [R1+0x30], RZ ;  /* 0x000030ff01007387 */ /* 0x000fe80000100800 */
[----:B------:R-:W-:Y:S04]  /*5c30*/  STL [R1+0x34], RZ ;  /* 0x000034ff01007387 */ /* 0x000fe80000100800 */
[----:B------:R-:W-:Y:S04]  /*5c40*/  STL [R1+0x38], RZ ;  /* 0x000038ff01007387 */ /* 0x000fe80000100800 */
[----:B------:R-:W-:Y:S04]  /*5c50*/  STL [R1+0x3c], RZ ;  /* 0x00003cff01007387 */ /* 0x000fe80000100800 */
[----:B------:R3:W-:Y:S04]  /*5c60*/  STL [R1+0x928], R2 ;  /* 0x0009280201007387 */ /* 0x0007e80000100800 */
[----:B------:R0:W-:Y:S01]  /*5c70*/  STL [R1+0x924], R4 ;  /* 0x0009240401007387 */ /* 0x0001e20000100800 */
[C---:B--2---:R-:W-:Y:S01]  /*5c80*/  LOP3.LUT R27, R10.reuse, 0x7, RZ, 0xc0, !PT ;  /* 0x000000070a1b7812 */ /* 0x044fe200078ec0ff */
[----:B------:R-:W-:-:S04]  /*5c90*/  IMAD.SHL.U32 R10, R10, 0x2, RZ ;  /* 0x000000020a0a7824 */ /* 0x000fc800078e00ff */
[----:B------:R-:W-:Y:S01]  /*5ca0*/  IMAD R27, R27, 0x90, RZ ;  /* 0x000000901b1b7824 */ /* 0x000fe200078e02ff */
[C---:B-1----:R-:W-:Y:S02]  /*5cb0*/  LOP3.LUT R3, R28.reuse, 0x20, RZ, 0x3c, !PT ;  /* 0x000000201c037812 */ /* 0x042fe400078e3cff */
[C---:B------:R-:W-:Y:S02]  /*5cc0*/  LOP3.LUT R3, R28.reuse, 0x40, RZ, 0x3c, !PT ;  /* 0x000000401c037812 */ /* 0x040fe400078e3cff */
[----:B------:R-:W-:Y:S02]  /*5cd0*/  LOP3.LUT R10, R27, 0x30, R10, 0x78, !PT ;  /* 0x000000301b0a7812 */ /* 0x000fe400078e780a */
[----:B------:R-:W-:Y:S02]  /*5ce0*/  LOP3.LUT R3, R28, 0x60, RZ, 0x3c, !PT ;  /* 0x000000601c037812 */ /* 0x000fe400078e3cff */
[----:B------:R-:W-:Y:S02]  /*5cf0*/  LOP3.LUT R3, R11, 0x60, RZ, 0x3c, !PT ;  /* 0x000000600b037812 */ /* 0x000fe400078e3cff */
[----:B0--3--:R-:W-:-:S02]  /*5d00*/  LOP3.LUT R2, R10, 0x40, RZ, 0x3c, !PT ;  /* 0x000000400a027812 */ /* 0x009fc400078e3cff */
.L_x_3:
[----:B------:R0:W-:Y:S04]  /*5d10*/  STL [R1+0x147c], R21 ;  /* 0x00147c1501007387 */ /* 0x0001e80000100800 */
[----:B-----5:R-:W2:Y:S04]  /*5d20*/  LDL.64 R4, [R1+0x378] ;  /* 0x0003780001047983 */ /* 0x020ea80000100a00 */
[----:B0-----:R-:W3:Y:S04]  /*5d30*/  LDL R21, [R1+0x3fc] ;  /* 0x0003fc0001157983 */ /* 0x001ee80000100800 */
[----:B------:R-:W-:Y:S04]  /*5d40*/  STL [R1+0x1448], R18 ;  /* 0x0014481201007387 */ /* 0x000fe80000100800 */
[----:B------:R-:W-:Y:S04]  /*5d50*/  STL [R1+0x1450], R18 ;  /* 0x0014501201007387 */ /* 0x000fe80000100800 */
[----:B------:R-:W-:Y:S04]  /*5d60*/  STL [R1+0x1458], R18 ;  /* 0x0014581201007387 */ /* 0x000fe80000100800 */
[----:B------:R-:W-:Y:S04]  /*5d70*/  STL [R1+0x1460], R18 ;  /* 0x0014601201007387 */ /* 0x000fe80000100800 */
[----:B------:R-:W-:Y:S04]  /*5d80*/  STL [R1+0x1468], R18 ;  /* 0x0014681201007387 */ /* 0x000fe80000100800 */
[----:B------:R-:W-:Y:S04]  /*5d90*/  STL [R1+0x1470], R18 ;  /* 0x0014701201007387 */ /* 0x000fe80000100800 */
[----:B------:R0:W-:Y:S04]  /*5da0*/  STL [R1+0x1478], R18 ;  /* 0x0014781201007387 */ /* 0x0001e80000100800 */
[----:B------:R-:W-:Y:S04]  /*5db0*/  STL [R1+0x1444], R19 ;  /* 0x0014441301007387 */ /* 0x000fe80000100800 */
        /* <DEDUP_REMOVED lines=88> */
[----:B------:R-:W-:Y:S01]  /*6340*/  STL [R1+0x12c8], R28 ;  /* 0x0012c81c01007387 */ /* 0x000fe20000100800 */
[----:B------:R-:W-:-:S03]  /*6350*/  IMAD.MOV.U32 R2, RZ, RZ, -0x40 ;  /* 0xffffffc0ff027424 */ /* 0x000fc600078e00ff */
[----:B------:R-:W-:Y:S04]  /*6360*/  STL [R1+0x12cc], R28 ;  /* 0x0012cc1c01007387 */ /* 0x000fe80000100800 */
[----:B------:R-:W-:Y:S04]  /*6370*/  STL [R1+0x12d0], R28 ;  /* 0x0012d01c01007387 */ /* 0x000fe80000100800 */
[----:B------:R-:W-:Y:S04]  /*6380*/  STL [R1+0x12d4], R28 ;  /* 0x0012d41c01007387 */ /* 0x000fe80000100800 */
[----:B------:R-:W-:Y:S01]  /*6390*/  STL [R1+0x12d8], R28 ;  /* 0x0012d81c01007387 */ /* 0x000fe20000100800 */
[----:B---3--:R-:W-:-:S03]  /*63a0*/  IMAD R2, R21, R2, c[0x0][0x180] ;  /* 0x0000600015027624 */ /* 0x008fc600078e0202 */
[----:B------:R-:W-:Y:S04]  /*63b0*/  STL [R1+0x12dc], R28 ;  /* 0x0012dc1c01007387 */ /* 0x000fe80000100800 */
[----:B------:R-:W-:Y:S04]  /*63c0*/  STL [R1+0x12e0], R28 ;  /* 0x0012e01c01007387 */ /* 0x000fe80000100800 */
[----:B------:R-:W-:Y:S04]  /*63d0*/  STL [R1+0x12e4], R28 ;  /* 0x0012e41c01007387 */ /* 0x000fe80000100800 */
[----:B------:R-:W-:Y:S04]  /*63e0*/  STL [R1+0x12e8], R28 ;  /* 0x0012e81c01007387 */ /* 0x000fe80000100800 */
[----:B------:R-:W-:Y:S01]  /*63f0*/  STL [R1+0x12ec], R28 ;  /* 0x0012ec1c01007387 */ /* 0x000fe20000100800 */
[----:B------:R-:W-:-:S03]  /*6400*/  ISETP.GT.AND P0, PT, R2, RZ, PT ;  /* 0x000000ff0200720c */ /* 0x000fc60003f04270 */
[----:B------:R-:W-:Y:S04]  /*6410*/  STL [R1+0x12f0], R28 ;  /* 0x0012f01c01007387 */ /* 0x000fe80000100800 */
[----:B------:R-:W-:Y:S04]  /*6420*/  STL [R1+0x12f4], R28 ;  /* 0x0012f41c01007387 */ /* 0x000fe80000100800 */
[----:B------:R-:W-:Y:S04]  /*6430*/  STL [R1+0x12f8], R28 ;  /* 0x0012f81c01007387 */ /* 0x000fe80000100800 */
[----:B------:R-:W-:Y:S04]  /*6440*/  STL [R1+0x12c4], R27 ;  /* 0x0012c41b01007387 */ /* 0x000fe80000100800 */
[----:B------:R-:W-:Y:S04]  /*6450*/  STL [R1+0x12c0], R26 ;  /* 0x0012c01a01007387 */ /* 0x000fe80000100800 */
[----:B------:R-:W-:Y:S04]  /*6460*/  STL [R1+0x12bc], R25 ;  /* 0x0012bc1901007387 */ /* 0x000fe80000100800 */
[----:B------:R-:W-:Y:S01]  /*6470*/  STL [R1+0x12b8], R24 ;  /* 0x0012b81801007387 */ /* 0x000fe20000100800 */
[----:B------:R-:W-:-:S03]  /*6480*/  PRMT R20, RZ, 0x7610, R20 ;  /* 0x00007610ff147816 */ /* 0x000fc60000000014 */
[----:B------:R-:W-:Y:S04]  /*6490*/  STL [R1+0x12b4], R23 ;  /* 0x0012b41701007387 */ /* 0x000fe80000100800 */
[----:B------:R-:W-:Y:S04]  /*64a0*/  STL [R1+0x12b0], R22 ;  /* 0x0012b01601007387 */ /* 0x000fe80000100800 */
[----:B-----5:R-:W-:Y:S04]  /*64b0*/  STL [R1+0x1240], R29 ;  /* 0x0012401d01007387 */ /* 0x020fe80000100800 */
[----:B------:R-:W-:Y:S04]  /*64c0*/  STL [R1+0xa48], R0 ;  /* 0x000a480001007387 */ /* 0x000fe80000100800 */
[----:B------:R-:W3:Y:S04]  /*64d0*/  LDL.LU R21, [R1+0x147c] ;  /* 0x00147c0001157983 */ /* 0x000ee80000300800 */
[----:B--2---:R1:W2:Y:S04]  /*64e0*/  @P0 LDG.E.U16 R20, [R4.64] ;  /* 0x0000000604140981 */ /* 0x0042a8000c1e1500 */
[----:B-1----:R-:W4:Y:S01]  /*64f0*/  LDL.64 R4, [R1+0x370] ;  /* 0x0003700001047983 */ /* 0x002f220000100a00 */
[----:B---3--:R-:W-:-:S06]  /*6500*/  PRMT R21, RZ, 0x7610, R21 ;  /* 0x00007610ff157816 */ /* 0x008fcc0000000015 */
[----:B----4-:R1:W3:Y:S04]  /*6510*/  @P0 LDG.E.U16 R21, [R4.64] ;  /* 0x0000000604150981 */ /* 0x0102e8000c1e1500 */
[----:B-1----:R-:W4:Y:S04]  /*6520*/  LDL R4, [R1+0x7cc] ;  /* 0x0007cc0001047983 */ /* 0x002f280000100800 */
[----:B------:R-:W4:Y:S01]  /*6530*/  LDL R5, [R1+0x7d0] ;  /* 0x0007d00001057983 */ /* 0x000f220000100800 */
[----:B------:R-:W-:Y:S02]  /*6540*/  ISETP.GT.AND P1, PT, R2, 0x1, PT ;  /* 0x000000010200780c */ /* 0x000fe40003f24270 */
[----:B0-----:R-:W-:-:S11]  /*6550*/  PRMT R18, RZ, 0x7610, R18 ;  /* 0x00007610ff127816 */ /* 0x001fd60000000012 */
[----:B----4-:R-:W-:-:S04]  /*6560*/  @P1 LOP3.LUT R5, R5, R4, RZ, 0x3c, !PT ;  /* 0x0000000405051212 */ /* 0x010fc800078e3cff */
[----:B------:R-:W-:-:S04]  /*6570*/  @P1 LOP3.LUT R4, R5, R4, RZ, 0x3c, !PT ;  /* 0x0000000405041212 */ /* 0x000fc800078e3cff */
[----:B------:R-:W-:-:S05]  /*6580*/  @P1 LOP3.LUT R5, R5, R4, RZ, 0x3c, !PT ;  /* 0x0000000405051212 */ /* 0x000fca00078e3cff */
[----:B------:R-:W4:Y:S04]  /*6590*/  @P1 LDG.E.U16 R18, [R4.64] ;  /* 0x0000000604121981 */ /* 0x000f28000c1e1500 */
[----:B----4-:R0:W-:Y:S04]  /*65a0*/  STL [R1+0x3cc], R18 ;  /* 0x0003cc1201007387 */ /* 0x0101e80000100800 */
[----:B0-----:R-:W4:Y:S04]  /*65b0*/  LDL.LU R18, [R1+0x1478] ;  /* 0x0014780001127983 */ /* 0x001f280000300800 */
[----:B------:R-:W2:Y:S04]  /*65c0*/  LDL R4, [R1+0x7c4] ;  /* 0x0007c40001047983 */ /* 0x000ea80000100800 */
[----:B------:R-:W2:Y:S01]  /*65d0*/  LDL R5, [R1+0x7c8] ;  /* 0x0007c80001057983 */ /* 0x000ea20000100800 */
[----:B------:R-:W-:-:S02]  /*65e0*/  PRMT R19, RZ, 0x7610, R19 ;  /* 0x00007610ff137816 */ /* 0x000fc40000000013 */
[----:B--2---:R-:W-:-:S04]  /*65f0*/  @P1 LOP3.LUT R5, R5, R4, RZ, 0x3c, !PT ;  /* 0x0000000405051212 */ /* 0x004fc800078e3cff */
[----:B------:R-:W-:-:S04]  /*6600*/  @P1 LOP3.LUT R4, R5, R4, RZ, 0x3c, !PT ;  /* 0x0000000405041212 */ /* 0x000fc800078e3cff */
[----:B------:R-:W-:-:S05]  /*6610*/  @P1 LOP3.LUT R5, R5, R4, RZ, 0x3c, !PT ;  /* 0x0000000405051212 */ /* 0x000fca00078e3cff */
[----:B------:R-:W2:Y:S01]  /*6620*/  @P1 LDG.E.U16 R19, [R4.64] ;  /* 0x0000000604131981 */ /* 0x000ea2000c1e1500 */
[----:B------:R-:W-:-:S03]  /*6630*/  ISETP.GT.AND P2, PT, R2, 0x2, PT ;  /* 0x000000020200780c */ /* 0x000fc60003f44270 */
[----:B--2---:R0:W-:Y:S04]  /*6640*/  STL [R1+0x3d0], R19 ;  /* 0x0003d01301007387 */ /* 0x0041e80000100800 */
[----:B0-----:R-:W2:Y:S04]  /*6650*/  LDL.LU R19, [R1+0x1474] ;  /* 0x0014740001137983 */ /* 0x001ea80000300800 */
[----:B------:R-:W2:Y:S04]  /*6660*/  LDL R4, [R1+0x7bc] ;  /* 0x0007bc0001047983 */ /* 0x000ea80000100800 */
[----:B------:R-:W2:Y:S01]  /*6670*/  LDL R5, [R1+0x7c0] ;  /* 0x0007c00001057983 */ /* 0x000ea20000100800 */
[----:B----4-:R-:W-:-:S02]  /*6680*/  PRMT R18, RZ, 0x7610, R18 ;  /* 0x00007610ff127816 */ /* 0x010fc40000000012 */
[----:B--2---:R-:W-:-:S04]  /*6690*/  @P2 LOP3.LUT R5, R5, R4, RZ, 0x3c, !PT ;  /* 0x0000000405052212 */ /* 0x004fc800078e3cff */
[----:B------:R-:W-:-:S04]  /*66a0*/  @P2 LOP3.LUT R4, R5, R4, RZ, 0x3c, !PT ;  /* 0x0000000405042212 */ /* 0x000fc800078e3cff */
[----:B------:R-:W-:-:S05]  /*66b0*/  @P2 LOP3.LUT R5, R5, R4, RZ, 0x3c, !PT ;  /* 0x0000000405052212 */ /* 0x000fca00078e3cff */
[----:B------:R-:W2:Y:S04]  /*66c0*/  @P2 LDG.E.U16 R18, [R4.64] ;  /* 0x0000000604122981 */ /* 0x000ea8000c1e1500 */
[----:B--2---:R0:W-:Y:S04]  /*66d0*/  STL [R1+0x3f8], R18 ;  /* 0x0003f81201007387 */ /* 0x0041e80000100800 */
[----:B0-----:R-:W2:Y:S04]  /*66e0*/  LDL.LU R18, [R1+0x1470] ;  /* 0x0014700001127983 */ /* 0x001ea80000300800 */
[----:B------:R-:W4:Y:S04]  /*66f0*/  LDL R4, [R1+0x7b4] ;  /* 0x0007b40001047983 */ /* 0x000f280000100800 */
[----:B------:R-:W4:Y:S01]  /*6700*/  LDL R5, [R1+0x7b8] ;  /* 0x0007b80001057983 */ /* 0x000f220000100800 */
[----:B------:R-:W-:-:S02]  /*6710*/  PRMT R19, RZ, 0x7610, R19 ;  /* 0x00007610ff137816 */ /* 0x000fc40000000013 */
[----:B----4-:R-:W-:-:S04]  /*6720*/  @P2 LOP3.LUT R5, R5, R4, RZ, 0x3c, !PT ;  /* 0x0000000405052212 */ /* 0x010fc800078e3cff */
[----:B------:R-:W-:-:S04]  /*6730*/  @P2 LOP3.LUT R4, R5, R4, RZ, 0x3c, !PT ;  /* 0x0000000405042212 */ /* 0x000fc800078e3cff */
[----:B------:R-:W-:-:S05]  /*6740*/  @P2 LOP3.LUT R5, R5, R4, RZ, 0x3c, !PT ;  /* 0x0000000405052212 */ /* 0x000fca00078e3cff */
[----:B------:R-:W4:Y:S01]  /*6750*/  @P2 LDG.E.U16 R19, [R4.64] ;  /* 0x0000000604132981 */ /* 0x000f22000c1e1500 */
[----:B------:R-:W-:-:S03]  /*6760*/  ISETP.GT.AND P0, PT, R2, 0x3, PT ;  /* 0x000000030200780c */ /* 0x000fc60003f04270 */
[----:B----4-:R0:W-:Y:S04]  /*6770*/  STL [R1+0x3f4], R19 ;  /* 0x0003f41301007387 */ /* 0x0101e80000100800 */
[----:B0-----:R-:W4:Y:S04]  /*6780*/  LDL.LU R19, [R1+0x146c] ;  /* 0x00146c0001137983 */ /* 0x001f280000300800 */
[----:B------:R-:W3:Y:S04]  /*6790*/  LDL R4, [R1+0x7ac] ;  /* 0x0007ac0001047983 */ /* 0x000ee80000100800 */
[----:B------:R-:W3:Y:S01]  /*67a0*/  LDL R5, [R1+0x7b0] ;  /* 0x0007b00001057983 */ /* 0x000ee20000100800 */
[----:B--2---:R-:W-:-:S02]  /*67b0*/  PRMT R18, RZ, 0x7610, R18 ;  /* 0x00007610ff127816 */ /* 0x004fc40000000012 */
[----:B---3--:R-:W-:-:S04]  /*67c0*/  @P0 LOP3.LUT R5, R5, R4, RZ, 0x3c, !PT ;  /* 0x0000000405050212 */ /* 0x008fc800078e3cff */
[----:B------:R-:W-:-:S04]  /*67d0*/  @P0 LOP3.LUT R4, R5, R4, RZ, 0x3c, !PT ;  /* 0x0000000405040212 */ /* 0x000fc800078e3cff */
[----:B------:R-:W-:-:S05]  /*67e0*/  @P0 LOP3.LUT R5, R5, R4, RZ, 0x3c, !PT ;  /* 0x0000000405050212 */ /* 0x000fca00078e3cff */
[----:B------:R-:W2:Y:S04]  /*67f0*/  @P0 LDG.E.U16 R18, [R4.64] ;  /* 0x0000000604120981 */ /* 0x000ea8000c1e1500 */
[----:B--2---:R0:W-:Y:S04]  /*6800*/  STL [R1+0x3f0], R18 ;  /* 0x0003f01201007387 */ /* 0x0041e80000100800 */
[----:B0-----:R-:W2:Y:S04]  /*6810*/  LDL.LU R18, [R1+0x1468] ;  /* 0x0014680001127983 */ /* 0x001ea80000300800 */
[----:B------:R-:W3:Y:S04]  /*6820*/  LDL R4, [R1+0x7a4] ;  /* 0x0007a40001047983 */ /* 0x000ee80000100800 */
[----:B------:R-:W3:Y:S01]  /*6830*/  LDL R5, [R1+0x7a8] ;  /* 0x0007a80001057983 */ /* 0x000ee20000100800 */
[----:B----4-:R-:W-:-:S02]  /*6840*/  PRMT R19, RZ, 0x7610, R19 ;  /* 0x00007610ff137816 */ /* 0x010fc40000000013 */
[----:B---3--:R-:W-:-:S04]  /*6850*/  @P0 LOP3.LUT R5, R5, R4, RZ, 0x3c, !PT ;  /* 0x0000000405050212 */ /* 0x008fc800078e3cff */
[----:B------:R-:W-:-:S04]  /*6860*/  @P0 LOP3.LUT R4, R5, R4, RZ, 0x3c, !PT ;  /* 0x0000000405040212 */ /* 0x000fc800078e3cff */
[----:B------:R-:W-:-:S05]  /*6870*/  @P0 LOP3.LUT R5, R5, R4, RZ, 0x3c, !PT ;  /* 0x0000000405050212 */ /* 0x000fca00078e3cff */
[----:B------:R-:W3:Y:S01]  /*6880*/  @P0 LDG.E.U16 R19, [R4.64] ;  /* 0x0000000604130981 */ /* 0x000ee2000c1e1500 */
[----:B------:R-:W-:-:S03]  /*6890*/  ISETP.GT.AND P1, PT, R2, 0x4, PT ;  /* 0x000000040200780c */ /* 0x000fc60003f24270 */
[----:B---3--:R0:W-:Y:S04]  /*68a0*/  STL [R1+0x3ec], R19 ;  /* 0x0003ec1301007387 */ /* 0x0081e80000100800 */
[----:B0-----:R-:W3:Y:S04]  /*68b0*/  LDL.LU R19, [R1+0x1464] ;  /* 0x0014640001137983 */ /* 0x001ee80000300800 */
[----:B------:R-:W4:Y:S04]  /*68c0*/  LDL R4, [R1+0x79c] ;  /* 0x00079c0001047983 */ /* 0x000f280000100800 */
[----:B------:R-:W4:Y:S01]  /*68d0*/  LDL R5, [R1+0x7a0] ;  /* 0x0007a00001057983 */ /* 0x000f220000100800 */
[----:B--2---:R-:W-:-:S02]  /*68e0*/  PRMT R18, RZ, 0x7610, R18 ;  /* 0x00007610ff127816 */ /* 0x004fc40000000012 */
[----:B----4-:R-:W-:-:S04]  /*68f0*/  @P1 LOP3.LUT R5, R5, R4, RZ, 0x3c, !PT ;  /* 0x0000000405051212 */ /* 0x010fc800078e3cff */
[----:B------:R-:W-:-:S04]  /*6900*/  @P1 LOP3.LUT R4, R5, R4, RZ, 0x3c, !PT ;  /* 0x0000000405041212 */ /* 0x000fc800078e3cff */
[----:B------:R-:W-:-:S05]  /*6910*/  @P1 LOP3.LUT R5, R5, R4, RZ, 0x3c, !PT ;  /* 0x0000000405051212 */ /* 0x000fca00078e3cff */
[----:B------:R-:W2:Y:S04]  /*6920*/  @P1 LDG.E.U16 R18, [R4.64] ;  /* 0x0000000604121981 */ /* 0x000ea8000c1e1500 */
[----:B--2---:R0:W-:Y:S04]  /*6930*/  STL [R1+0x3e8], R18 ;  /* 0x0003e81201007387 */ /* 0x0041e80000100800 */
[----:B0-----:R-:W2:Y:S04]  /*6940*/  LDL.LU R18, [R1+0x1460] ;  /* 0x0014600001127983 */ /* 0x001ea80000300800 */
[----:B------:R-:W4:Y:S04]  /*6950*/  LDL R4, [R1+0x794] ;  /* 0x0007940001047983 */ /* 0x000f280000100800 */
[----:B------:R-:W4:Y:S01]  /*6960*/  LDL R5, [R1+0x798] ;  /* 0x0007980001057983 */ /* 0x000f220000100800 */
[----:B---3--:R-:W-:-:S02]  /*6970*/  PRMT R19, RZ, 0x7610, R19 ;  /* 0x00007610ff137816 */ /* 0x008fc40000000013 */
[----:B----4-:R-:W-:-:S04]  /*6980*/  @P1 LOP3.LUT R5, R5, R4, RZ, 0x3c, !PT ;  /* 0x0000000405051212 */ /* 0x010fc800078e3cff */
        /* <DEDUP_REMOVED lines=69> */
[----:B------:R0:W2:Y:S04]  /*6de0*/  @P2 LDG.E.U16 R18, [R4.64] ;  /* 0x0000000604122981 */ /* 0x0000a8000c1e1500 */
[----:B0-----:R-:W4:Y:S04]  /*6df0*/  LDL R4, [R1+0x754] ;  /* 0x0007540001047983 */ /* 0x001f280000100800 */
[----:B------:R-:W4:Y:S01]  /*6e00*/  LDL R5, [R1+0x758] ;  /* 0x0007580001057983 */ /* 0x000f220000100800 */
[----:B---3--:R-:W-:Y:S02]  /*6e10*/  PRMT R19, RZ, 0x7610, R19 ;  /* 0x00007610ff137816 */ /* 0x008fe40000000013 */
[----:B----4-:R-:W-:-:S04]  /*6e20*/  @P2 LOP3.LUT R5, R5, R4, RZ, 0x3c, !PT ;  /* 0x0000000405052212 */ /* 0x010fc800078e3cff */
[----:B------:R-:W-:-:S04]  /*6e30*/  @P2 LOP3.LUT R4, R5, R4, RZ, 0x3c, !PT ;  /* 0x0000000405042212 */ /* 0x000fc800078e3cff */
[----:B------:R-:W-:-:S05]  /*6e40*/  @P2 LOP3.LUT R5, R5, R4, RZ, 0x3c, !PT ;  /* 0x0000000405052212 */ /* 0x000fca00078e3cff */
[----:B------:R0:W3:Y:S04]  /*6e50*/  @P2 LDG.E.U16 R19, [R4.64] ;  /* 0x0000000604132981 */ /* 0x0000e8000c1e1500 */
[----:B0-----:R-:W4:Y:S04]  /*6e60*/  LDL R4, [R1+0x74c] ;  /* 0x00074c0001047983 */ /* 0x001f280000100800 */
[----:B------:R-:W4:Y:S01]  /*6e70*/  LDL R5, [R1+0x750] ;  /* 0x0007500001057983 */ /* 0x000f220000100800 */
[----:B------:R-:W-:Y:S02]  /*6e80*/  ISETP.GT.AND P0, PT, R2, 0x9, PT ;  /* 0x000000090200780c */ /* 0x000fe40003f04270 */
[----:B------:R-:W-:-:S11]  /*6e90*/  PRMT R16, RZ, 0x7610, R16 ;  /* 0x00007610ff107816 */ /* 0x000fd60000000010 */
        /* <DEDUP_REMOVED lines=748> */
[----:B----4-:R-:W-:-:S02]  /*9d60*/  PRMT R6, RZ, 0x7610, R6 ;  /* 0x00007610ff067816 */ /* 0x010fc40000000006 */
[----:B--2---:R-:W-:-:S04]  /*9d70*/  @P1 LOP3.LUT R5, R5, R4, RZ, 0x3c, !PT ;  /* 0x0000000405051212 */ /* 0x004fc800078e3cff */
[----:B------:R-:W-:-:S04]  /*9d80*/  @P1 LOP3.LUT R4, R5, R4, RZ, 0x3c, !PT ;  /* 0x0000000405041212 */ /* 0x000fc800078e3cff */
[----:B------:R-:W-:-:S05]  /*9d90*/  @P1 LOP3.LUT R5, R5, R4, RZ, 0x3c, !PT ;  /* 0x0000000405051212 */ /* 0x000fca00078e3cff */
[----:B------:R-:W2:Y:S01]  /*9da0*/  @P1 LDG.E.U16 R6, [R4.64] ;  /* 0x0000000604061981 */ /* 0x000ea2000c1e1500 */
[----:B------:R-:W-:-:S03]  /*9db0*/  ISETP.GT.AND P0, PT, R2, 0x32, PT ;  /* 0x000000320200780c */ /* 0x000fc60003f04270 */
[----:B--2---:R0:W-:Y:S04]  /*9dc0*/  STL [R1+0x98], R6 ;  /* 0x0000980601007387 */ /* 0x0041e80000100800 */
[----:B0-----:R-:W2:Y:S04]  /*9dd0*/  LDL.LU R6, [R1+0x1324] ;  /* 0x0013240001067983 */ /* 0x001ea80000300800 */
        /* <DEDUP_REMOVED lines=63> */
[----:B------:R0:W2:Y:S04]  /*a1d0*/  @P1 LDG.E.U16 R6, [R4.64] ;  /* 0x0000000604061981 */ /* 0x0000a8000c1e1500 */
[----:B0-----:R-:W3:Y:S04]  /*a1e0*/  LDL R4, [R1+0x454] ;  /* 0x0004540001047983 */ /* 0x001ee80000100800 */
[----:B------:R-:W3:Y:S01]  /*a1f0*/  LDL R5, [R1+0x458] ;  /* 0x0004580001057983 */ /* 0x000ee20000100800 */
[----:B----4-:R-:W-:Y:S02]  /*a200*/  PRMT R7, RZ, 0x7610, R7 ;  /* 0x00007610ff077816 */ /* 0x010fe40000000007 */
[----:B---3--:R-:W-:-:S04]  /*a210*/  @P1 LOP3.LUT R5, R5, R4, RZ, 0x3c, !PT ;  /* 0x0000000405051212 */ /* 0x008fc800078e3cff */
        /* <DEDUP_REMOVED lines=51> */
[----:B------:R-:W-:Y:S02]  /*a550*/  PRMT R28, RZ, 0x7610, R28 ;  /* 0x00007610ff1c7816 */ /* 0x000fe4000000001c */
[----:B----4-:R-:W-:-:S04]  /*a560*/  @P0 LOP3.LUT R5, R5, R4, RZ, 0x3c, !PT ;  /* 0x0000000405050212 */ /* 0x010fc800078e3cff */
[----:B------:R-:W-:-:S04]  /*a570*/  @P0 LOP3.LUT R4, R5, R4, RZ, 0x3c, !PT ;  /* 0x0000000405040212 */ /* 0x000fc800078e3cff */
[----:B------:R-:W-:-:S05]  /*a580*/  @P0 LOP3.LUT R5, R5, R4, RZ, 0x3c, !PT ;  /* 0x0000000405050212 */ /* 0x000fca00078e3cff */
[----:B------:R-:W4:Y:S04]  /*a590*/  @P0 LDG.E.U16 R28, [R4.64] ;  /* 0x00000006041c0981 */ /* 0x000f28000c1e1500 */
[----:B--2---:R0:W-:Y:S04]  /*a5a0*/  STL [R1+0x6c], R3 ;  /* 0x00006c0301007387 */ /* 0x0041e80000100800 */
[----:B0-----:R-:W2:Y:S04]  /*a5b0*/  LDL R3, [R1+0x438] ;  /* 0x0004380001037983 */ /* 0x001ea80000100800 */
[----:B----4-:R0:W-:Y:S04]  /*a5c0*/  STL [R1+0x68], R28 ;  /* 0x0000681c01007387 */ /* 0x0101e80000100800 */
[----:B0-----:R-:W4:Y:S04]  /*a5d0*/  LDL.LU R28, [R1+0x12f8] ;  /* 0x0012f800011c7983 */ /* 0x001f280000300800 */
[----:B------:R-:W2:Y:S04]  /*a5e0*/  LDL R4, [R1+0x44c] ;  /* 0x00044c0001047983 */ /* 0x000ea80000100800 */
[----:B------:R-:W2:Y:S01]  /*a5f0*/  LDL R5, [R1+0x450] ;  /* 0x0004500001057983 */ /* 0x000ea20000100800 */
[----:B------:R-:W-:-:S02]  /*a600*/  ISETP.GT.AND P1, PT, R2, 0x39, PT ;  /* 0x000000390200780c */ /* 0x000fc40003f24270 */
[----:B----4-:R-:W-:-:S11]  /*a610*/  PRMT R28, RZ, 0x7610, R28 ;  /* 0x00007610ff1c7816 */ /* 0x010fd6000000001c */
        /* <DEDUP_REMOVED lines=25> */
[----:B------:R-:W4:Y:S01]  /*a7b0*/  LDL R5, [R1+0x434] ;  /* 0x0004340001057983 */ /* 0x000f220000100800 */
[----:B------:R-:W-:-:S03]  /*a7c0*/  @P0 IMAD.MOV.U32 R4, RZ, RZ, R3 ;  /* 0x000000ffff040224 */ /* 0x000fc600078e0003 */
[----:B------:R-:W3:Y:S01]  /*a7d0*/  LDL R3, [R1+0x7e4] ;  /* 0x0007e40001037983 */ /* 0x000ee20000100800 */
[----:B--2---:R-:W-:-:S06]  /*a7e0*/  PRMT R28, RZ, 0x7610, R28 ;  /* 0x00007610ff1c7816 */ /* 0x004fcc000000001c */
[----:B----4-:R-:W2:Y:S01]  /*a7f0*/  @P0 LDG.E.U16 R28, [R4.64] ;  /* 0x00000006041c0981 */ /* 0x010ea2000c1e1500 */
        /* <DEDUP_REMOVED lines=41> */
[----:B------:R-:W4:Y:S02]  /*aa90*/  LDL R5, [R1+0x7d8] ;  /* 0x0007d80001057983 */ /* 0x000f240000100800 */
[----:B---3--:R-:W-:-:S02]  /*aaa0*/  @P1 IMAD.MOV.U32 R4, RZ, RZ, R3 ;  /* 0x000000ffff041224 */ /* 0x008fc400078e0003 */
[----:B------:R-:W3:Y:S01]  /*aab0*/  LDL R3, [R1+0x7fc] ;  /* 0x0007fc0001037983 */ /* 0x000ee20000100800 */
[----:B--2---:R-:W-:-:S06]  /*aac0*/  PRMT R28, RZ, 0x7610, R28 ;  /* 0x00007610ff1c7816 */ /* 0x004fcc000000001c */
[----:B----4-:R-:W2:Y:S04]  /*aad0*/  @P1 LDG.E.U16 R28, [R4.64] ;  /* 0x00000006041c1981 */ /* 0x010ea8000c1e1500 */
        /* <DEDUP_REMOVED lines=18> */
[----:B------:R-:W4:Y:S04]  /*ac00*/  @P0 LDG.E.U16 R0, [R4.64] ;  /* 0x0000000604000981 */ /* 0x000f28000c1e1500 */
[----:B----4-:R0:W-:Y:S04]  /*ac10*/  STL [R1+0x2c], R0 ;  /* 0x00002c0001007387 */ /* 0x0101e80000100800 */
[----:B------:R-:W4:Y:S04]  /*ac20*/  LDL R4, [R1+0x7f0] ;  /* 0x0007f00001047983 */ /* 0x000f280000100800 */
[----:B------:R-:W4:Y:S01]  /*ac30*/  LDL R5, [R1+0x7f8] ;  /* 0x0007f80001057983 */ /* 0x000f220000100800 */
[----:B--2---:R-:W-:-:S03]  /*ac40*/  PRMT R28, RZ, 0x7610, R28 ;  /* 0x00007610ff1c7816 */ /* 0x004fc6000000001c */
[----:B0-----:R-:W0:Y:S01]  /*ac50*/  S2R R0, SR_TID.X ;  /* 0x0000000000007919 */ /* 0x001e220000002100 */
[----:B----4-:R-:W-:-:S04]  /*ac60*/  @P0 LOP3.LUT R5, R5, R4, RZ, 0x3c, !PT ;  /* 0x0000000405050212 */ /* 0x010fc800078e3cff */
[----:B------:R-:W-:-:S04]  /*ac70*/  @P0 LOP3.LUT R4, R5, R4, RZ, 0x3c, !PT ;  /* 0x0000000405040212 */ /* 0x000fc800078e3cff */
[----:B------:R-:W-:-:S05]  /*ac80*/  @P0 LOP3.LUT R5, R5, R4, RZ, 0x3c, !PT ;  /* 0x0000000405050212 */ /* 0x000fca00078e3cff */
[----:B------:R-:W2:Y:S01]  /*ac90*/  @P0 LDG.E.U16 R28, [R4.64] ;  /* 0x00000006041c0981 */ /* 0x000ea2000c1e1500 */
[----:B0-----:R-:W-:Y:S02]  /*aca0*/  LOP3.LUT R0, R0, 0x3f, RZ, 0xc0, !PT ;  /* 0x0000003f00007812 */ /* 0x001fe400078ec0ff */
[----:B------:R-:W-:Y:S02]  /*acb0*/  ISETP.GT.AND P1, PT, R2, 0x3f, PT ;  /* 0x0000003f0200780c */ /* 0x000fe40003f24270 */
[----:B------:R-:W-:Y:S01]  /*acc0*/  ISETP.GE.AND P0, PT, R0, R2, PT ;  /* 0x000000020000720c */ /* 0x000fe20003f06270 */
[----:B--2---:R0:W-:Y:S04]  /*acd0*/  STL [R1+0x28], R28 ;  /* 0x0000281c01007387 */ /* 0x0041e80000100800 */
[----:B0-----:R-:W2:Y:S04]  /*ace0*/  LDL.LU R28, [R1+0x12cc] ;  /* 0x0012cc00011c7983 */ /* 0x001ea80000300800 */
[----:B------:R-:W3:Y:S02]  /*acf0*/  LDL R2, [R1+0x7ec] ;  /* 0x0007ec0001027983 */ /* 0x000ee40000100800 */
[----:B---3--:R-:W-:-:S04]  /*ad00*/  @P1 LOP3.LUT R3, R3, R2, RZ, 0x3c, !PT ;  /* 0x0000000203031212 */ /* 0x008fc800078e3cff */
[C---:B------:R-:W-:Y:S02]  /*ad10*/  @P1 LOP3.LUT R2, R3.reuse, R2, RZ, 0x3c, !PT ;  /* 0x0000000203021212 */ /* 0x040fe400078e3cff */
[----:B--2---:R-:W-:Y:S02]  /*ad20*/  PRMT R28, RZ, 0x7610, R28 ;  /* 0x00007610ff1c7816 */ /* 0x004fe4000000001c */
[----:B------:R-:W-:-:S05]  /*ad30*/  @P1 LOP3.LUT R3, R3, R2, RZ, 0x3c, !PT ;  /* 0x0000000203031212 */ /* 0x000fca00078e3cff */
[----:B------:R-:W2:Y:S04]  /*ad40*/  @P1 LDG.E.U16 R28, [R2.64] ;  /* 0x00000006021c1981 */ /* 0x000ea8000c1e1500 */
[----:B------:R-:W-:Y:S04]  /*ad50*/  STL [R1+0x1244], R0 ;  /* 0x0012440001007387 */ /* 0x000fe80000100800 */
[----:B--2---:R0:W-:Y:S04]  /*ad60*/  STL [R1+0x24], R28 ;  /* 0x0000241c01007387 */ /* 0x0041e80000100800 */
[----:B0-----:R-:W2:Y:S04]  /*ad70*/  LDL.LU R28, [R1+0x12c8] ;  /* 0x0012c800011c7983 */ /* 0x001ea80000300800 */
[----:B------:R-:W3:Y:S04]  /*ad80*/  LDL R2, [R1+0x410] ;  /* 0x0004100001027983 */ /* 0x000ee80000100800 */
[----:B------:R-:W3:Y:S01]  /*ad90*/  LDL R3, [R1+0x414] ;  /* 0x0004140001037983 */ /* 0x000ee20000100800 */
[----:B------:R-:W-:-:S02]  /*ada0*/  PRMT R27, RZ, 0x7610, R27 ;  /* 0x00007610ff1b7816 */ /* 0x000fc4000000001b */
[----:B---3--:R-:W-:-:S04]  /*adb0*/  @P1 LOP3.LUT R3, R3, R2, RZ, 0x3c, !PT ;  /* 0x0000000203031212 */ /* 0x008fc800078e3cff */
[----:B------:R-:W-:-:S04]  /*adc0*/  @P1 LOP3.LUT R2, R3, R2, RZ, 0x3c, !PT ;  /* 0x0000000203021212 */ /* 0x000fc800078e3cff */
[----:B------:R-:W-:-:S05]  /*add0*/  @P1 LOP3.LUT R3, R3, R2, RZ, 0x3c, !PT ;  /* 0x0000000203031212 */ /* 0x000fca00078e3cff */
[----:B------:R-:W3:Y:S01]  /*ade0*/  @P1 LDG.E.U16 R27, [R2.64] ;  /* 0x00000006021b1981 */ /* 0x000ee2000c1e1500 */
[----:B------:R-:W-:-:S03]  /*adf0*/  PRMT R26, RZ, 0x7610, R26 ;  /* 0x00007610ff1a7816 */ /* 0x000fc6000000001a */
[----:B------:R-:W-:Y:S06]  /*ae00*/  BAR.SYNC.DEFER_BLOCKING 0x0 ;  /* 0x0000000000007b1d */ /* 0x000fec0000010000 */
[----:B---3--:R0:W-:Y:S04]  /*ae10*/  STL [R1+0x20], R27 ;  /* 0x0000201b01007387 */ /* 0x0081e80000100800 */
[----:B0-----:R-:W3:Y:S04]  /*ae20*/  LDL.LU R27, [R1+0x12c4] ;  /* 0x0012c400011b7983 */ /* 0x001ee80000300800 */
[----:B------:R-:W4:Y:S04]  /*ae30*/  LDL R2, [R1+0x40c] ;  /* 0x00040c0001027983 */ /* 0x000f280000100800 */
[----:B------:R-:W4:Y:S02]  /*ae40*/  LDL R3, [R1+0x814] ;  /* 0x0008140001037983 */ /* 0x000f240000100800 */
[----:B----4-:R-:W-:-:S04]  /*ae50*/  @!P0 LOP3.LUT R3, R3, R2, RZ, 0x3c, !PT ;  /* 0x0000000203038212 */ /* 0x010fc800078e3cff */
[----:B------:R-:W-:-:S04]  /*ae60*/  @!P0 LOP3.LUT R2, R3, R2, RZ, 0x3c, !PT ;  /* 0x0000000203028212 */ /* 0x000fc800078e3cff */
[----:B------:R-:W-:-:S05]  /*ae70*/  @!P0 LOP3.LUT R3, R3, R2, RZ, 0x3c, !PT ;  /* 0x0000000203038212 */ /* 0x000fca00078e3cff */
[----:B------:R-:W4:Y:S04]  /*ae80*/  @!P0 LDG.E.U16 R26, [R2.64] ;  /* 0x00000006021a8981 */ /* 0x000f28000c1e1500 */
[----:B----4-:R0:W-:Y:S04]  /*ae90*/  STL [R1+0x1c], R26 ;  /* 0x00001c1a01007387 */ /* 0x0101e80000100800 */
[----:B0-----:R-:W4:Y:S04]  /*aea0*/  LDL.LU R26, [R1+0x12c0] ;  /* 0x0012c000011a7983 */ /* 0x001f280000300800 */
[----:B------:R-:W2:Y:S04]  /*aeb0*/  LDL R2, [R1+0x810] ;  /* 0x0008100001027983 */ /* 0x000ea80000100800 */
[----:B------:R-:W2:Y:S01]  /*aec0*/  LDL R3, [R1+0x8d4] ;  /* 0x0008d40001037983 */ /* 0x000ea20000100800 */
[----:B------:R-:W-:-:S02]  /*aed0*/  PRMT R25, RZ, 0x7610, R25 ;  /* 0x00007610ff197816 */ /* 0x000fc40000000019 */
[----:B--2---:R-:W-:-:S04]  /*aee0*/  @!P0 LOP3.LUT R3, R3, R2, RZ, 0x3c, !PT ;  /* 0x0000000203038212 */ /* 0x004fc800078e3cff */
[----:B------:R-:W-:-:S04]  /*aef0*/  @!P0 LOP3.LUT R2, R3, R2, RZ, 0x3c, !PT ;  /* 0x0000000203028212 */ /* 0x000fc800078e3cff */
[----:B------:R-:W-:-:S05]  /*af00*/  @!P0 LOP3.LUT R3, R3, R2, RZ, 0x3c, !PT ;  /* 0x0000000203038212 */ /* 0x000fca00078e3cff */
[----:B------:R-:W2:Y:S04]  /*af10*/  @!P0 LDG.E.U16 R25, [R2.64] ;  /* 0x0000000602198981 */ /* 0x000ea8000c1e1500 */
[----:B--2---:R0:W-:Y:S04]  /*af20*/  STL [R1+0x18], R25 ;  /* 0x0000181901007387 */ /* 0x0041e80000100800 */
[----:B0-----:R-:W2:Y:S04]  /*af30*/  LDL.LU R25, [R1+0x12bc] ;  /* 0x0012bc0001197983 */ /* 0x001ea80000300800 */
        /* <DEDUP_REMOVED lines=33> */
[----:B------:R0:W2:Y:S04]  /*b150*/  @!P0 LDG.E.U16 R0, [R2.64] ;  /* 0x0000000602008981 */ /* 0x0000a8000c1e1500 */
[----:B0-----:R-:W2:Y:S04]  /*b160*/  LDL R2, [R1+0x8bc] ;  /* 0x0008bc0001027983 */ /* 0x001ea80000100800 */
[----:B------:R-:W2:Y:S01]  /*b170*/  LDL R3, [R1+0x8c0] ;  /* 0x0008c00001037983 */ /* 0x000ea20000100800 */
[----:B------:R-:W-:Y:S02]  /*b180*/  PRMT R28, RZ, 0x7610, R28 ;  /* 0x00007610ff1c7816 */ /* 0x000fe4000000001c */
[----:B--2---:R-:W-:-:S04]  /*b190*/  @!P0 LOP3.LUT R3, R3, R2, RZ, 0x3c, !PT ;  /* 0x0000000203038212 */ /* 0x004fc800078e3cff */
[----:B------:R-:W-:-:S04]  /*b1a0*/  @!P0 LOP3.LUT R2, R3, R2, RZ, 0x3c, !PT ;  /* 0x0000000203028212 */ /* 0x000fc800078e3cff */
[----:B------:R-:W-:-:S05]  /*b1b0*/  @!P0 LOP3.LUT R3, R3, R2, RZ, 0x3c, !PT ;  /* 0x0000000203038212 */ /* 0x000fca00078e3cff */
[----:B------:R-:W2:Y:S04]  /*b1c0*/  @!P0 LDG.E.U16 R28, [R2.64] ;  /* 0x00000006021c8981 */ /* 0x000ea8000c1e1500 */
[----:B------:R0:W-:Y:S04]  /*b1d0*/  STL [R1+0x1248], R0 ;  /* 0x0012480001007387 */ /* 0x0001e80000100800 */
[----:B0-----:R-:W3:Y:S04]  /*b1e0*/  LDL R0, [R1+0x8b8] ;  /* 0x0008b80001007983 */ /* 0x001ee80000100800 */
[----:B--2---:R-:W-:Y:S04]  /*b1f0*/  STL [R1+0x4], R28 ;  /* 0x0000041c01007387 */ /* 0x004fe80000100800 */
[----:B------:R-:W2:Y:S01]  /*b200*/  LDL R3, [R1+0x8b4] ;  /* 0x0008b40001037983 */ /* 0x000ea20000100800 */
[----:B------:R-:W-:Y:S01]  /*b210*/  PRMT R29, RZ, 0x7610, R29 ;  /* 0x00007610ff1d7816 */ /* 0x000fe2000000001d */
[----:B---3--:R-:W-:Y:S01]  /*b220*/  @!P0 IMAD.MOV.U32 R2, RZ, RZ, R0 ;  /* 0x000000ffff028224 */ /* 0x008fe200078e0000 */
[----:B------:R-:W-:Y:S01]  /*b230*/  PRMT R27, RZ, 0x7610, R27 ;  /* 0x00007610ff1b7816 */ /* 0x000fe2000000001b */
[----:B------:R-:W3:Y:S04]  /*b240*/  LDL R0, [R1+0x8a0] ;  /* 0x0008a00001007983 */ /* 0x000ee80000100800 */
[----:B--2---:R0:W2:Y:S04]  /*b250*/  @!P0 LDG.E.U16 R29, [R2.64] ;  /* 0x00000006021d8981 */ /* 0x0040a8000c1e1500 */
[----:B0-----:R-:W3:Y:S04]  /*b260*/  LDL R2, [R1+0x8ac] ;  /* 0x0008ac0001027983 */ /* 0x001ee80000100800 */
[----:B------:R-:W3:Y:S04]  /*b270*/  LDL R3, [R1+0x8b0] ;  /* 0x0008b00001037983 */ /* 0x000ee80000100800 */
[----:B--2---:R0:W-:Y:S04]  /*b280*/  STL [R1+0x124c], R29 ;  /* 0x00124c1d01007387 */ /* 0x0041e80000100800 */
[----:B0-----:R-:W2:Y:S01]  /*b290*/  LDL R29, [R1+0x8a8] ;  /* 0x0008a800011d7983 */ /* 0x001ea20000100800 */
[----:B---3--:R-:W-:-:S04]  /*b2a0*/  @!P0 LOP3.LUT R3, R3, R2, RZ, 0x3c, !PT ;  /* 0x0000000203038212 */ /* 0x008fc800078e3cff */
[----:B------:R-:W-:-:S04]  /*b2b0*/  @!P0 LOP3.LUT R2, R3, R2, RZ, 0x3c, !PT ;  /* 0x0000000203028212 */ /* 0x000fc800078e3cff */
[----:B------:R-:W-:-:S05]  /*b2c0*/  @!P0 LOP3.LUT R3, R3, R2, RZ, 0x3c, !PT ;  /* 0x0000000203038212 */ /* 0x000fca00078e3cff */
[----:B------:R0:W3:Y:S04]  /*b2d0*/  @!P0 LDG.E.U16 R27, [R2.64] ;  /* 0x00000006021b8981 */ /* 0x0000e8000c1e1500 */
[----:B0-----:R-:W3:Y:S01]  /*b2e0*/  LDL R3, [R1+0x8a4] ;  /* 0x0008a40001037983 */ /* 0x001ee20000100800 */
[----:B----4-:R-:W-:Y:S01]  /*b2f0*/  PRMT R26, RZ, 0x7610, R26 ;  /* 0x00007610ff1a7816 */ /* 0x010fe2000000001a */
[----:B--2---:R-:W-:Y:S02]  /*b300*/  @!P0 IMAD.MOV.U32 R2, RZ, RZ, R29 ;  /* 0x000000ffff028224 */ /* 0x004fe400078e001d */
[----:B---3--:R0:W-:Y:S01]  /*b310*/  STL [R1+0x1250], R27 ;  /* 0x0012501b01007387 */ /* 0x0081e20000100800 */
[----:B------:R-:W-:-:S03]  /*b320*/  PRMT R25, RZ, 0x7610, R25 ;  /* 0x00007610ff197816 */ /* 0x000fc60000000019 */
[----:B------:R-:W2:Y:S04]  /*b330*/  LDL R29, [R1+0x890] ;  /* 0x00089000011d7983 */ /* 0x000ea80000100800 */
[----:B0-----:R-:W3:Y:S04]  /*b340*/  LDL R27, [R1+0x89c] ;  /* 0x00089c00011b7983 */ /* 0x001ee80000100800 */
[----:B------:R0:W4:Y:S02]  /*b350*/  @!P0 LDG.E.U16 R26, [R2.64] ;  /* 0x00000006021a8981 */ /* 0x000124000c1e1500 */
[----:B0-----:R-:W-:-:S02]  /*b360*/  @!P0 IMAD.MOV.U32 R2, RZ, RZ, R0 ;  /* 0x000000ffff028224 */ /* 0x001fc400078e0000 */
[----:B---3--:R-:W-:Y:S01]  /*b370*/  @!P0 IMAD.MOV.U32 R3, RZ, RZ, R27 ;  /* 0x000000ffff038224 */ /* 0x008fe200078e001b */
[----:B----4-:R0:W-:Y:S04]  /*b380*/  STL [R1+0x1254], R26 ;  /* 0x0012541a01007387 */ /* 0x0101e80000100800 */
[----:B------:R1:W3:Y:S01]  /*b390*/  @!P0 LDG.E.U16 R25, [R2.64] ;  /* 0x0000000602198981 */ /* 0x0002e2000c1e1500 */
[----:B------:R-:W-:-:S03]  /*b3a0*/  PRMT R24, RZ, 0x7610, R24 ;  /* 0x00007610ff187816 */ /* 0x000fc60000000018 */
[----:B------:R-:W4:Y:S04]  /*b3b0*/  LDL R27, [R1+0x884] ;  /* 0x00088400011b7983 */ /* 0x000f280000100800 */
[----:B0-----:R-:W2:Y:S04]  /*b3c0*/  LDL R26, [R1+0x898] ;  /* 0x00089800011a7983 */ /* 0x001ea80000100800 */
[----:B-1----:R-:W4:Y:S04]  /*b3d0*/  LDL R3, [R1+0x894] ;  /* 0x0008940001037983 */ /* 0x002f280000100800 */
[----:B------:R-:W4:Y:S04]  /*b3e0*/  LDL R0, [R1+0x888] ;  /* 0x0008880001007983 */ /* 0x000f280000100800 */
[----:B---3--:R0:W-:Y:S01]  /*b3f0*/  STL [R1+0x1258], R25 ;  /* 0x0012581901007387 */ /* 0x0081e20000100800 */
[----:B--2---:R-:W-:Y:S01]  /*b400*/  @!P0 IMAD.MOV.U32 R2, RZ, RZ, R26 ;  /* 0x000000ffff028224 */ /* 0x004fe200078e001a */
[----:B------:R-:W-:-:S02]  /*b410*/  PRMT R23, RZ, 0x7610, R23 ;  /* 0x00007610ff177816 */ /* 0x000fc40000000017 */
[----:B------:R-:W2:Y:S04]  /*b420*/  LDL R26, [R1+0x87c] ;  /* 0x00087c00011a7983 */ /* 0x000ea80000100800 */
[----:B----4-:R1:W3:Y:S01]  /*b430*/  @!P0 LDG.E.U16 R24, [R2.64] ;  /* 0x0000000602188981 */ /* 0x0102e2000c1e1500 */
[----:B------:R-:W-:-:S03]  /*b440*/  PRMT R22, RZ, 0x7610, R22 ;  /* 0x00007610ff167816 */ /* 0x000fc60000000016 */
[----:B0-----:R-:W4:Y:S04]  /*b450*/  LDL R25, [R1+0x880] ;  /* 0x0008800001197983 */ /* 0x001f280000100800 */
[----:B-1----:R-:W2:Y:S01]  /*b460*/  LDL R3, [R1+0x88c] ;  /* 0x00088c0001037983 */ /* 0x002ea20000100800 */
[----:B------:R-:W-:-:S03]  /*b470*/  @!P0 IMAD.MOV.U32 R2, RZ, RZ, R29 ;  /* 0x000000ffff028224 */ /* 0x000fc600078e001d */
[----:B------:R-:W0:Y:S04]  /*b480*/  S2R R28, SR_TID.X ;  /* 0x00000000001c7919 */ /* 0x000e280000002100 */
[----:B--2---:R1:W2:Y:S02]  /*b490*/  @!P0 LDG.E.U16 R23, [R2.64] ;  /* 0x0000000602178981 */ /* 0x0042a4000c1e1500 */
[----:B-1----:R-:W-:Y:S02]  /*b4a0*/  @!P0 IMAD.MOV.U32 R2, RZ, RZ, R0 ;  /* 0x000000ffff028224 */ /* 0x002fe400078e0000 */
[----:B------:R-:W-:-:S05]  /*b4b0*/  @!P0 IMAD.MOV.U32 R3, RZ, RZ, R27 ;  /* 0x000000ffff038224 */ /* 0x000fca00078e001b */
[----:B------:R4:W2:Y:S01]  /*b4c0*/  @!P0 LDG.E.U16 R22, [R2.64] ;  /* 0x0000000602168981 */ /* 0x0008a2000c1e1500 */
[----:B0-----:R-:W-:-:S03]  /*b4d0*/  LOP3.LUT R28, R28, 0x7f, RZ, 0xc0, !PT ;  /* 0x0000007f1c1c7812 */ /* 0x001fc600078ec0ff */
[----:B---3--:R0:W-:Y:S04]  /*b4e0*/  STL [R1+0x125c], R24 ;  /* 0x00125c1801007387 */ /* 0x0081e80000100800 */
[----:B------:R-:W3:Y:S01]  /*b4f0*/  LDL R29, [R1+0x874] ;  /* 0x00087400011d7983 */ /* 0x000ee20000100800 */
[----:B------:R-:W-:-:S03]  /*b500*/  IMAD.SHL.U32 R28, R28, 0x2, RZ ;  /* 0x000000021c1c7824 */ /* 0x000fc600078e00ff */
[----:B0-----:R-:W3:Y:S01]  /*b510*/  LDL R24, [R1+0x878] ;  /* 0x0008780001187983 */ /* 0x001ee20000100800 */
[----:B----4-:R-:W-:-:S03]  /*b520*/  @!P0 IMAD.MOV.U32 R2, RZ, RZ, R25 ;  /* 0x000000ffff028224 */ /* 0x010fc600078e0019 */
[----:B------:R0:W-:Y:S01]  /*b530*/  STS.U16 [R28+0x100], R21 ;  /* 0x000100151c007388 */ /* 0x0001e20000000400 */
[----:B------:R-:W-:Y:S01]  /*b540*/  @!P0 IMAD.MOV.U32 R3, RZ, RZ, R26 ;  /* 0x000000ffff038224 */ /* 0x000fe200078e001a */
[----:B0-----:R-:W-:-:S06]  /*b550*/  PRMT R21, RZ, 0x7610, R21 ;  /* 0x00007610ff157816 */ /* 0x001fcc0000000015 */
[----:B------:R3:W4:Y:S04]  /*b560*/  @!P0 LDG.E.U16 R21, [R2.64] ;  /* 0x0000000602158981 */ /* 0x000728000c1e1500 */
[----:B--2---:R-:W-:Y:S04]  /*b570*/  STL [R1+0x1260], R23 ;  /* 0x0012601701007387 */ /* 0x004fe80000100800 */
[----:B------:R-:W2:Y:S04]  /*b580*/  LDL R27, [R1+0x86c] ;  /* 0x00086c00011b7983 */ /* 0x000ea80000100800 */
[----:B------:R-:W2:Y:S04]  /*b590*/  LDL R0, [R1+0x870] ;  /* 0x0008700001007983 */ /* 0x000ea80000100800 */
[----:B------:R-:W-:Y:S04]  /*b5a0*/  STL [R1+0x1264], R22 ;  /* 0x0012641601007387 */ /* 0x000fe80000100800 */
[----:B------:R-:W2:Y:S04]  /*b5b0*/  LDL R26, [R1+0x864] ;  /* 0x00086400011a7983 */ /* 0x000ea80000100800 */
[----:B------:R-:W2:Y:S01]  /*b5c0*/  LDL R25, [R1+0x868] ;  /* 0x0008680001197983 */ /* 0x000ea20000100800 */
[----:B---3--:R-:W-:-:S03]  /*b5d0*/  @!P0 IMAD.MOV.U32 R3, RZ, RZ, R29 ;  /* 0x000000ffff038224 */ /* 0x008fc600078e001d */
[----:B------:R0:W-:Y:S01]  /*b5e0*/  STS.U16 [R28], R20 ;  /* 0x000000141c007388 */ /* 0x0001e20000000400 */
[----:B------:R-:W-:-:S03]  /*b5f0*/  @!P0 IMAD.MOV.U32 R2, RZ, RZ, R24 ;  /* 0x000000ffff028224 */ /* 0x000fc600078e0018 */
[----:B------:R1:W-:Y:S01]  /*b600*/  STS.U16 [R28+0x1100], R19 ;  /* 0x001100131c007388 */ /* 0x0003e20000000400 */
[----:B0-----:R-:W-:Y:S02]  /*b610*/  PRMT R20, RZ, 0x7610, R20 ;  /* 0x00007610ff147816 */ /* 0x001fe40000000014 */
[----:B-1----:R-:W-:-:S04]  /*b620*/  PRMT R19, RZ, 0x7610, R19 ;  /* 0x00007610ff137816 */ /* 0x002fc80000000013 */
[----:B------:R2:W3:Y:S04]  /*b630*/  @!P0 LDG.E.U16 R20, [R2.64] ;  /* 0x0000000602148981 */ /* 0x0004e8000c1e1500 */
[----:B------:R0:W-:Y:S04]  /*b640*/  STS.U16 [R28+0x1000], R18 ;  /* 0x001000121c007388 */ /* 0x0001e80000000400 */
[----:B----4-:R-:W-:Y:S04]  /*b650*/  STL [R1+0x1268], R21 ;  /* 0x0012681501007387 */ /* 0x010fe80000100800 */
[----:B------:R-:W4:Y:S01]  /*b660*/  LDL R24, [R1+0x85c] ;  /* 0x00085c0001187983 */ /* 0x000f220000100800 */
[----:B0-----:R-:W-:-:S03]  /*b670*/  PRMT R18, RZ, 0x7610, R18 ;  /* 0x00007610ff127816 */ /* 0x001fc60000000012 */
[----:B------:R-:W4:Y:S01]  /*b680*/  LDL R23, [R1+0x860] ;  /* 0x0008600001177983 */ /* 0x000f220000100800 */
[----:B--2---:R-:W-:Y:S02]  /*b690*/  @!P0 IMAD.MOV.U32 R3, RZ, RZ, R27 ;  /* 0x000000ffff038224 */ /* 0x004fe400078e001b */
[----:B------:R-:W-:-:S05]  /*b6a0*/  @!P0 IMAD.MOV.U32 R2, RZ, RZ, R0 ;  /* 0x000000ffff028224 */ /* 0x000fca00078e0000 */
[----:B------:R0:W2:Y:S02]  /*b6b0*/  @!P0 LDG.E.U16 R19, [R2.64] ;  /* 0x0000000602138981 */ /* 0x0000a4000c1e1500 */
[----:B0-----:R-:W-:Y:S02]  /*b6c0*/  @!P0 IMAD.MOV.U32 R3, RZ, RZ, R26 ;  /* 0x000000ffff038224 */ /* 0x001fe400078e001a */
[----:B------:R-:W-:-:S05]  /*b6d0*/  @!P0 IMAD.MOV.U32 R2, RZ, RZ, R25 ;  /* 0x000000ffff028224 */ /* 0x000fca00078e0019 */
[----:B------:R4:W2:Y:S04]  /*b6e0*/  @!P0 LDG.E.U16 R18, [R2.64] ;  /* 0x0000000602128981 */ /* 0x0008a8000c1e1500 */
[----:B------:R0:W-:Y:S04]  /*b6f0*/  STS.U16 [R28+0x2100], R17 ;  /* 0x002100111c007388 */ /* 0x0001e80000000400 */
[----:B---3--:R1:W-:Y:S04]  /*b700*/  STL [R1+0x126c], R20 ;  /* 0x00126c1401007387 */ /* 0x0083e80000100800 */
[----:B------:R-:W3:Y:S04]  /*b710*/  LDL R22, [R1+0x854] ;  /* 0x0008540001167983 */ /* 0x000ee80000100800 */
[----:B------:R-:W3:Y:S01]  /*b720*/  LDL R0, [R1+0x858] ;  /* 0x0008580001007983 */ /* 0x000ee20000100800 */
[----:B0-----:R-:W-:Y:S01]  /*b730*/  PRMT R17, RZ, 0x7610, R17 ;  /* 0x00007610ff117816 */ /* 0x001fe20000000011 */
[----:B----4-:R-:W-:-:S02]  /*b740*/  @!P0 IMAD.MOV.U32 R3, RZ, RZ, R24 ;  /* 0x000000ffff038224 */ /* 0x010fc400078e0018 */
[----:B------:R-:W-:-:S05]  /*b750*/  @!P0 IMAD.MOV.U32 R2, RZ, RZ, R23 ;  /* 0x000000ffff028224 */ /* 0x000fca00078e0017 */
[----:B------:R3:W4:Y:S04]  /*b760*/  @!P0 LDG.E.U16 R17, [R2.64] ;  /* 0x0000000602118981 */ /* 0x000728000c1e1500 */
[----:B--2---:R0:W-:Y:S04]  /*b770*/  STL [R1+0x1270], R19 ;  /* 0x0012701301007387 */ /* 0x0041e80000100800 */
[----:B------:R-:W2:Y:S04]  /*b780*/  LDL R21, [R1+0x84c] ;  /* 0x00084c0001157983 */ /* 0x000ea80000100800 */
[----:B-1----:R-:W2:Y:S04]  /*b790*/  LDL R20, [R1+0x850] ;  /* 0x0008500001147983 */ /* 0x002ea80000100800 */
[----:B------:R1:W-:Y:S04]  /*b7a0*/  STL [R1+0x1274], R18 ;  /* 0x0012741201007387 */ /* 0x0003e80000100800 */
[----:B0-----:R-:W2:Y:S04]  /*b7b0*/  LDL R19, [R1+0x844] ;  /* 0x0008440001137983 */ /* 0x001ea80000100800 */
[----:B-1----:R-:W2:Y:S04]  /*b7c0*/  LDL R18, [R1+0x848] ;  /* 0x0008480001127983 */ /* 0x002ea80000100800 */
[----:B------:R0:W-:Y:S01]  /*b7d0*/  STS.U16 [R28+0x2000], R16 ;  /* 0x002000101c007388 */ /* 0x0001e20000000400 */
[----:B---3--:R-:W-:-:S02]  /*b7e0*/  @!P0 IMAD.MOV.U32 R3, RZ, RZ, R22 ;  /* 0x000000ffff038224 */ /* 0x008fc400078e0016 */
[----:B------:R-:W-:Y:S01]  /*b7f0*/  @!P0 IMAD.MOV.U32 R2, RZ, RZ, R0 ;  /* 0x000000ffff028224 */ /* 0x000fe200078e0000 */
[----:B0-----:R-:W-:Y:S01]  /*b800*/  PRMT R16, RZ, 0x7610, R16 ;  /* 0x00007610ff107816 */ /* 0x001fe20000000010 */
[----:B------:R0:W-:Y:S05]  /*b810*/  STS.U16 [R28+0x3100], R15 ;  /* 0x0031000f1c007388 */ /* 0x0001ea0000000400 */
[----:B------:R2:W3:Y:S01]  /*b820*/  @!P0 LDG.E.U16 R16, [R2.64] ;  /* 0x0000000602108981 */ /* 0x0004e2000c1e1500 */
[----:B0-----:R-:W-:-:S03]  /*b830*/  PRMT R15, RZ, 0x7610, R15 ;  /* 0x00007610ff0f7816 */ /* 0x001fc6000000000f */
[----:B------:R0:W-:Y:S04]  /*b840*/  STS.U16 [R28+0x3000], R14 ;  /* 0x0030000e1c007388 */ /* 0x0001e80000000400 */
[----:B----4-:R1:W-:Y:S04]  /*b850*/  STL [R1+0x1278], R17 ;  /* 0x0012781101007387 */ /* 0x0103e80000100800 */
[----:B------:R-:W4:Y:S01]  /*b860*/  LDL R0, [R1+0x840] ;  /* 0x0008400001007983 */ /* 0x000f220000100800 */
[----:B0-----:R-:W-:-:S03]  /*b870*/  PRMT R14, RZ, 0x7610, R14 ;  /* 0x00007610ff0e7816 */ /* 0x001fc6000000000e */
[----:B-1----:R-:W4:Y:S04]  /*b880*/  LDL R17, [R1+0x83c] ;  /* 0x00083c0001117983 */ /* 0x002f280000100800 */
[----:B------:R-:W4:Y:S01]  /*b890*/  LDL.LU R29, [R1+0x3cc] ;  /* 0x0003cc00011d7983 */ /* 0x000f220000300800 */
        /* <DEDUP_REMOVED lines=8> */
[----:B0-----:R-:W3:Y:S04]  /*b920*/  LDL R8, [R1+0x838] ;  /* 0x0008380001087983 */ /* 0x001ee80000100800 */
[----:B-1----:R-:W3:Y:S04]  /*b930*/  LDL R16, [R1+0x834] ;  /* 0x0008340001107983 */ /* 0x002ee80000100800 */
[----:B------:R-:W3:Y:S01]  /*b940*/  LDL.LU R27, [R1+0x3d0] ;  /* 0x0003d000011b7983 */ /* 0x000ee20000300800 */
[----:B----4-:R-:W-:Y:S01]  /*b950*/  @!P0 IMAD.MOV.U32 R2, RZ, RZ, R0 ;  /* 0x000000ffff028224 */ /* 0x010fe200078e0000 */
[----:B------:R-:W-:Y:S01]  /*b960*/  PRMT R5, RZ, 0x7610, R5 ;  /* 0x00007610ff057816 */ /* 0x000fe20000000005 */
[----:B------:R-:W-:-:S05]  /*b970*/  @!P0 IMAD.MOV.U32 R3, RZ, RZ, R17 ;  /* 0x000000ffff038224 */ /* 0x000fca00078e0011 */
[----:B------:R0:W4:Y:S04]  /*b980*/  @!P0 LDG.E.U16 R5, [R2.64] ;  /* 0x0000000602058981 */ /* 0x000128000c1e1500 */
[----:B--2---:R1:W-:Y:S04]  /*b990*/  STL [R1+0x1280], R15 ;  /* 0x0012800f01007387 */ /* 0x0043e80000100800 */
[----:B------:R-:W2:Y:S04]  /*b9a0*/  LDL.LU R24, [R1+0x3a0] ;  /* 0x0003a00001187983 */ /* 0x000ea80000300800 */
[----:B------:R-:W-:Y:S04]  /*b9b0*/  STL [R1+0x1284], R14 ;  /* 0x0012840e01007387 */ /* 0x000fe80000100800 */
[----:B-1----:R-:W2:Y:S04]  /*b9c0*/  LDL R15, [R1+0x830] ;  /* 0x00083000010f7983 */ /* 0x002ea80000100800 */
[----:B------:R-:W2:Y:S01]  /*b9d0*/  LDL R0, [R1+0x8dc] ;  /* 0x0008dc0001007983 */ /* 0x000ea20000100800 */
[----:B0-----:R-:W-:-:S03]  /*b9e0*/  PRMT R3, RZ, 0x7610, R3 ;  /* 0x00007610ff037816 */ /* 0x001fc60000000003 */
[----:B------:R3:W-:Y:S04]  /*b9f0*/  STS.U16 [R28+0x7000], R6 ;  /* 0x007000061c007388 */ /* 0x0007e80000000400 */
[----:B------:R0:W-:Y:S04]  /*ba00*/  STS.U16 [R28+0x7100], R7 ;  /* 0x007100071c007388 */ /* 0x0001e80000000400 */
[----:B------:R1:W-:Y:S01]  /*ba10*/  STS.U16 [R28+0x5000], R10 ;  /* 0x0050000a1c007388 */ /* 0x0003e20000000400 */
[----:B---3--:R-:W-:-:S03]  /*ba20*/  @!P0 IMAD.MOV.U32 R6, RZ, RZ, R8 ;  /* 0x000000ffff068224 */ /* 0x008fc600078e0008 */
[----:B------:R-:W3:Y:S01]  /*ba30*/  LDL.LU R25, [R1+0x3a4] ;  /* 0x0003a40001197983 */ /* 0x000ee20000300800 */
[----:B0-----:R-:W-:Y:S01]  /*ba40*/  @!P0 IMAD.MOV.U32 R7, RZ, RZ, R16 ;  /* 0x000000ffff078224 */ /* 0x001fe200078e0010 */
[----:B-1----:R-:W-:-:S04]  /*ba50*/  PRMT R10, RZ, 0x7610, R10 ;  /* 0x00007610ff0a7816 */ /* 0x002fc8000000000a */
[----:B------:R2:W3:Y:S04]  /*ba60*/  @!P0 LDG.E.U16 R3, [R6.64] ;  /* 0x0000000606038981 */ /* 0x0004e8000c1e1500 */
[----:B------:R0:W-:Y:S04]  /*ba70*/  STS.U16 [R28+0x6100], R9 ;  /* 0x006100091c007388 */ /* 0x0001e80000000400 */
[----:B----4-:R-:W-:Y:S04]  /*ba80*/  STL [R1+0x1288], R5 ;  /* 0x0012880501007387 */ /* 0x010fe80000100800 */
[----:B------:R-:W4:Y:S04]  /*ba90*/  LDL R8, [R1+0x8f8] ;  /* 0x0008f80001087983 */ /* 0x000f280000100800 */
[----:B0-----:R-:W4:Y:S04]  /*baa0*/  LDL R9, [R1+0x82c] ;  /* 0x00082c0001097983 */ /* 0x001f280000100800 */
[----:B------:R-:W3:Y:S04]  /*bab0*/  LDL R17, [R1+0x828] ;  /* 0x0008280001117983 */ /* 0x000ee80000100800 */
[----:B------:R-:W3:Y:S01]  /*bac0*/  LDL R16, [R1+0x8f4] ;  /* 0x0008f40001107983 */ /* 0x000ee20000100800 */
[----:B--2---:R-:W-:-:S02]  /*bad0*/  @!P0 IMAD.MOV.U32 R7, RZ, RZ, R15 ;  /* 0x000000ffff078224 */ /* 0x004fc400078e000f */
[----:B------:R-:W-:-:S05]  /*bae0*/  @!P0 IMAD.MOV.U32 R6, RZ, RZ, R0 ;  /* 0x000000ffff068224 */ /* 0x000fca00078e0000 */
[----:B------:R0:W2:Y:S04]  /*baf0*/  @!P0 LDG.E.U16 R10, [R6.64] ;  /* 0x00000006060a8981 */ /* 0x0000a8000c1e1500 */
[----:B------:R-:W1:Y:S04]  /*bb00*/  S2R R26, SR_TID.X ;  /* 0x00000000001a7919 */ /* 0x000e680000002100 */
[----:B------:R-:W-:Y:S04]  /*bb10*/  STS.U16 [R28+0x4000], R12 ;  /* 0x0040000c1c007388 */ /* 0x000fe80000000400 */
[----:B------:R-:W-:Y:S01]  /*bb20*/  STS.U16 [R28+0x4100], R13 ;  /* 0x0041000d1c007388 */ /* 0x000fe20000000400 */
[----:B-1----:R-:W-:-:S05]  /*bb30*/  LOP3.LUT R26, R26, 0x7f, RZ, 0xc0, !PT ;  /* 0x0000007f1a1a7812 */ /* 0x002fca00078ec0ff */
[----:B------:R-:W-:Y:S01]  /*bb40*/  IMAD.SHL.U32 R14, R26, 0x2, RZ ;  /* 0x000000021a0e7824 */ /* 0x000fe200078e00ff */
[----:B------:R-:W-:Y:S04]  /*bb50*/  STS.U16 [R28+0x5100], R11 ;  /* 0x0051000b1c007388 */ /* 0x000fe80000000400 */
[----:B------:R-:W-:Y:S01]  /*bb60*/  LOP3.LUT R14, R14, 0x10, RZ, 0x3c, !PT ;  /* 0x000000100e0e7812 */ /* 0x000fe200078e3cff */
[----:B------:R-:W2:Y:S04]  /*bb70*/  LDL.LU R26, [R1+0x358] ;  /* 0x00035800011a7983 */ /* 0x000ea80000300800 */
[----:B---3--:R-:W-:Y:S04]  /*bb80*/  STL [R1+0x128c], R3 ;  /* 0x00128c0301007387 */ /* 0x008fe80000100800 */
[----:B------:R1:W-:Y:S04]  /*bb90*/  STS.U16 [R14+0x200], R29 ;  /* 0x0002001d0e007388 */ /* 0x0003e80000000400 */
[----:B------:R3:W-:Y:S04]  /*bba0*/  STS.U16 [R14+0x300], R27 ;  /* 0x0003001b0e007388 */ /* 0x0007e80000000400 */
[----:B-1----:R-:W2:Y:S04]  /*bbb0*/  LDL.LU R29, [R1+0x35c] ;  /* 0x00035c00011d7983 */ /* 0x002ea80000300800 */
[----:B------:R-:W2:Y:S04]  /*bbc0*/  LDL R5, [R1+0x824] ;  /* 0x0008240001057983 */ /* 0x000ea80000100800 */
[----:B------:R-:W2:Y:S01]  /*bbd0*/  LDL R0, [R1+0x8f0] ;  /* 0x0008f00001007983 */ /* 0x000ea20000100800 */
[----:B0-----:R-:W-:-:S06]  /*bbe0*/  PRMT R6, RZ, 0x7610, R6 ;  /* 0x00007610ff067816 */ /* 0x001fcc0000000006 */
[----:B----4-:R0:W4:Y:S01]  /*bbf0*/  @!P0 LDG.E.U16 R6, [R8.64] ;  /* 0x0000000608068981 */ /* 0x010122000c1e1500 */
[----:B------:R-:W-:Y:S01]  /*bc00*/  PRMT R4, RZ, 0x7610, R4 ;  /* 0x00007610ff047816 */ /* 0x000fe20000000004 */
[----:B0-----:R-:W-:Y:S02]  /*bc10*/  @!P0 IMAD.MOV.U32 R8, RZ, RZ, R16 ;  /* 0x000000ffff088224 */ /* 0x001fe400078e0010 */
[----:B------:R-:W-:-:S05]  /*bc20*/  @!P0 IMAD.MOV.U32 R9, RZ, RZ, R17 ;  /* 0x000000ffff098224 */ /* 0x000fca00078e0011 */
[----:B------:R0:W4:Y:S04]  /*bc30*/  @!P0 LDG.E.U16 R4, [R8.64] ;  /* 0x0000000608048981 */ /* 0x000128000c1e1500 */
[----:B--2---:R1:W-:Y:S04]  /*bc40*/  STL [R1+0x1290], R10 ;  /* 0x0012900a01007387 */ /* 0x0043e80000100800 */
[----:B---3--:R-:W2:Y:S04]  /*bc50*/  LDL.LU R27, [R1+0x13c] ;  /* 0x00013c00011b7983 */ /* 0x008ea80000300800 */
[----:B------:R-:W3:Y:S04]  /*bc60*/  LDL R15, [R1+0x820] ;  /* 0x00082000010f7983 */ /* 0x000ee80000100800 */
[----:B-1----:R-:W2:Y:S01]  /*bc70*/  LDL R10, [R1+0x8ec] ;  /* 0x0008ec00010a7983 */ /* 0x002ea20000100800 */
[----:B------:R-:W-:-:S02]  /*bc80*/  PRMT R2, RZ, 0x7610, R2 ;  /* 0x00007610ff027816 */ /* 0x000fc40000000002 */
[----:B------:R-:W-:Y:S01]  /*bc90*/  PRMT R7, RZ, 0x7610, R7 ;  /* 0x00007610ff077816 */ /* 0x000fe20000000007 */
[----:B0-----:R-:W-:Y:S02]  /*bca0*/  @!P0 IMAD.MOV.U32 R9, RZ, RZ, R5 ;  /* 0x000000ffff098224 */ /* 0x001fe400078e0005 */
[----:B------:R-:W-:-:S05]  /*bcb0*/  @!P0 IMAD.MOV.U32 R8, RZ, RZ, R0 ;  /* 0x000000ffff088224 */ /* 0x000fca00078e0000 */
[----:B------:R3:W2:Y:S04]  /*bcc0*/  @!P0 LDG.E.U16 R2, [R8.64] ;  /* 0x0000000608028981 */ /* 0x0006a8000c1e1500 */
[----:B----4-:R0:W-:Y:S04]  /*bcd0*/  STL [R1+0x1294], R6 ;  /* 0x0012940601007387 */ /* 0x0101e80000100800 */
[----:B------:R-:W4:Y:S04]  /*bce0*/  LDL R3, [R1+0x8e8] ;  /* 0x0008e80001037983 */ /* 0x000f280000100800 */
[----:B0-----:R-:W4:Y:S04]  /*bcf0*/  LDL R6, [R1+0x81c] ;  /* 0x00081c0001067983 */ /* 0x001f280000100800 */
[----:B------:R0:W-:Y:S04]  /*bd00*/  STL [R1+0x1298], R4 ;  /* 0x0012980401007387 */ /* 0x0001e80000100800 */
[----:B------:R-:W4:Y:S04]  /*bd10*/  LDL.LU R28, [R1+0x8d8] ;  /* 0x0008d800011c7983 */ /* 0x000f280000300800 */
[----:B------:R-:W4:Y:S04]  /*bd20*/  LDL R5, [R1+0x818] ;  /* 0x0008180001057983 */ /* 0x000f280000100800 */
[----:B0-----:R-:W4:Y:S04]  /*bd30*/  LDL R4, [R1+0x8e4] ;  /* 0x0008e40001047983 */ /* 0x001f280000100800 */
[----:B------:R-:W-:Y:S01]  /*bd40*/  STS.U16 [R14+0x1200], R24 ;  /* 0x001200180e007388 */ /* 0x000fe20000000400 */
[----:B---3--:R-:W-:-:S02]  /*bd50*/  @!P0 IMAD.MOV.U32 R9, RZ, RZ, R15 ;  /* 0x000000ffff098224 */ /* 0x008fc400078e000f */
[----:B--2---:R-:W-:Y:S01]  /*bd60*/  @!P0 IMAD.MOV.U32 R8, RZ, RZ, R10 ;  /* 0x000000ffff088224 */ /* 0x004fe200078e000a */
[----:B------:R-:W2:Y:S04]  /*bd70*/  LDL.LU R0, [R1+0x140] ;  /* 0x0001400001007983 */ /* 0x000ea80000300800 */
[----:B------:R4:W3:Y:S04]  /*bd80*/  @!P0 LDG.E.U16 R7, [R8.64] ;  /* 0x0000000608078981 */ /* 0x0008e8000c1e1500 */
[----:B------:R-:W-:Y:S04]  /*bd90*/  STS.U16 [R14+0x1300], R25 ;  /* 0x001300190e007388 */ /* 0x000fe80000000400 */
[----:B------:R-:W-:Y:S04]  /*bda0*/  STS.U16 [R14+0x2200], R26 ;  /* 0x0022001a0e007388 */ /* 0x000fe80000000400 */
[----:B------:R0:W-:Y:S01]  /*bdb0*/  STS.U16 [R14+0x2300], R29 ;  /* 0x0023001d0e007388 */ /* 0x0001e20000000400 */
[----:B------:R-:W-:-:S03]  /*bdc0*/  PRMT R11, RZ, 0x7610, R11 ;  /* 0x00007610ff0b7816 */ /* 0x000fc6000000000b */
[----:B------:R1:W-:Y:S01]  /*bdd0*/  STL [R1+0x129c], R2 ;  /* 0x00129c0201007387 */ /* 0x0003e20000100800 */
[----:B----4-:R-:W-:Y:S02]  /*bde0*/  @!P0 IMAD.MOV.U32 R8, RZ, RZ, R3 ;  /* 0x000000ffff088224 */ /* 0x010fe400078e0003 */
[----:B------:R-:W-:-:S05]  /*bdf0*/  @!P0 IMAD.MOV.U32 R9, RZ, RZ, R6 ;  /* 0x000000ffff098224 */ /* 0x000fca00078e0006 */
[----:B------:R4:W2:Y:S01]  /*be00*/  @!P0 LDG.E.U16 R11, [R8.64] ;  /* 0x00000006080b8981 */ /* 0x0008a2000c1e1500 */
[----:B------:R-:W-:Y:S01]  /*be10*/  PRMT R12, RZ, 0x7610, R12 ;  /* 0x00007610ff0c7816 */ /* 0x000fe2000000000c */
[----:B----4-:R-:W-:Y:S02]  /*be20*/  @!P0 IMAD.MOV.U32 R9, RZ, RZ, R5 ;  /* 0x000000ffff098224 */ /* 0x010fe400078e0005 */
[----:B------:R-:W-:-:S05]  /*be30*/  @!P0 IMAD.MOV.U32 R8, RZ, RZ, R4 ;  /* 0x000000ffff088224 */ /* 0x000fca00078e0004 */
[----:B------:R4:W2:Y:S04]  /*be40*/  @!P0 LDG.E.U16 R12, [R8.64] ;  /* 0x00000006080c8981 */ /* 0x0008a8000c1e1500 */
[----:B---3--:R-:W-:Y:S04]  /*be50*/  STL [R1+0x12a0], R7 ;  /* 0x0012a00701007387 */ /* 0x008fe80000100800 */
[----:B0-----:R-:W3:Y:S04]  /*be60*/  LDL.LU R29, [R1+0x10c] ;  /* 0x00010c00011d7983 */ /* 0x001ee80000300800 */
[----:B-1----:R-:W3:Y:S01]  /*be70*/  LDL R2, [R1+0x8e0] ;  /* 0x0008e00001027983 */ /* 0x002ee20000100800 */
[----:B------:R-:W-:Y:S01]  /*be80*/  PRMT R13, RZ, 0x7610, R13 ;  /* 0x00007610ff0d7816 */ /* 0x000fe2000000000d */
[----:B----4-:R-:W-:-:S02]  /*be90*/  @!P0 IMAD.MOV.U32 R9, RZ, RZ, R28 ;  /* 0x000000ffff098224 */ /* 0x010fc400078e001c */
[----:B------:R-:W4:Y:S04]  /*bea0*/  LDL.LU R3, [R1+0x108] ;  /* 0x0001080001037983 */ /* 0x000f280000300800 */
[----:B------:R-:W-:Y:S04]  /*beb0*/  STS.U16 [R14+0x3200], R27 ;  /* 0x0032001b0e007388 */ /* 0x000fe80000000400 */
[----:B--2---:R0:W-:Y:S04]  /*bec0*/  STS.U16 [R14+0x3300], R0 ;  /* 0x003300000e007388 */ /* 0x0041e80000000400 */
[----:B------:R-:W-:Y:S04]  /*bed0*/  STL [R1+0x12a4], R11 ;  /* 0x0012a40b01007387 */ /* 0x000fe80000100800 */
[----:B------:R-:W2:Y:S04]  /*bee0*/  LDL.LU R6, [R1+0xd4] ;  /* 0x0000d40001067983 */ /* 0x000ea80000300800 */
        /* <DEDUP_REMOVED lines=11> */
[----:B------:R-:W-:Y:S04]  /*bfa0*/  STL [R1+0x12a8], R12 ;  /* 0x0012a80c01007387 */ /* 0x000fe80000100800 */
[----:B0-----:R-:W2:Y:S04]  /*bfb0*/  LDL.LU R0, [R1+0x144] ;  /* 0x0001440001007983 */ /* 0x001ea80000300800 */
[----:B------:R-:W2:Y:S04]  /*bfc0*/  LDL.LU R26, [R1+0x138] ;  /* 0x00013800011a7983 */ /* 0x000ea80000300800 */
[----:B------:R-:W2:Y:S01]  /*bfd0*/  LDL.LU R27, [R1+0x104] ;  /* 0x00010400011b7983 */ /* 0x000ea20000300800 */
[----:B---3--:R-:W-:-:S05]  /*bfe0*/  @!P0 IMAD.MOV.U32 R8, RZ, RZ, R2 ;  /* 0x000000ffff088224 */ /* 0x008fca00078e0002 */
[----:B------:R-:W3:Y:S04]  /*bff0*/  @!P0 LDG.E.U16 R13, [R8.64] ;  /* 0x00000006080d8981 */ /* 0x000ee8000c1e1500 */
[----:B------:R-:W-:Y:S04]  /*c000*/  STL [R1+0x930], R28 ;  /* 0x0009301c01007387 */ /* 0x000fe80000100800 */
[----:B------:R-:W-:Y:S04]  /*c010*/  STS.U16 [R14+0x4200], R29 ;  /* 0x0042001d0e007388 */ /* 0x000fe80000000400 */
[----:B------:R-:W0:Y:S04]  /*c020*/  S2R R23, SR_TID.X ;  /* 0x0000000000177919 */ /* 0x000e280000002100 */
[----:B----4-:R0:W-:Y:S02]  /*c030*/  STS.U16 [R14+0x4300], R3 ;  /* 0x004300030e007388 */ /* 0x0101e40000000400 */
[----:B0-----:R-:W-:-:S05]  /*c040*/  LOP3.LUT R3, R23, 0x7f, RZ, 0xc0, !PT ;  /* 0x0000007f17037812 */ /* 0x001fca00078ec0ff */
[----:B------:R-:W-:-:S05]  /*c050*/  IMAD.SHL.U32 R7, R3, 0x2, RZ ;  /* 0x0000000203077824 */ /* 0x000fca00078e00ff */
[----:B------:R-:W-:Y:S01]  /*c060*/  LOP3.LUT R7, R7, 0x20, RZ, 0x3c, !PT ;  /* 0x0000002007077812 */ /* 0x000fe200078e3cff */
[----:B--2---:R-:W-:Y:S04]  /*c070*/  STS.U16 [R14+0x5200], R6 ;  /* 0x005200060e007388 */ /* 0x004fe80000000400 */
[----:B------:R0:W-:Y:S04]  /*c080*/  STS.U16 [R14+0x5300], R21 ;  /* 0x005300150e007388 */ /* 0x0001e80000000400 */
[----:B------:R1:W-:Y:S04]  /*c090*/  STS.U16 [R14+0x6200], R24 ;  /* 0x006200180e007388 */ /* 0x0003e80000000400 */
[----:B------:R-:W-:Y:S04]  /*c0a0*/  STS.U16 [R14+0x6300], R10 ;  /* 0x0063000a0e007388 */ /* 0x000fe80000000400 */
[----:B------:R-:W-:Y:S04]  /*c0b0*/  STS.U16 [R14+0x7200], R5 ;  /* 0x007200050e007388 */ /* 0x000fe80000000400 */
[----:B------:R-:W-:Y:S04]  /*c0c0*/  STS.U16 [R14+0x7300], R15 ;  /* 0x0073000f0e007388 */ /* 0x000fe80000000400 */
[----:B------:R-:W-:Y:S04]  /*c0d0*/  STS.U16 [R7+0x400], R16 ;  /* 0x0004001007007388 */ /* 0x000fe80000000400 */
[----:B------:R-:W-:Y:S04]  /*c0e0*/  STS.U16 [R7+0x500], R17 ;  /* 0x0005001107007388 */ /* 0x000fe80000000400 */
[----:B------:R-:W-:Y:S04]  /*c0f0*/  STS.U16 [R7+0x1400], R18 ;  /* 0x0014001207007388 */ /* 0x000fe80000000400 */
[----:B------:R-:W-:Y:S04]  /*c100*/  STS.U16 [R7+0x1500], R19 ;  /* 0x0015001307007388 */ /* 0x000fe80000000400 */
[----:B------:R2:W-:Y:S04]  /*c110*/  STS.U16 [R7+0x2400], R22 ;  /* 0x0024001607007388 */ /* 0x0005e80000000400 */
[----:B------:R4:W-:Y:S04]  /*c120*/  STS.U16 [R7+0x2500], R25 ;  /* 0x0025001907007388 */ /* 0x0009e80000000400 */
[----:B------:R0:W-:Y:S04]  /*c130*/  STS.U16 [R7+0x3400], R0 ;  /* 0x0034000007007388 */ /* 0x0001e80000000400 */
[----:B------:R0:W-:Y:S04]  /*c140*/  STS.U16 [R7+0x3500], R26 ;  /* 0x0035001a07007388 */ /* 0x0001e80000000400 */
[----:B------:R0:W-:Y:S04]  /*c150*/  STS.U16 [R7+0x4400], R27 ;  /* 0x0044001b07007388 */ /* 0x0001e80000000400 */
[----:B---3--:R-:W-:Y:S04]  /*c160*/  STL [R1+0x12ac], R13 ;  /* 0x0012ac0d01007387 */ /* 0x008fe80000100800 */
[----:B------:R-:W3:Y:S04]  /*c170*/  LDL.LU R20, [R1+0x100] ;  /* 0x0001000001147983 */ /* 0x000ee80000300800 */
[----:B------:R-:W3:Y:S04]  /*c180*/  LDL.LU R29, [R1+0xcc] ;  /* 0x0000cc00011d7983 */ /* 0x000ee80000300800 */
[----:B------:R-:W3:Y:S04]  /*c190*/  LDL.LU R23, [R1+0xc8] ;  /* 0x0000c80001177983 */ /* 0x000ee80000300800 */
[----:B0-----:R-:W3:Y:S04]  /*c1a0*/  LDL.LU R21, [R1+0x94] ;  /* 0x0000940001157983 */ /* 0x001ee80000300800 */
[----:B-1----:R-:W3:Y:S04]  /*c1b0*/  LDL.LU R24, [R1+0x90] ;  /* 0x0000900001187983 */ /* 0x002ee80000300800 */
[----:B--2---:R-:W2:Y:S04]  /*c1c0*/  LDL.LU R22, [R1+0x5c] ;  /* 0x00005c0001167983 */ /* 0x004ea80000300800 */
[----:B----4-:R-:W4:Y:S04]  /*c1d0*/  LDL.LU R25, [R1+0x58] ;  /* 0x0000580001197983 */ /* 0x010f280000300800 */
[----:B------:R-:W2:Y:S04]  /*c1e0*/  LDL.LU R0, [R1+0x3f0] ;  /* 0x0003f00001007983 */ /* 0x000ea80000300800 */
[----:B------:R-:W2:Y:S04]  /*c1f0*/  LDL.LU R2, [R1+0x3ec] ;  /* 0x0003ec0001027983 */ /* 0x000ea80000300800 */
[----:B------:R-:W2:Y:S04]  /*c200*/  LDL.LU R4, [R1+0x3b8] ;  /* 0x0003b80001047983 */ /* 0x000ea80000300800 */
[----:B------:R-:W2:Y:S04]  /*c210*/  LDL.LU R26, [R1+0x3b4] ;  /* 0x0003b400011a7983 */ /* 0x000ea80000300800 */
[----:B------:R-:W2:Y:S04]  /*c220*/  LDL.LU R27, [R1+0x364] ;  /* 0x00036400011b7983 */ /* 0x000ea80000300800 */
[----:B------:R-:W2:Y:S01]  /*c230*/  LDL.LU R6, [R1+0x360] ;  /* 0x0003600001067983 */ /* 0x000ea20000300800 */
[----:B------:R-:W-:-:S05]  /*c240*/  IMAD.SHL.U32 R3, R3, 0x2, RZ ;  /* 0x0000000203037824 */ /* 0x000fca00078e00ff */
[----:B------:R-:W-:Y:S01]  /*c250*/  LOP3.LUT R3, R3, 0x30, RZ, 0x3c, !PT ;  /* 0x0000003003037812 */ /* 0x000fe200078e3cff */
[----:B---3--:R-:W-:Y:S04]  /*c260*/  STS.U16 [R7+0x4500], R20 ;  /* 0x0045001407007388 */ /* 0x008fe80000000400 */
[----:B------:R0:W-:Y:S04]  /*c270*/  STS.U16 [R7+0x5400], R29 ;  /* 0x0054001d07007388 */ /* 0x0001e80000000400 */
[----:B0-----:R-:W3:Y:S04]  /*c280*/  LDL.LU R29, [R1+0x134] ;  /* 0x00013400011d7983 */ /* 0x001ee80000300800 */
[----:B------:R-:W3:Y:S04]  /*c290*/  LDL.LU R10, [R1+0x130] ;  /* 0x00013000010a7983 */ /* 0x000ee80000300800 */
[----:B------:R0:W-:Y:S04]  /*c2a0*/  STS.U16 [R7+0x5500], R23 ;  /* 0x0055001707007388 */ /* 0x0001e80000000400 */
[----:B------:R-:W3:Y:S04]  /*c2b0*/  LDL.LU R5, [R1+0xfc] ;  /* 0x0000fc0001057983 */ /* 0x000ee80000300800 */
[----:B0-----:R-:W3:Y:S04]  /*c2c0*/  LDL.LU R23, [R1+0xf8] ;  /* 0x0000f80001177983 */ /* 0x001ee80000300800 */
[----:B------:R-:W3:Y:S04]  /*c2d0*/  LDL.LU R14, [R1+0xc4] ;  /* 0x0000c400010e7983 */ /* 0x000ee80000300800 */
[----:B------:R-:W3:Y:S04]  /*c2e0*/  LDL.LU R15, [R1+0xc0] ;  /* 0x0000c000010f7983 */ /* 0x000ee80000300800 */
[----:B------:R-:W3:Y:S04]  /*c2f0*/  LDL.LU R16, [R1+0x8c] ;  /* 0x00008c0001107983 */ /* 0x000ee80000300800 */
[----:B------:R-:W3:Y:S04]  /*c300*/  LDL.LU R17, [R1+0x88] ;  /* 0x0000880001117983 */ /* 0x000ee80000300800 */
[----:B------:R-:W3:Y:S04]  /*c310*/  LDL.LU R18, [R1+0x54] ;  /* 0x0000540001127983 */ /* 0x000ee80000300800 */
[----:B------:R-:W3:Y:S04]  /*c320*/  LDL.LU R19, [R1+0x50] ;  /* 0x0000500001137983 */ /* 0x000ee80000300800 */
[----:B------:R0:W-:Y:S04]  /*c330*/  STS.U16 [R7+0x6400], R21 ;  /* 0x0064001507007388 */ /* 0x0001e80000000400 */
[----:B------:R-:W3:Y:S04]  /*c340*/  LDL.LU R20, [R1+0x3e8] ;  /* 0x0003e80001147983 */ /* 0x000ee80000300800 */
[----:B------:R1:W-:Y:S04]  /*c350*/  STS.U16 [R7+0x6500], R24 ;  /* 0x0065001807007388 */ /* 0x0003e80000000400 */
[----:B0-----:R-:W3:Y:S04]  /*c360*/  LDL.LU R21, [R1+0x3e4] ;  /* 0x0003e40001157983 */ /* 0x001ee80000300800 */
[----:B-1----:R-:W3:Y:S04]  /*c370*/  LDL.LU R24, [R1+0x3b0] ;  /* 0x0003b00001187983 */ /* 0x002ee80000300800 */
[----:B--2---:R0:W-:Y:S04]  /*c380*/  STS.U16 [R7+0x7400], R22 ;  /* 0x0074001607007388 */ /* 0x0041e80000000400 */
[----:B----4-:R1:W-:Y:S04]  /*c390*/  STS.U16 [R7+0x7500], R25 ;  /* 0x0075001907007388 */ /* 0x0103e80000000400 */
[----:B------:R2:W-:Y:S04]  /*c3a0*/  STS.U16 [R3+0x600], R0 ;  /* 0x0006000003007388 */ /* 0x0005e80000000400 */
[----:B0-----:R-:W4:Y:S04]  /*c3b0*/  LDL.LU R22, [R1+0x3ac] ;  /* 0x0003ac0001167983 */ /* 0x001f280000300800 */
[----:B-1----:R-:W4:Y:S04]  /*c3c0*/  LDL.LU R25, [R1+0x354] ;  /* 0x0003540001197983 */ /* 0x002f280000300800 */
[----:B--2---:R-:W2:Y:S04]  /*c3d0*/  LDL.LU R0, [R1+0x350] ;  /* 0x0003500001007983 */ /* 0x004ea80000300800 */
[----:B------:R-:W-:Y:S04]  /*c3e0*/  STS.U16 [R3+0x700], R2 ;  /* 0x0007000203007388 */ /* 0x000fe80000000400 */
[----:B------:R-:W-:Y:S04]  /*c3f0*/  STS.U16 [R3+0x1600], R4 ;  /* 0x0016000403007388 */ /* 0x000fe80000000400 */
[----:B------:R0:W-:Y:S04]  /*c400*/  STS.U16 [R3+0x1700], R26 ;  /* 0x0017001a03007388 */ /* 0x0001e80000000400 */
[----:B------:R1:W-:Y:S04]  /*c410*/  STS.U16 [R3+0x2600], R27 ;  /* 0x0026001b03007388 */ /* 0x0003e80000000400 */
[----:B0-----:R-:W2:Y:S04]  /*c420*/  LDL.LU R26, [R1+0x12c] ;  /* 0x00012c00011a7983 */ /* 0x001ea80000300800 */
[----:B-1----:R-:W2:Y:S04]  /*c430*/  LDL.LU R27, [R1+0x128] ;  /* 0x00012800011b7983 */ /* 0x002ea80000300800 */
[----:B------:R-:W-:Y:S04]  /*c440*/  STS.U16 [R3+0x2700], R6 ;  /* 0x0027000603007388 */ /* 0x000fe80000000400 */
[----:B---3--:R0:W-:Y:S04]  /*c450*/  STS.U16 [R3+0x3600], R29 ;  /* 0x0036001d03007388 */ /* 0x0081e80000000400 */
[----:B0-----:R-:W0:Y:S04]  /*c460*/  S2R R29, SR_TID.X ;  /* 0x00000000001d7919 */ /* 0x001e280000002100 */
[----:B------:R-:W-:Y:S04]  /*c470*/  STS.U16 [R3+0x3700], R10 ;  /* 0x0037000a03007388 */ /* 0x000fe80000000400 */
[----:B------:R-:W-:Y:S04]  /*c480*/  STS.U16 [R3+0x4600], R5 ;  /* 0x0046000503007388 */ /* 0x000fe80000000400 */
[----:B------:R1:W-:Y:S01]  /*c490*/  STS.U16 [R3+0x4700], R23 ;  /* 0x0047001703007388 */ /* 0x0003e20000000400 */
[----:B0-----:R-:W-:-:S03]  /*c4a0*/  LOP3.LUT R2, R29, 0x7f, RZ, 0xc0, !PT ;  /* 0x0000007f1d027812 */ /* 0x001fc600078ec0ff */
[----:B------:R-:W-:Y:S02]  /*c4b0*/  STS.U16 [R3+0x5600], R14 ;  /* 0x0056000e03007388 */ /* 0x000fe40000000400 */
[----:B------:R-:W-:Y:S02]  /*c4c0*/  IMAD.SHL.U32 R4, R2, 0x2, RZ ;  /* 0x0000000202047824 */ /* 0x000fe400078e00ff */
[----:B-1----:R-:W3:Y:S04]  /*c4d0*/  LDL.LU R23, [R1+0xf4] ;  /* 0x0000f40001177983 */ /* 0x002ee80000300800 */
[----:B------:R-:W-:Y:S01]  /*c4e0*/  STS.U16 [R3+0x5700], R15 ;  /* 0x0057000f03007388 */ /* 0x000fe20000000400 */
[----:B------:R-:W-:-:S03]  /*c4f0*/  LOP3.LUT R4, R4, 0x40, RZ, 0x3c, !PT ;  /* 0x0000004004047812 */ /* 0x000fc600078e3cff */
[----:B------:R-:W3:Y:S04]  /*c500*/  LDL.LU R29, [R1+0xf0] ;  /* 0x0000f000011d7983 */ /* 0x000ee80000300800 */
[----:B------:R-:W-:Y:S04]  /*c510*/  STS.U16 [R3+0x6600], R16 ;  /* 0x0066001003007388 */ /* 0x000fe80000000400 */
[----:B------:R-:W-:Y:S04]  /*c520*/  STS.U16 [R3+0x6700], R17 ;  /* 0x0067001103007388 */ /* 0x000fe80000000400 */
[----:B------:R-:W-:Y:S04]  /*c530*/  STS.U16 [R3+0x7600], R18 ;  /* 0x0076001203007388 */ /* 0x000fe80000000400 */
[----:B------:R-:W-:Y:S04]  /*c540*/  STS.U16 [R3+0x7700], R19 ;  /* 0x0077001303007388 */ /* 0x000fe80000000400 */
[----:B------:R-:W-:Y:S04]  /*c550*/  STS.U16 [R4+0x800], R20 ;  /* 0x0008001404007388 */ /* 0x000fe80000000400 */
[----:B------:R-:W-:Y:S04]  /*c560*/  STS.U16 [R4+0x900], R21 ;  /* 0x0009001504007388 */ /* 0x000fe80000000400 */
[----:B------:R0:W-:Y:S04]  /*c570*/  STS.U16 [R4+0x1800], R24 ;  /* 0x0018001804007388 */ /* 0x0001e80000000400 */
[----:B----4-:R-:W-:Y:S04]  /*c580*/  STS.U16 [R4+0x1900], R22 ;  /* 0x0019001604007388 */ /* 0x010fe80000000400 */
[----:B0-----:R-:W4:Y:S04]  /*c590*/  LDL.LU R24, [R1+0xbc] ;  /* 0x0000bc0001187983 */ /* 0x001f280000300800 */
[----:B------:R-:W4:Y:S04]  /*c5a0*/  LDL.LU R28, [R1+0xb8] ;  /* 0x0000b800011c7983 */ /* 0x000f280000300800 */
[----:B------:R-:W4:Y:S04]  /*c5b0*/  LDL.LU R12, [R1+0x84] ;  /* 0x00008400010c7983 */ /* 0x000f280000300800 */
[----:B------:R-:W4:Y:S04]  /*c5c0*/  LDL.LU R11, [R1+0x80] ;  /* 0x00008000010b7983 */ /* 0x000f280000300800 */
[----:B------:R0:W-:Y:S04]  /*c5d0*/  STS.U16 [R4+0x2800], R25 ;  /* 0x0028001904007388 */ /* 0x0001e80000000400 */
[----:B------:R-:W4:Y:S04]  /*c5e0*/  LDL.LU R7, [R1+0x4c] ;  /* 0x00004c0001077983 */ /* 0x000f280000300800 */
[----:B--2---:R1:W-:Y:S04]  /*c5f0*/  STS.U16 [R4+0x2900], R0 ;  /* 0x0029000004007388 */ /* 0x0043e80000000400 */
[----:B0-----:R-:W2:Y:S04]  /*c600*/  LDL.LU R25, [R1+0x48] ;  /* 0x0000480001197983 */ /* 0x001ea80000300800 */
[----:B-1----:R-:W2:Y:S04]  /*c610*/  LDL.LU R0, [R1+0x3e0] ;  /* 0x0003e00001007983 */ /* 0x002ea80000300800 */
[----:B------:R-:W2:Y:S04]  /*c620*/  LDL.LU R6, [R1+0x3dc] ;  /* 0x0003dc0001067983 */ /* 0x000ea80000300800 */
[----:B------:R-:W2:Y:S04]  /*c630*/  LDL.LU R10, [R1+0x3a8] ;  /* 0x0003a800010a7983 */ /* 0x000ea80000300800 */
[----:B------:R-:W2:Y:S04]  /*c640*/  LDL.LU R3, [R1+0x39c] ;  /* 0x00039c0001037983 */ /* 0x000ea80000300800 */
[----:B------:R0:W-:Y:S04]  /*c650*/  STS.U16 [R4+0x3800], R26 ;  /* 0x0038001a04007388 */ /* 0x0001e80000000400 */
[----:B------:R-:W2:Y:S04]  /*c660*/  LDL.LU R5, [R1+0x34c] ;  /* 0x00034c0001057983 */ /* 0x000ea80000300800 */
[----:B------:R1:W-:Y:S04]  /*c670*/  STS.U16 [R4+0x3900], R27 ;  /* 0x0039001b04007388 */ /* 0x0003e80000000400 */
[----:B0-----:R-:W2:Y:S04]  /*c680*/  LDL.LU R26, [R1+0x348] ;  /* 0x00034800011a7983 */ /* 0x001ea80000300800 */
[----:B-1----:R-:W2:Y:S04]  /*c690*/  LDL.LU R27, [R1+0x124] ;  /* 0x00012400011b7983 */ /* 0x002ea80000300800 */
        /* <DEDUP_REMOVED lines=11> */
[----:B---3--:R0:W-:Y:S04]  /*c750*/  STS.U16 [R4+0x4800], R23 ;  /* 0x0048001704007388 */ /* 0x0081e80000000400 */
[----:B------:R1:W-:Y:S04]  /*c760*/  STS.U16 [R4+0x4900], R29 ;  /* 0x0049001d04007388 */ /* 0x0003e80000000400 */
[----:B0-----:R-:W3:Y:S04]  /*c770*/  LDL.LU R23, [R1+0x3d8] ;  /* 0x0003d80001177983 */ /* 0x001ee80000300800 */
[----:B-1----:R-:W3:Y:S04]  /*c780*/  LDL.LU R29, [R1+0x3d4] ;  /* 0x0003d400011d7983 */ /* 0x002ee80000300800 */
[----:B----4-:R0:W-:Y:S04]  /*c790*/  STS.U16 [R4+0x5800], R24 ;  /* 0x0058001804007388 */ /* 0x0101e80000000400 */
[----:B------:R-:W-:Y:S04]  /*c7a0*/  STS.U16 [R4+0x5900], R28 ;  /* 0x0059001c04007388 */ /* 0x000fe80000000400 */
[----:B------:R-:W-:Y:S04]  /*c7b0*/  STS.U16 [R4+0x6800], R12 ;  /* 0x0068000c04007388 */ /* 0x000fe80000000400 */
[----:B------:R-:W-:Y:S04]  /*c7c0*/  STS.U16 [R4+0x6900], R11 ;  /* 0x0069000b04007388 */ /* 0x000fe80000000400 */
[----:B0-----:R-:W4:Y:S04]  /*c7d0*/  LDL.LU R24, [R1+0x398] ;  /* 0x0003980001187983 */ /* 0x001f280000300800 */
[----:B------:R-:W-:Y:S04]  /*c7e0*/  STS.U16 [R4+0x7800], R7 ;  /* 0x0078000704007388 */ /* 0x000fe80000000400 */
[----:B--2---:R0:W-:Y:S04]  /*c7f0*/  STS.U16 [R4+0x7900], R25 ;  /* 0x0079001904007388 */ /* 0x0041e80000000400 */
[----:B------:R1:W-:Y:S04]  /*c800*/  STS.U16 [R2+0xa00], R0 ;  /* 0x000a000002007388 */ /* 0x0003e80000000400 */
[----:B0-----:R-:W2:Y:S04]  /*c810*/  LDL.LU R25, [R1+0x394] ;  /* 0x0003940001197983 */ /* 0x001ea80000300800 */
[----:B-1----:R-:W2:Y:S04]  /*c820*/  LDL.LU R0, [R1+0x344] ;  /* 0x0003440001007983 */ /* 0x002ea80000300800 */
[----:B------:R-:W-:Y:S04]  /*c830*/  STS.U16 [R2+0xb00], R6 ;  /* 0x000b000602007388 */ /* 0x000fe80000000400 */
[----:B------:R-:W-:Y:S04]  /*c840*/  STS.U16 [R2+0x1a00], R10 ;  /* 0x001a000a02007388 */ /* 0x000fe80000000400 */
[----:B------:R-:W-:Y:S04]  /*c850*/  STS.U16 [R2+0x1b00], R3 ;  /* 0x001b000302007388 */ /* 0x000fe80000000400 */
[----:B------:R-:W-:Y:S04]  /*c860*/  STS.U16 [R2+0x2a00], R5 ;  /* 0x002a000502007388 */ /* 0x000fe80000000400 */
[----:B------:R-:W-:Y:S04]  /*c870*/  STS.U16 [R2+0x2b00], R26 ;  /* 0x002b001a02007388 */ /* 0x000fe80000000400 */
[----:B------:R0:W-:Y:S04]  /*c880*/  STS.U16 [R2+0x3a00], R27 ;  /* 0x003a001b02007388 */ /* 0x0001e80000000400 */
[----:B0-----:R-:W2:Y:S04]  /*c890*/  LDL.LU R27, [R1+0x340] ;  /* 0x00034000011b7983 */ /* 0x001ea80000300800 */
[----:B------:R-:W0:Y:S04]  /*c8a0*/  S2R R26, SR_TID.X ;  /* 0x00000000001a7919 */ /* 0x000e280000002100 */
[----:B------:R-:W-:Y:S04]  /*c8b0*/  STS.U16 [R2+0x3b00], R14 ;  /* 0x003b000e02007388 */ /* 0x000fe80000000400 */
[----:B------:R-:W-:Y:S04]  /*c8c0*/  STS.U16 [R2+0x4a00], R15 ;  /* 0x004a000f02007388 */ /* 0x000fe80000000400 */
[----:B------:R-:W-:Y:S01]  /*c8d0*/  STS.U16 [R2+0x4b00], R16 ;  /* 0x004b001002007388 */ /* 0x000fe20000000400 */
[----:B0-----:R-:W-:-:S03]  /*c8e0*/  LOP3.LUT R26, R26, 0x7f, RZ, 0xc0, !PT ;  /* 0x0000007f1a1a7812 */ /* 0x001fc600078ec0ff */
[----:B------:R-:W-:Y:S02]  /*c8f0*/  STS.U16 [R2+0x5a00], R17 ;  /* 0x005a001102007388 */ /* 0x000fe40000000400 */
[C---:B------:R-:W-:Y:S02]  /*c900*/  IMAD.SHL.U32 R3, R26.reuse, 0x2, RZ ;  /* 0x000000021a037824 */ /* 0x040fe400078e00ff */
[----:B------:R-:W-:Y:S03]  /*c910*/  STS.U16 [R2+0x5b00], R18 ;  /* 0x005b001202007388 */ /* 0x000fe60000000400 */
[----:B------:R-:W-:Y:S01]  /*c920*/  LOP3.LUT R3, R3, 0x60, RZ, 0x3c, !PT ;  /* 0x0000006003037812 */ /* 0x000fe200078e3cff */
[----:B------:R-:W-:Y:S04]  /*c930*/  STS.U16 [R2+0x6a00], R19 ;  /* 0x006a001302007388 */ /* 0x000fe80000000400 */
[----:B------:R-:W-:Y:S04]  /*c940*/  STS.U16 [R2+0x6b00], R20 ;  /* 0x006b001402007388 */ /* 0x000fe80000000400 */
[----:B------:R-:W-:Y:S04]  /*c950*/  STS.U16 [R2+0x7a00], R21 ;  /* 0x007a001502007388 */ /* 0x000fe80000000400 */
[----:B------:R-:W-:Y:S04]  /*c960*/  STS.U16 [R2+0x7b00], R22 ;  /* 0x007b001602007388 */ /* 0x000fe80000000400 */
[----:B---3--:R-:W-:Y:S04]  /*c970*/  STS.U16 [R3+0xc00], R23 ;  /* 0x000c001703007388 */ /* 0x008fe80000000400 */
[----:B------:R0:W-:Y:S04]  /*c980*/  STS.U16 [R3+0xd00], R29 ;  /* 0x000d001d03007388 */ /* 0x0001e80000000400 */
[----:B0-----:R-:W3:Y:S04]  /*c990*/  LDL.LU R29, [R1+0x11c] ;  /* 0x00011c00011d7983 */ /* 0x001ee80000300800 */
[----:B------:R-:W3:Y:S04]  /*c9a0*/  LDL.LU R13, [R1+0x118] ;  /* 0x00011800010d7983 */ /* 0x000ee80000300800 */
        /* <DEDUP_REMOVED lines=8> */
[----:B----4-:R-:W-:Y:S04]  /*ca30*/  STS.U16 [R3+0x1c00], R24 ;  /* 0x001c001803007388 */ /* 0x010fe80000000400 */
[----:B------:R-:W4:Y:S04]  /*ca40*/  LDL.LU R14, [R1+0x3c8] ;  /* 0x0003c800010e7983 */ /* 0x000f280000300800 */
[----:B------:R-:W4:Y:S04]  /*ca50*/  LDL.LU R15, [R1+0x3c4] ;  /* 0x0003c400010f7983 */ /* 0x000f280000300800 */
[----:B--2---:R-:W-:Y:S04]  /*ca60*/  STS.U16 [R3+0x1d00], R25 ;  /* 0x001d001903007388 */ /* 0x004fe80000000400 */
[----:B------:R0:W-:Y:S04]  /*ca70*/  STS.U16 [R3+0x2c00], R0 ;  /* 0x002c000003007388 */ /* 0x0001e80000000400 */
[----:B0-----:R-:W4:Y:S04]  /*ca80*/  LDL.LU R0, [R1+0x390] ;  /* 0x0003900001007983 */ /* 0x001f280000300800 */
[----:B------:R-:W4:Y:S04]  /*ca90*/  LDL.LU R9, [R1+0x38c] ;  /* 0x00038c0001097983 */ /* 0x000f280000300800 */
        /* <DEDUP_REMOVED lines=10> */
[----:B------:R0:W-:Y:S04]  /*cb40*/  STS.U16 [R3+0x2d00], R27 ;  /* 0x002d001b03007388 */ /* 0x0001e80000000400 */
[----:B------:R-:W4:Y:S04]  /*cb50*/  LDL.LU R25, [R1+0x24] ;  /* 0x0000240001197983 */ /* 0x000f280000300800 */
[----:B0-----:R-:W4:Y:S01]  /*cb60*/  LDL.LU R27, [R1+0x20] ;  /* 0x00002000011b7983 */ /* 0x001f220000300800 */
[----:B------:R-:W-:-:S03]  /*cb70*/  IMAD.SHL.U32 R26, R26, 0x2, RZ ;  /* 0x000000021a1a7824 */ /* 0x000fc600078e00ff */
[----:B------:R-:W4:Y:S02]  /*cb80*/  LDL.LU R8, [R1+0x1c] ;  /* 0x00001c0001087983 */ /* 0x000f240000300800 */
[----:B------:R-:W-:Y:S02]  /*cb90*/  LOP3.LUT R26, R26, 0x70, RZ, 0x3c, !PT ;  /* 0x000000701a1a7812 */ /* 0x000fe400078e3cff */
[----:B---3--:R0:W-:Y:S04]  /*cba0*/  STS.U16 [R3+0x3c00], R29 ;  /* 0x003c001d03007388 */ /* 0x0081e80000000400 */
[----:B------:R1:W-:Y:S04]  /*cbb0*/  STS.U16 [R3+0x3d00], R13 ;  /* 0x003d000d03007388 */ /* 0x0003e80000000400 */
[----:B------:R3:W-:Y:S04]  /*cbc0*/  STS.U16 [R3+0x4c00], R12 ;  /* 0x004c000c03007388 */ /* 0x0007e80000000400 */
[----:B0-----:R-:W2:Y:S04]  /*cbd0*/  LDL.LU R29, [R1+0xc] ;  /* 0x00000c00011d7983 */ /* 0x001ea80000300800 */
[----:B-1----:R-:W2:Y:S04]  /*cbe0*/  LDL.LU R13, [R1+0x12ac] ;  /* 0x0012ac00010d7983 */ /* 0x002ea80000300800 */
[----:B---3--:R-:W3:Y:S04]  /*cbf0*/  LDL.LU R12, [R1+0x12a8] ;  /* 0x0012a800010c7983 */ /* 0x008ee80000300800 */
[----:B------:R0:W-:Y:S04]  /*cc00*/  STS.U16 [R3+0x4d00], R11 ;  /* 0x004d000b03007388 */ /* 0x0001e80000000400 */
[----:B------:R1:W-:Y:S04]  /*cc10*/  STS.U16 [R3+0x5c00], R7 ;  /* 0x005c000703007388 */ /* 0x0003e80000000400 */
[----:B------:R1:W-:Y:S04]  /*cc20*/  STS.U16 [R3+0x5d00], R2 ;  /* 0x005d000203007388 */ /* 0x0003e80000000400 */
[----:B0-----:R-:W2:Y:S04]  /*cc30*/  LDL.LU R11, [R1+0x12a4] ;  /* 0x0012a400010b7983 */ /* 0x001ea80000300800 */
[----:B-1----:R-:W2:Y:S04]  /*cc40*/  LDL.LU R7, [R1+0x12a0] ;  /* 0x0012a00001077983 */ /* 0x002ea80000300800 */
[----:B------:R-:W2:Y:S04]  /*cc50*/  LDL.LU R2, [R1+0x129c] ;  /* 0x00129c0001027983 */ /* 0x000ea80000300800 */
[----:B------:R0:W-:Y:S04]  /*cc60*/  STS.U16 [R3+0x6c00], R4 ;  /* 0x006c000403007388 */ /* 0x0001e80000000400 */
[----:B------:R1:W-:Y:S04]  /*cc70*/  STS.U16 [R3+0x6d00], R6 ;  /* 0x006d000603007388 */ /* 0x0003e80000000400 */
[----:B------:R1:W-:Y:S04]  /*cc80*/  STS.U16 [R3+0x7c00], R10 ;  /* 0x007c000a03007388 */ /* 0x0003e80000000400 */
[----:B0-----:R-:W2:Y:S04]  /*cc90*/  LDL.LU R4, [R1+0x1298] ;  /* 0x0012980001047983 */ /* 0x001ea80000300800 */
[----:B-1----:R-:W2:Y:S04]  /*cca0*/  LDL.LU R6, [R1+0x1294] ;  /* 0x0012940001067983 */ /* 0x002ea80000300800 */
[----:B------:R-:W2:Y:S04]  /*ccb0*/  LDL.LU R10, [R1+0x1290] ;  /* 0x00129000010a7983 */ /* 0x000ea80000300800 */
[----:B------:R0:W-:Y:S04]  /*ccc0*/  STS.U16 [R3+0x7d00], R5 ;  /* 0x007d000503007388 */ /* 0x0001e80000000400 */
[----:B----4-:R1:W-:Y:S04]  /*ccd0*/  STS.U16 [R26+0xe00], R14 ;  /* 0x000e000e1a007388 */ /* 0x0103e80000000400 */
[----:B------:R4:W-:Y:S04]  /*cce0*/  STS.U16 [R26+0xf00], R15 ;  /* 0x000f000f1a007388 */ /* 0x0009e80000000400 */
[----:B0-----:R-:W2:Y:S04]  /*ccf0*/  LDL.LU R3, [R1+0x128c] ;  /* 0x00128c0001037983 */ /* 0x001ea80000300800 */
[----:B------:R-:W2:Y:S04]  /*cd00*/  LDL.LU R5, [R1+0x1288] ;  /* 0x0012880001057983 */ /* 0x000ea80000300800 */
[----:B-1----:R-:W2:Y:S04]  /*cd10*/  LDL.LU R14, [R1+0x1284] ;  /* 0x00128400010e7983 */ /* 0x002ea80000300800 */
[----:B----4-:R-:W4:Y:S04]  /*cd20*/  LDL.LU R15, [R1+0x1280] ;  /* 0x00128000010f7983 */ /* 0x010f280000300800 */
[----:B------:R0:W-:Y:S04]  /*cd30*/  STS.U16 [R26+0x1e00], R0 ;  /* 0x001e00001a007388 */ /* 0x0001e80000000400 */
[----:B------:R1:W-:Y:S04]  /*cd40*/  STS.U16 [R26+0x1f00], R9 ;  /* 0x001f00091a007388 */ /* 0x0003e80000000400 */
[----:B------:R1:W-:Y:S04]  /*cd50*/  STS.U16 [R26+0x2e00], R28 ;  /* 0x002e001c1a007388 */ /* 0x0003e80000000400 */
[----:B0-----:R-:W2:Y:S04]  /*cd60*/  LDL R0, [R1+0x380] ;  /* 0x0003800001007983 */ /* 0x001ea80000100800 */
[----:B-1----:R-:W3:Y:S04]  /*cd70*/  LDL.LU R9, [R1+0x14] ;  /* 0x0000140001097983 */ /* 0x002ee80000300800 */
[----:B------:R-:W3:Y:S04]  /*cd80*/  LDL.LU R28, [R1+0x4] ;  /* 0x00000400011c7983 */ /* 0x000ee80000300800 */
[----:B------:R0:W-:Y:S04]  /*cd90*/  STS.U16 [R26+0x2f00], R16 ;  /* 0x002f00101a007388 */ /* 0x0001e80000000400 */
[----:B------:R1:W-:Y:S04]  /*cda0*/  STS.U16 [R26+0x3e00], R17 ;  /* 0x003e00111a007388 */ /* 0x0003e80000000400 */
[----:B------:R1:W-:Y:S04]  /*cdb0*/  STS.U16 [R26+0x3f00], R18 ;  /* 0x003f00121a007388 */ /* 0x0003e80000000400 */
[----:B0-----:R-:W3:Y:S04]  /*cdc0*/  LDL.LU R16, [R1+0x127c] ;  /* 0x00127c0001107983 */ /* 0x001ee80000300800 */
        /* <DEDUP_REMOVED lines=16> */
[----:B0-----:R-:W3:Y:S04]  /*ced0*/  LDL.LU R25, [R1+0x1258] ;  /* 0x0012580001197983 */ /* 0x001ee80000300800 */
[----:B-1----:R-:W3:Y:S04]  /*cee0*/  LDL.LU R26, [R1+0x1254] ;  /* 0x00125400011a7983 */ /* 0x002ee80000300800 */
[----:B------:R-:W3:Y:S04]  /*cef0*/  LDL.LU R27, [R1+0x1250] ;  /* 0x00125000011b7983 */ /* 0x000ee80000300800 */
[----:B--2---:R0:W-:Y:S04]  /*cf00*/  STS.U16 [R0+0x8000], R8 ;  /* 0x0080000800007388 */ /* 0x0041e80000000400 */
[----:B------:R1:W-:Y:S04]  /*cf10*/  STS.U16 [R0+0x8400], R29 ;  /* 0x0084001d00007388 */ /* 0x0003e80000000400 */
[----:B0-----:R-:W2:Y:S04]  /*cf20*/  LDL.LU R8, [R1+0x10] ;  /* 0x0000100001087983 */ /* 0x001ea80000300800 */
[----:B-1----:R-:W2:Y:S04]  /*cf30*/  LDL.LU R29, [R1+0x124c] ;  /* 0x00124c00011d7983 */ /* 0x002ea80000300800 */
[----:B---3--:R0:W-:Y:S04]  /*cf40*/  STS.U16 [R0+0x8800], R27 ;  /* 0x0088001b00007388 */ /* 0x0081e80000000400 */
[----:B------:R1:W-:Y:S04]  /*cf50*/  STS.U16 [R0+0x8c00], R23 ;  /* 0x008c001700007388 */ /* 0x0003e80000000400 */
[----:B------:R3:W-:Y:S04]  /*cf60*/  STS.U16 [R0+0x9000], R19 ;  /* 0x0090001300007388 */ /* 0x0007e80000000400 */
[----:B0-----:R-:W2:Y:S04]  /*cf70*/  LDL R27, [R1+0x924] ;  /* 0x00092400011b7983 */ /* 0x001ea80000100800 */
[----:B-1----:R-:W2:Y:S04]  /*cf80*/  LDL R23, [R1+0x928] ;  /* 0x0009280001177983 */ /* 0x002ea80000100800 */
[----:B---3--:R-:W2:Y:S04]  /*cf90*/  LDL.LU R19, [R1+0x18] ;  /* 0x0000180001137983 */ /* 0x008ea80000300800 */
[----:B----4-:R0:W-:Y:S04]  /*cfa0*/  STS.U16 [R0+0x9400], R15 ;  /* 0x0094000f00007388 */ /* 0x0101e80000000400 */
[----:B0-----:R-:W3:Y:S04]  /*cfb0*/  LDL.LU R0, [R1+0x1248] ;  /* 0x0012480001007983 */ /* 0x001ee80000300800 */
[----:B------:R-:W4:Y:S04]  /*cfc0*/  LDL R15, [R1+0x380] ;  /* 0x00038000010f7983 */ /* 0x000f280000100800 */
[----:B----4-:R-:W-:Y:S04]  /*cfd0*/  STS.U16 [R15+0x9800], R10 ;  /* 0x0098000a0f007388 */ /* 0x010fe80000000400 */
[----:B------:R-:W-:Y:S04]  /*cfe0*/  STS.U16 [R15+0x9c00], R7 ;  /* 0x009c00070f007388 */ /* 0x000fe80000000400 */
[----:B--2---:R-:W-:Y:S04]  /*cff0*/  STS.U16 [R23+0x8100], R19 ;  /* 0x0081001317007388 */ /* 0x004fe80000000400 */
[----:B---3--:R0:W-:Y:S04]  /*d000*/  STS.U16 [R23+0x8500], R0 ;  /* 0x0085000017007388 */ /* 0x0081e80000000400 */
[----:B0-----:R-:W2:Y:S04]  /*d010*/  LDL.LU R0, [R1+0x1244] ;  /* 0x0012440001007983 */ /* 0x001ea80000300800 */
[----:B------:R-:W-:Y:S04]  /*d020*/  STS.U16 [R23+0x8900], R26 ;  /* 0x0089001a17007388 */ /* 0x000fe80000000400 */
[----:B------:R-:W-:Y:S04]  /*d030*/  STS.U16 [R23+0x8d00], R22 ;  /* 0x008d001617007388 */ /* 0x000fe80000000400 */
[----:B------:R-:W-:Y:S04]  /*d040*/  STS.U16 [R23+0x9100], R18 ;  /* 0x0091001217007388 */ /* 0x000fe80000000400 */
[----:B------:R-:W-:Y:S04]  /*d050*/  STS.U16 [R23+0x9500], R14 ;  /* 0x0095000e17007388 */ /* 0x000fe80000000400 */
[----:B------:R-:W-:Y:S04]  /*d060*/  STS.U16 [R23+0x9900], R6 ;  /* 0x0099000617007388 */ /* 0x000fe80000000400 */
[----:B------:R-:W-:Y:S04]  /*d070*/  STS.U16 [R23+0x9d00], R11 ;  /* 0x009d000b17007388 */ /* 0x000fe80000000400 */
[----:B------:R0:W-:Y:S04]  /*d080*/  STS.U16 [R27+0x8200], R9 ;  /* 0x008200091b007388 */ /* 0x0001e80000000400 */
[----:B0-----:R-:W0:Y:S04]  /*d090*/  S2R R9, SR_TID.X ;  /* 0x0000000000097919 */ /* 0x001e280000002100 */
[----:B------:R-:W-:Y:S04]  /*d0a0*/  STS.U16 [R27+0x8600], R28 ;  /* 0x0086001c1b007388 */ /* 0x000fe80000000400 */
[----:B------:R-:W-:Y:S04]  /*d0b0*/  STS.U16 [R27+0x8a00], R25 ;  /* 0x008a00191b007388 */ /* 0x000fe80000000400 */
[----:B------:R-:W-:Y:S01]  /*d0c0*/  STS.U16 [R27+0x8e00], R21 ;  /* 0x008e00151b007388 */ /* 0x000fe20000000400 */
[----:B0-----:R-:W-:-:S04]  /*d0d0*/  SHF.R.S32.HI R7, RZ, 0x6, R9 ;  /* 0x00000006ff077819 */ /* 0x001fc80000011409 */
[----:B------:R-:W-:Y:S01]  /*d0e0*/  SGXT R7, R7, 0x1 ;  /* 0x000000010707781a */ /* 0x000fe20000000200 */
[----:B------:R-:W-:Y:S04]  /*d0f0*/  STS.U16 [R27+0x9200], R17 ;  /* 0x009200111b007388 */ /* 0x000fe80000000400 */
[----:B------:R-:W-:Y:S04]  /*d100*/  STS.U16 [R27+0x9600], R5 ;  /* 0x009600051b007388 */ /* 0x000fe80000000400 */
[----:B------:R-:W-:Y:S04]  /*d110*/  STS.U16 [R27+0x9a00], R4 ;  /* 0x009a00041b007388 */ /* 0x000fe80000000400 */
[----:B------:R-:W-:Y:S01]  /*d120*/  STS.U16 [R27+0x9e00], R12 ;  /* 0x009e000c1b007388 */ /* 0x000fe20000000400 */
[----:B--2---:R-:W-:-:S05]  /*d130*/  IMAD.SHL.U32 R0, R0, 0x2, RZ ;  /* 0x0000000200007824 */ /* 0x004fca00078e00ff */
[----:B------:R-:W-:-:S04]  /*d140*/  LOP3.LUT R0, R0, 0x90, R7, 0x78, !PT ;  /* 0x0000009000007812 */ /* 0x000fc800078e7807 */
[----:B------:R-:W-:-:S05]  /*d150*/  LOP3.LUT R0, R0, 0x60, RZ, 0x3c, !PT ;  /* 0x0000006000007812 */ /* 0x000fca00078e3cff */
[----:B------:R-:W-:Y:S04]  /*d160*/  STS.U16 [R0+0x8300], R8 ;  /* 0x0083000800007388 */ /* 0x000fe80000000400 */
[----:B------:R0:W-:Y:S04]  /*d170*/  STS.U16 [R0+0x8700], R29 ;  /* 0x0087001d00007388 */ /* 0x0001e80000000400 */
[----:B0-----:R-:W2:Y:S04]  /*d180*/  LDL.LU R29, [R1+0x1240] ;  /* 0x00124000011d7983 */ /* 0x001ea80000300800 */
[----:B------:R-:W-:Y:S04]  /*d190*/  STS.U16 [R0+0x8b00], R24 ;  /* 0x008b001800007388 */ /* 0x000fe80000000400 */
[----:B------:R-:W-:Y:S04]  /*d1a0*/  STS.U16 [R0+0x8f00], R20 ;  /* 0x008f001400007388 */ /* 0x000fe80000000400 */
[----:B------:R-:W-:Y:S04]  /*d1b0*/  STS.U16 [R0+0x9300], R16 ;  /* 0x0093001000007388 */ /* 0x000fe80000000400 */
[----:B------:R-:W-:Y:S04]  /*d1c0*/  STS.U16 [R0+0x9700], R3 ;  /* 0x0097000300007388 */ /* 0x000fe80000000400 */
[----:B------:R-:W-:Y:S04]  /*d1d0*/  STS.U16 [R0+0x9b00], R2 ;  /* 0x009b000200007388 */ /* 0x000fe80000000400 */
[----:B------:R-:W-:Y:S04]  /*d1e0*/  STS.U16 [R0+0x9f00], R13 ;  /* 0x009f000d00007388 */ /* 0x000fe80000000400 */
[----:B------:R-:W-:Y:S06]  /*d1f0*/  BAR.SYNC.DEFER_BLOCKING 0x0 ;  /* 0x0000000000007b1d */ /* 0x000fec0000010000 */
[----:B------:R-:W0:Y:S01]  /*d200*/  S2R R28, SR_TID.X ;  /* 0x00000000001c7919 */ /* 0x000e220000002100 */
[----:B------:R-:W-:Y:S01]  /*d210*/  IMAD.SHL.U32 R14, R9, 0x2, RZ ;  /* 0x00000002090e7824 */ /* 0x000fe200078e00ff */
[----:B0-----:R-:W-:-:S05]  /*d220*/  LOP3.LUT R28, R28, 0x7, RZ, 0xc0, !PT ;  /* 0x000000071c1c7812 */ /* 0x001fca00078ec0ff */
[----:B------:R-:W-:-:S05]  /*d230*/  IMAD R28, R28, 0x90, RZ ;  /* 0x000000901c1c7824 */ /* 0x000fca00078e02ff */
[----:B------:R-:W-:-:S05]  /*d240*/  LOP3.LUT R14, R28, 0x30, R14, 0x78, !PT ;  /* 0x000000301c0e7812 */ /* 0x000fca00078e780e */
[----:B------:R-:W-:Y:S04]  /*d250*/  LDSM.16.M88.4 R8, [R14+0x8000] ;  /* 0x008000000e08783b */ /* 0x000fe80000000200 */
[----:B------:R-:W-:Y:S04]  /*d260*/  LDSM.16.M88.4 R16, [R14+0x8800] ;  /* 0x008800000e10783b */ /* 0x000fe80000000200 */
[----:B------:R-:W-:Y:S04]  /*d270*/  LDSM.16.M88.4 R24, [R14+0x8c00] ;  /* 0x008c00000e18783b */ /* 0x000fe80000000200 */
[----:B--2---:R-:W0:Y:S04]  /*d280*/  LDSM.16.MT88.4 R4, [R29] ;  /* 0x000000001d04783b */ /* 0x004e280000004200 */
[----:B0-----:R-:W-:Y:S04]  /*d290*/  STL.64 [R1+0x1238], R6 ;  /* 0x0012380601007387 */ /* 0x001fe80000100a00 */
[----:B------:R-:W-:Y:S04]  /*d2a0*/  STL.64 [R1+0x1230], R4 ;  /* 0x0012300401007387 */ /* 0x000fe80000100a00 */
[----:B------:R-:W0:Y:S04]  /*d2b0*/  LDSM.16.M88.4 R4, [R14+0x8400] ;  /* 0x008400000e04783b */ /* 0x000e280000000200 */
[----:B------:R-:W-:Y:S04]  /*d2c0*/  STL.64 [R1+0xe0], R8 ;  /* 0x0000e00801007387 */ /* 0x000fe80000100a00 */
[----:B------:R-:W-:Y:S04]  /*d2d0*/  STL.64 [R1+0xe8], R10 ;  /* 0x0000e80a01007387 */ /* 0x000fe80000100a00 */
[----:B0-----:R-:W-:Y:S01]  /*d2e0*/  STL.64 [R1+0xd0], R4 ;  /* 0x0000d00401007387 */ /* 0x001fe20000100a00 */
[----:B------:R-:W-:-:S02]  /*d2f0*/  IMAD.MOV.U32 R2, RZ, RZ, R4 ;  /* 0x000000ffff027224 */ /* 0x000fc400078e0004 */
[----:B------:R-:W-:Y:S01]  /*d300*/  IMAD.MOV.U32 R0, RZ, RZ, R5 ;  /* 0x000000ffff007224 */ /* 0x000fe200078e0005 */
[----:B------:R-:W-:Y:S04]  /*d310*/  STL.64 [R1+0xd8], R6 ;  /* 0x0000d80601007387 */ /* 0x000fe80000100a00 */
[----:B------:R-:W0:Y:S04]  /*d320*/  LDSM.16.M88.4 R4, [R14+0x9000] ;  /* 0x009000000e04783b */ /* 0x000e280000000200 */
[----:B0-----:R-:W-:Y:S04]  /*d330*/  STL.64 [R1+0xa0], R4 ;  /* 0x0000a00401007387 */ /* 0x001fe80000100a00 */
[----:B------:R-:W-:Y:S04]  /*d340*/  STL.64 [R1+0xa8], R6 ;  /* 0x0000a80601007387 */ /* 0x000fe80000100a00 */
[----:B------:R-:W2:Y:S04]  /*d350*/  LDL.LU.64 R20, [R1+0x2f0] ;  /* 0x0002f00001147983 */ /* 0x000ea80000300a00 */
[----:B------:R-:W3:Y:S01]  /*d360*/  LDL.LU.64 R22, [R1+0x2f8] ;  /* 0x0002f80001167983 */ /* 0x000ee20000300a00 */
[----:B------:R-:W-:-:S03]  /*d370*/  IMAD.MOV.U32 R28, RZ, RZ, R7 ;  /* 0x000000ffff1c7224 */ /* 0x000fc600078e0007 */
[----:B------:R-:W0:Y:S04]  /*d380*/  LDSM.16.M88.4 R4, [R14+0x9400] ;  /* 0x009400000e04783b */ /* 0x000e280000000200 */
[----:B---3--:R-:W-:Y:S04]  /*d390*/  STL.64 [R1+0x1208], R22 ;  /* 0x0012081601007387 */ /* 0x008fe80000100a00 */
[----:B--2---:R1:W-:Y:S02]  /*d3a0*/  STL.64 [R1+0x1200], R20 ;  /* 0x0012001401007387 */ /* 0x0043e40000100a00 */
[----:B-1----:R-:W-:-:S02]  /*d3b0*/  IMAD.MOV.U32 R20, RZ, RZ, R2 ;  /* 0x000000ffff147224 */ /* 0x002fc400078e0002 */
[----:B------:R-:W-:-:S05]  /*d3c0*/  IMAD.MOV.U32 R21, RZ, RZ, R0 ;  /* 0x000000ffff157224 */ /* 0x000fca00078e0000 */
[----:B------:R1:W-:Y:S04]  /*d3d0*/  STL.64 [R1+0x1218], R20 ;  /* 0x0012181401007387 */ /* 0x0003e80000100a00 */
[----:B-1----:R-:W2:Y:S04]  /*d3e0*/  LDL.64 R20, [R1+0xe0] ;  /* 0x0000e00001147983 */ /* 0x002ea80000100a00 */
[----:B------:R-:W-:Y:S04]  /*d3f0*/  STL.64 [R1+0xc0], R16 ;  /* 0x0000c01001007387 */ /* 0x000fe80000100a00 */
[----:B------:R-:W-:Y:S04]  /*d400*/  STL.64 [R1+0xc8], R18 ;  /* 0x0000c81201007387 */ /* 0x000fe80000100a00 */
[----:B------:R1:W-:Y:S04]  /*d410*/  STL.64 [R1+0x1210], R16 ;  /* 0x0012101001007387 */ /* 0x0003e80000100a00 */
[----:B-1----:R-:W3:Y:S04]  /*d420*/  LDL.LU.64 R16, [R1+0x2b0] ;  /* 0x0002b00001107983 */ /* 0x002ee80000300a00 */
[----:B------:R-:W4:Y:S04]  /*d430*/  LDL.LU.64 R18, [R1+0x2b8] ;  /* 0x0002b80001127983 */ /* 0x000f280000300a00 */
[----:B----4-:R-:W-:Y:S04]  /*d440*/  STL.64 [R1+0x1228], R18 ;  /* 0x0012281201007387 */ /* 0x010fe80000100a00 */
[----:B---3--:R1:W-:Y:S04]  /*d450*/  STL.64 [R1+0x1220], R16 ;  /* 0x0012201001007387 */ /* 0x0083e80000100a00 */
[----:B-1----:R-:W3:Y:S04]  /*d460*/  LDL.LU.64 R16, [R1+0x2c0] ;  /* 0x0002c00001107983 */ /* 0x002ee80000300a00 */
[----:B------:R-:W3:Y:S04]  /*d470*/  LDL.LU.64 R18, [R1+0x2c8] ;  /* 0x0002c80001127983 */ /* 0x000ee80000300a00 */
[----:B------:R-:W4:Y:S04]  /*d480*/  LDL.LU.64 R8, [R1+0x2e0] ;  /* 0x0002e00001087983 */ /* 0x000f280000300a00 */
[----:B------:R-:W4:Y:S04]  /*d490*/  LDL.LU.64 R10, [R1+0x2e8] ;  /* 0x0002e800010a7983 */ /* 0x000f280000300a00 */
[----:B------:R-:W-:Y:S04]  /*d4a0*/  STL [R1+0x10b8], R28 ;  /* 0x0010b81c01007387 */ /* 0x000fe80000100800 */
[----:B------:R-:W-:Y:S04]  /*d4b0*/  STL.64 [R1+0xb0], R24 ;  /* 0x0000b01801007387 */ /* 0x000fe80000100a00 */
[----:B------:R1:W-:Y:S04]  /*d4c0*/  STL.64 [R1+0xb8], R26 ;  /* 0x0000b81a01007387 */ /* 0x0003e80000100a00 */
[----:B0-----:R-:W-:Y:S04]  /*d4d0*/  STL.64 [R1+0x90], R4 ;  /* 0x0000900401007387 */ /* 0x001fe80000100a00 */
[----:B------:R0:W-:Y:S01]  /*d4e0*/  STL.64 [R1+0x98], R6 ;  /* 0x0000980601007387 */ /* 0x0001e20000100a00 */
[----:B-1----:R-:W-:-:S02]  /*d4f0*/  IMAD.MOV.U32 R27, RZ, RZ, R4 ;  /* 0x000000ffff1b7224 */ /* 0x002fc400078e0004 */
[----:B------:R-:W-:Y:S01]  /*d500*/  IMAD.MOV.U32 R26, RZ, RZ, R5 ;  /* 0x000000ffff1a7224 */ /* 0x000fe200078e0005 */
[----:B0-----:R-:W3:Y:S04]  /*d510*/  LDL.LU.64 R6, [R1+0x1238] ;  /* 0x0012380001067983 */ /* 0x001ee80000300a00 */
[----:B------:R-:W3:Y:S01]  /*d520*/  LDL.LU.64 R4, [R1+0x1230] ;  /* 0x0012300001047983 */ /* 0x000ee20000300a00 */
[----:B--2---:R-:W-:Y:S02]  /*d530*/  IMAD.MOV.U32 R2, RZ, RZ, R20 ;  /* 0x000000ffff027224 */ /* 0x004fe400078e0014 */
[----:B------:R-:W-:Y:S01]  /*d540*/  IMAD.MOV.U32 R0, RZ, RZ, R21 ;  /* 0x000000ffff007224 */ /* 0x000fe200078e0015 */
[C---:B---3--:R-:W-:Y:S01]  /*d550*/  HMMA.16816.F32 R16, R4.reuse, R20, R16 ;  /* 0x000000140410723c */ /* 0x048fe20000001810 */
[----:B------:R-:W0:Y:S11]  /*d560*/  LDSM.16.M88.4 R20, [R14+0x9800] ;  /* 0x009800000e14783b */ /* 0x000e360000000200 */
[----:B------:R-:W-:Y:S11]  /*d570*/  @!UPT UIADD3 URZ, URZ, URZ, URZ ;  /* 0x0000003f3f3ff290 */ /* 0x000ff6000fffe03f */
[----:B------:R-:W-:Y:S04]  /*d580*/  STL.64 [R1+0x140], R16 ;  /* 0x0001401001007387 */ /* 0x000fe80000100a00 */
[----:B------:R1:W-:Y:S04]  /*d590*/  STL.64 [R1+0x148], R18 ;  /* 0x0001481201007387 */ /* 0x0003e80000100a00 */
[----:B-1----:R-:W2:Y:S04]  /*d5a0*/  LDL.LU.64 R18, [R1+0x1228] ;  /* 0x0012280001127983 */ /* 0x002ea80000300a00 */
[----:B------:R-:W2:Y:S04]  /*d5b0*/  LDL.LU.64 R16, [R1+0x1220] ;  /* 0x0012200001107983 */ /* 0x000ea80000300a00 */
[----:B0-----:R0:W-:Y:S04]  /*d5c0*/  STL.64 [R1+0x80], R20 ;  /* 0x0000801401007387 */ /* 0x0011e80000100a00 */
[----:B------:R2:W-:Y:S04]  /*d5d0*/  STL.64 [R1+0x88], R22 ;  /* 0x0000881601007387 */ /* 0x0005e80000100a00 */
[----:B0-----:R-:W2:Y:S02]  /*d5e0*/  LDL.LU.64 R20, [R1+0x1218] ;  /* 0x0012180001147983 */ /* 0x001ea40000300a00 */
[----:B--2---:R-:W-:Y:S02]  /*d5f0*/  HMMA.16816.F32 R20, R4, R20, R16 ;  /* 0x000000140414723c */ /* 0x004fe40000001810 */
[----:B------:R-:W2:Y:S11]  /*d600*/  LDL.LU.64 R16, [R1+0x1210] ;  /* 0x0012100001107983 */ /* 0x000eb60000300a00 */
[----:B------:R-:W-:Y:S10]  /*d610*/  @!UPT UIADD3 URZ, URZ, URZ, URZ ;  /* 0x0000003f3f3ff290 */ /* 0x000ff4000fffe03f */
[----:B------:R-:W-:Y:S01]  /*d620*/  STL.64 [R1+0x130], R20 ;  /* 0x0001301401007387 */ /* 0x000fe20000100a00 */
[----:B------:R-:W-:-:S03]  /*d630*/  IMAD.MOV.U32 R28, RZ, RZ, R23 ;  /* 0x000000ffff1c7224 */ /* 0x000fc600078e0017 */
[----:B------:R-:W-:Y:S04]  /*d640*/  STL [R1+0x138], R22 ;  /* 0x0001381601007387 */ /* 0x000fe80000100800 */
[----:B------:R-:W0:Y:S04]  /*d650*/  LDSM.16.M88.4 R20, [R14+0x9c00] ;  /* 0x009c00000e14783b */ /* 0x000e280000000200 */
[----:B------:R-:W-:Y:S04]  /*d660*/  STL [R1+0x1100], R28 ;  /* 0x0011001c01007387 */ /* 0x000fe80000100800 */
[----:B0-----:R-:W-:Y:S01]  /*d670*/  STL.64 [R1+0x70], R20 ;  /* 0x0000701401007387 */ /* 0x001fe20000100a00 */
[----:B------:R-:W-:-:S02]  /*d680*/  IMAD.MOV.U32 R13, RZ, RZ, R20 ;  /* 0x000000ffff0d7224 */ /* 0x000fc400078e0014 */
[----:B------:R-:W-:Y:S01]  /*d690*/  IMAD.MOV.U32 R12, RZ, RZ, R21 ;  /* 0x000000ffff0c7224 */ /* 0x000fe200078e0015 */
[----:B------:R0:W-:Y:S04]  /*d6a0*/  STL.64 [R1+0x78], R22 ;  /* 0x0000781601007387 */ /* 0x0001e80000100a00 */
[----:B0-----:R-:W2:Y:S04]  /*d6b0*/  LDL.LU.64 R22, [R1+0x1208] ;  /* 0x0012080001167983 */ /* 0x001ea80000300a00 */
[----:B------:R-:W2:Y:S01]  /*d6c0*/  LDL.LU.64 R20, [R1+0x1200] ;  /* 0x0012000001147983 */ /* 0x000ea20000300a00 */
[C---:B----4-:R-:W-:Y:S03]  /*d6d0*/  HMMA.16816.F32 R8, R4.reuse, R24, R8 ;  /* 0x000000180408723c */ /* 0x050fe60000001808 */
[----:B------:R0:W-:Y:S04]  /*d6e0*/  STL.64 [R1+0x11f8], R12 ;  /* 0x0011f80c01007387 */ /* 0x0001e80000100a00 */
[----:B0-----:R-:W3:Y:S01]  /*d6f0*/  LDL.64 R12, [R1+0xa0] ;  /* 0x0000a000010c7983 */ /* 0x001ee20000100a00 */
[----:B--2---:R-:W-:Y:S11]  /*d700*/  HMMA.16816.F32 R16, R4, R16, R20 ;  /* 0x000000100410723c */ /* 0x004ff60000001814 */
[----:B------:R-:W-:Y:S11]  /*d710*/  @!UPT UIADD3 URZ, URZ, URZ, URZ ;  /* 0x0000003f3f3ff290 */ /* 0x000ff6000fffe03f */
[----:B------:R-:W-:Y:S01]  /*d720*/  @!UPT UIADD3 URZ, URZ, URZ, URZ ;  /* 0x0000003f3f3ff290 */ /* 0x000fe2000fffe03f */
[----:B------:R0:W-:Y:S01]  /*d730*/  STL.64 [R1+0x120], R16 ;  /* 0x0001201001007387 */ /* 0x0001e20000100a00 */
[----:B------:R-:W-:-:S03]  /*d740*/  IMAD.MOV.U32 R28, RZ, RZ, R19 ;  /* 0x000000ffff1c7224 */ /* 0x000fc600078e0013 */
[----:B------:R1:W-:Y:S04]  /*d750*/  STL [R1+0x128], R18 ;  /* 0x0001281201007387 */ /* 0x0003e80000100800 */
[----:B0-----:R-:W2:Y:S04]  /*d760*/  LDL.LU.64 R16, [R1+0x210] ;  /* 0x0002100001107983 */ /* 0x001ea80000300a00 */
[----:B-1----:R-:W2:Y:S04]  /*d770*/  LDL.LU.64 R18, [R1+0x218] ;  /* 0x0002180001127983 */ /* 0x002ea80000300a00 */
[----:B------:R-:W-:Y:S04]  /*d780*/  STL.64 [R1+0x110], R8 ;  /* 0x0001100801007387 */ /* 0x000fe80000100a00 */
[----:B------:R-:W-:Y:S04]  /*d790*/  STL.64 [R1+0x118], R10 ;  /* 0x0001180a01007387 */ /* 0x000fe80000100a00 */
[----:B------:R-:W0:Y:S04]  /*d7a0*/  LDSM.16.MT88.4 R8, [R29+0x80] ;  /* 0x000080001d08783b */ /* 0x000e280000004200 */
[----:B------:R-:W4:Y:S04]  /*d7b0*/  LDL.LU.64 R20, [R1+0x240] ;  /* 0x0002400001147983 */ /* 0x000f280000300a00 */
[----:B------:R-:W4:Y:S04]  /*d7c0*/  LDL.LU.64 R22, [R1+0x248] ;  /* 0x0002480001167983 */ /* 0x000f280000300a00 */
[----:B------:R-:W-:Y:S04]  /*d7d0*/  STL.64 [R1+0x11c0], R24 ;  /* 0x0011c01801007387 */ /* 0x000fe80000100a00 */
[----:B0-----:R-:W-:Y:S04]  /*d7e0*/  STL.64 [R1+0x11e8], R10 ;  /* 0x0011e80a01007387 */ /* 0x001fe80000100a00 */
[----:B------:R0:W-:Y:S04]  /*d7f0*/  STL.64 [R1+0x11e0], R8 ;  /* 0x0011e00801007387 */ /* 0x0001e80000100a00 */
[----:B0-----:R-:W2:Y:S04]  /*d800*/  LDL.LU.64 R8, [R1+0x180] ;  /* 0x0001800001087983 */ /* 0x001ea80000300a00 */
[----:B------:R-:W2:Y:S01]  /*d810*/  LDL.LU.64 R10, [R1+0x188] ;  /* 0x00018800010a7983 */ /* 0x000ea20000300a00 */
[----:B---3--:R-:W-:Y:S01]  /*d820*/  IMAD.MOV.U32 R3, RZ, RZ, R13 ;  /* 0x000000ffff037224 */ /* 0x008fe200078e000d */
[----:B--2---:R-:W-:Y:S11]  /*d830*/  HMMA.16816.F32 R8, R4, R12, R8 ;  /* 0x0000000c0408723c */ /* 0x004ff60000001808 */
[----:B------:R-:W-:Y:S11]  /*d840*/  @!UPT UIADD3 URZ, URZ, URZ, URZ ;  /* 0x0000003f3f3ff290 */ /* 0x000ff6000fffe03f */
[----:B------:R-:W-:Y:S01]  /*d850*/  @!UPT UIADD3 URZ, URZ, URZ, URZ ;  /* 0x0000003f3f3ff290 */ /* 0x000fe2000fffe03f */
[----:B------:R-:W-:Y:S04]  /*d860*/  STL.64 [R1+0x100], R8 ;  /* 0x0001000801007387 */ /* 0x000fe80000100a00 */
[----:B------:R0:W-:Y:S02]  /*d870*/  STL.64 [R1+0x108], R10 ;  /* 0x0001080a01007387 */ /* 0x0001e40000100a00 */
[----:B0-----:R-:W-:Y:S02]  /*d880*/  IMAD.MOV.U32 R10, RZ, RZ, R12 ;  /* 0x000000ffff0a7224 */ /* 0x001fe400078e000c */
[----:B------:R-:W2:Y:S02]  /*d890*/  LDL.LU.64 R12, [R1+0x11f8] ;  /* 0x0011f800010c7983 */ /* 0x000ea40000300a00 */
[----:B--2---:R-:W-:-:S02]  /*d8a0*/  IMAD.MOV.U32 R8, RZ, RZ, R13 ;  /* 0x000000ffff087224 */ /* 0x004fc400078e000d */
[----:B------:R-:W-:Y:S02]  /*d8b0*/  IMAD.MOV.U32 R9, RZ, RZ, R12 ;  /* 0x000000ffff097224 */ /* 0x000fe400078e000c */
[----:B------:R-:W0:Y:S04]  /*d8c0*/  LDSM.16.MT88.4 R12, [R29+0x100] ;  /* 0x000100001d0c783b */ /* 0x000e280000004200 */
[----:B0-----:R-:W-:Y:S04]  /*d8d0*/  STL.64 [R1+0x1188], R14 ;  /* 0x0011880e01007387 */ /* 0x001fe80000100a00 */
[----:B------:R0:W-:Y:S02]  /*d8e0*/  STL.64 [R1+0x1180], R12 ;  /* 0x0011800c01007387 */ /* 0x0001e40000100a00 */
[----:B0-----:R-:W-:-:S02]  /*d8f0*/  IMAD.MOV.U32 R12, RZ, RZ, R27 ;  /* 0x000000ffff0c7224 */ /* 0x001fc400078e001b */
[----:B------:R-:W-:-:S07]  /*d900*/  IMAD.MOV.U32 R13, RZ, RZ, R26 ;  /* 0x000000ffff0d7224 */ /* 0x000fce00078e001a */
[----:B------:R-:W-:Y:S01]  /*d910*/  HMMA.16816.F32 R24, R4, R12, R16 ;  /* 0x0000000c0418723c */ /* 0x000fe20000001810 */
[----:B------:R-:W0:Y:S04]  /*d920*/  LDSM.16.MT88.4 R16, [R29+0x180] ;  /* 0x000180001d10783b */ /* 0x000e280000004200 */
[----:B------:R-:W-:Y:S11]  /*d930*/  STL.64 [R1+0x1198], R12 ;  /* 0x0011980c01007387 */ /* 0x000ff60000100a00 */
[----:B------:R-:W-:Y:S07]  /*d940*/  @!UPT UIADD3 URZ, URZ, URZ, URZ ;  /* 0x0000003f3f3ff290 */ /* 0x000fee000fffe03f */
[----:B------:R-:W-:Y:S04]  /*d950*/  STL.64 [R1+0xf0], R24 ;  /* 0x0000f01801007387 */ /* 0x000fe80000100a00 */
[----:B------:R-:W-:Y:S04]  /*d960*/  STL.64 [R1+0xf8], R26 ;  /* 0x0000f81a01007387 */ /* 0x000fe80000100a00 */
[----:B0-----:R-:W-:Y:S04]  /*d970*/  STL.64 [R1+0x1110], R18 ;  /* 0x0011101201007387 */ /* 0x001fe80000100a00 */
[----:B------:R0:W-:Y:S04]  /*d980*/  STL.64 [R1+0x1108], R16 ;  /* 0x0011081001007387 */ /* 0x0001e80000100a00 */
[----:B0-----:R-:W4:Y:S01]  /*d990*/  LDL.LU.64 R16, [R1+0x80] ;  /* 0x0000800001107983 */ /* 0x001f220000300a00 */
[----:B------:R-:W-:-:S02]  /*d9a0*/  IMAD.MOV.U32 R12, RZ, RZ, R10 ;  /* 0x000000ffff0c7224 */ /* 0x000fc400078e000a */
[----:B------:R-:W-:Y:S01]  /*d9b0*/  IMAD.MOV.U32 R13, RZ, RZ, R3 ;  /* 0x000000ffff0d7224 */ /* 0x000fe200078e0003 */
[----:B----4-:R-:W-:Y:S11]  /*d9c0*/  HMMA.16816.F32 R20, R4, R16, R20 ;  /* 0x000000100414723c */ /* 0x010ff60000001814 */
[----:B------:R-:W-:Y:S11]  /*d9d0*/  @!UPT UIADD3 URZ, URZ, URZ, URZ ;  /* 0x0000003f3f3ff290 */ /* 0x000ff6000fffe03f */
[----:B------:R-:W-:Y:S01]  /*d9e0*/  @!UPT UIADD3 URZ, URZ, URZ, URZ ;  /* 0x0000003f3f3ff290 */ /* 0x000fe2000fffe03f */
[----:B------:R-:W-:Y:S04]  /*d9f0*/  STL.64 [R1+0x60], R20 ;  /* 0x0000601401007387 */ /* 0x000fe80000100a00 */
[----:B------:R-:W-:Y:S04]  /*da00*/  STL.64 [R1+0x68], R22 ;  /* 0x0000681601007387 */ /* 0x000fe80000100a00 */
[----:B------:R0:W-:Y:S04]  /*da10*/  STL.64 [R1+0x11c8], R12 ;  /* 0x0011c80c01007387 */ /* 0x0001e80000100a00 */
[----:B------:R-:W1:Y:S01]  /*da20*/  LDSM.16.MT88.4 R20, [R29+0x2000] ;  /* 0x002000001d14783b */ /* 0x000e620000004200 */
[----:B0-----:R-:W-:-:S02]  /*da30*/  IMAD.MOV.U32 R12, RZ, RZ, R2 ;  /* 0x000000ffff0c7224 */ /* 0x001fc400078e0002 */
[----:B------:R-:W-:-:S05]  /*da40*/  IMAD.MOV.U32 R13, RZ, RZ, R0 ;  /* 0x000000ffff0d7224 */ /* 0x000fca00078e0000 */
[----:B------:R0:W-:Y:S04]  /*da50*/  STL.64 [R1+0x11f0], R12 ;  /* 0x0011f00c01007387 */ /* 0x0001e80000100a00 */
[----:B0-----:R-:W2:Y:S04]  /*da60*/  LDL.LU.64 R12, [R1+0x220] ;  /* 0x00022000010c7983 */ /* 0x001ea80000300a00 */
[----:B------:R-:W2:Y:S04]  /*da70*/  LDL.LU.64 R14, [R1+0x228] ;  /* 0x00022800010e7983 */ /* 0x000ea80000300a00 */
[----:B------:R-:W3:Y:S04]  /*da80*/  LDL.LU.64 R24, [R1+0x320] ;  /* 0x0003200001187983 */ /* 0x000ee80000300a00 */
[----:B------:R-:W4:Y:S01]  /*da90*/  LDL.LU.64 R26, [R1+0x328] ;  /* 0x00032800011a7983 */ /* 0x000f220000300a00 */
[----:B--2---:R-:W-:Y:S03]  /*daa0*/  HMMA.16816.F32 R4, R4, R8, R12 ;  /* 0x000000080404723c */ /* 0x004fe6000000180c */
[----:B----4-:R-:W-:Y:S04]  /*dab0*/  STL.64 [R1+0x11d8], R26 ;  /* 0x0011d81a01007387 */ /* 0x010fe80000100a00 */
[----:B---3--:R0:W-:Y:S04]  /*dac0*/  STL.64 [R1+0x11d0], R24 ;  /* 0x0011d01801007387 */ /* 0x0081e80000100a00 */
[----:B0-----:R-:W2:Y:S04]  /*dad0*/  LDL.LU.64 R24, [R1+0x330] ;  /* 0x0003300001187983 */ /* 0x001ea80000300a00 */
[----:B------:R-:W2:Y:S04]  /*dae0*/  LDL.LU.64 R26, [R1+0x338] ;  /* 0x00033800011a7983 */ /* 0x000ea80000300a00 */
[----:B------:R0:W-:Y:S04]  /*daf0*/  STL.64 [R1+0x1190], R16 ;  /* 0x0011901001007387 */ /* 0x0001e80000100a00 */
[----:B0-----:R-:W3:Y:S04]  /*db00*/  LDL.LU.64 R16, [R1+0xc0] ;  /* 0x0000c00001107983 */ /* 0x001ee80000300a00 */
[----:B-1----:R-:W-:Y:S04]  /*db10*/  STL.64 [R1+0x1058], R22 ;  /* 0x0010581601007387 */ /* 0x002fe80000100a00 */
[----:B------:R0:W-:Y:S04]  /*db20*/  STL.64 [R1+0x1050], R20 ;  /* 0x0010501401007387 */ /* 0x0001e80000100a00 */
[----:B0-----:R-:W4:Y:S04]  /*db30*/  LDL.LU.64 R20, [R1+0x310] ;  /* 0x0003100001147983 */ /* 0x001f280000300a00 */
[----:B------:R-:W4:Y:S04]  /*db40*/  LDL.LU.64 R22, [R1+0x318] ;  /* 0x0003180001167983 */ /* 0x000f280000300a00 */
[----:B------:R-:W2:Y:S04]  /*db50*/  LDL.LU.64 R12, [R1+0x11f0] ;  /* 0x0011f000010c7983 */ /* 0x000ea80000300a00 */
[----:B------:R-:W2:Y:S04]  /*db60*/  LDL.LU.64 R10, [R1+0x11e8] ;  /* 0x0011e800010a7983 */ /* 0x000ea80000300a00 */
[----:B------:R-:W2:Y:S04]  /*db70*/  LDL.LU.64 R8, [R1+0x11e0] ;  /* 0x0011e00001087983 */ /* 0x000ea80000300a00 */
[----:B------:R-:W-:Y:S04]  /*db80*/  STL.64 [R1+0x40], R4 ;  /* 0x0000400401007387 */ /* 0x000fe80000100a00 */
[----:B------:R-:W-:Y:S04]  /*db90*/  STL.64 [R1+0x48], R6 ;  /* 0x0000480601007387 */ /* 0x000fe80000100a00 */
[----:B------:R-:W0:Y:S04]  /*dba0*/  LDSM.16.MT88.4 R4, [R29+0x2080] ;  /* 0x002080001d04783b */ /* 0x000e280000004200 */
[----:B0-----:R-:W-:Y:S04]  /*dbb0*/  STL.64 [R1+0xfe0], R6 ;  /* 0x000fe00601007387 */ /* 0x001fe80000100a00 */
[----:B------:R0:W-:Y:S04]  /*dbc0*/  STL.64 [R1+0xfd8], R4 ;  /* 0x000fd80401007387 */ /* 0x0001e80000100a00 */
[----:B0-----:R-:W3:Y:S04]  /*dbd0*/  LDL.LU.64 R4, [R1+0x70] ;  /* 0x0000700001047983 */ /* 0x001ee80000300a00 */
[----:B------:R-:W3:Y:S01]  /*dbe0*/  LDL.LU.64 R6, [R1+0x78] ;  /* 0x0000780001067983 */ /* 0x000ee20000300a00 */
[----:B--2---:R-:W-:Y:S03]  /*dbf0*/  HMMA.16816.F32 R12, R8, R12, R24 ;  /* 0x0000000c080c723c */ /* 0x004fe60000001818 */
[----:B---3--:R-:W-:Y:S04]  /*dc00*/  STL.64 [R1+0x11a8], R6 ;  /* 0x0011a80601007387 */ /* 0x008fe80000100a00 */
[----:B------:R0:W-:Y:S04]  /*dc10*/  STL.64 [R1+0x11a0], R4 ;  /* 0x0011a00401007387 */ /* 0x0001e80000100a00 */
[----:B0-----:R-:W2:Y:S04]  /*dc20*/  LDL.64 R4, [R1+0xd0] ;  /* 0x0000d00001047983 */ /* 0x001ea80000100a00 */
[----:B------:R-:W-:Y:S04]  /*dc30*/  STL [R1+0xfd0], R29 ;  /* 0x000fd01d01007387 */ /* 0x000fe80000100800 */
[----:B------:R-:W3:Y:S04]  /*dc40*/  LDL.LU.64 R26, [R1+0x11d8] ;  /* 0x0011d800011a7983 */ /* 0x000ee80000300a00 */
[----:B------:R-:W3:Y:S04]  /*dc50*/  LDL.LU.64 R24, [R1+0x11d0] ;  /* 0x0011d00001187983 */ /* 0x000ee80000300a00 */
[----:B------:R0:W-:Y:S04]  /*dc60*/  STL.64 [R1+0x20], R12 ;  /* 0x0000200c01007387 */ /* 0x0001e80000100a00 */
[----:B------:R1:W-:Y:S04]  /*dc70*/  STL [R1+0x28], R14 ;  /* 0x0000280e01007387 */ /* 0x0003e80000100800 */
[----:B0-----:R-:W4:Y:S01]  /*dc80*/  LDL.LU.64 R12, [R1+0x11c8] ;  /* 0x0011c800010c7983 */ /* 0x001f220000300a00 */
[----:B------:R-:W-:-:S02]  /*dc90*/  IMAD.MOV.U32 R0, RZ, RZ, R15 ;  /* 0x000000ffff007224 */ /* 0x000fc400078e000f */
[----:B------:R-:W-:Y:S02]  /*dca0*/  IMAD.MOV.U32 R15, RZ, RZ, R16 ;  /* 0x000000ffff0f7224 */ /* 0x000fe400078e0010 */
[----:B-1----:R-:W-:Y:S01]  /*dcb0*/  IMAD.MOV.U32 R14, RZ, RZ, R17 ;  /* 0x000000ffff0e7224 */ /* 0x002fe200078e0011 */
[----:B------:R-:W-:Y:S01]  /*dcc0*/  STL [R1+0x1008], R0 ;  /* 0x0010080001007387 */ /* 0x000fe20000100800 */
[----:B--2---:R-:W-:Y:S02]  /*dcd0*/  IMAD.MOV.U32 R3, RZ, RZ, R4 ;  /* 0x000000ffff037224 */ /* 0x004fe400078e0004 */
[----:B------:R-:W-:Y:S01]  /*dce0*/  IMAD.MOV.U32 R2, RZ, RZ, R5 ;  /* 0x000000ffff027224 */ /* 0x000fe200078e0005 */
[C---:B---3--:R-:W-:Y:S08]  /*dcf0*/  HMMA.16816.F32 R24, R8.reuse, R4, R24 ;  /* 0x000000040818723c */ /* 0x048ff00000001818 */
[----:B----4-:R-:W-:Y:S11]  /*dd00*/  HMMA.16816.F32 R4, R8, R16, R20 ;  /* 0x000000100804723c */ /* 0x010ff60000001814 */
[----:B------:R-:W-:Y:S04]  /*dd10*/  @!UPT UIADD3 URZ, URZ, URZ, URZ ;  /* 0x0000003f3f3ff290 */ /* 0x000fe8000fffe03f */
[----:B------:R0:W-:Y:S04]  /*dd20*/  STL.64 [R1+0x10], R24 ;  /* 0x0000101801007387 */ /* 0x0001e80000100a00 */
[----:B------:R-:W-:Y:S04]  /*dd30*/  STL.64 [R1+0x18], R26 ;  /* 0x0000181a01007387 */ /* 0x000fe80000100a00 */
[----:B0-----:R-:W2:Y:S04]  /*dd40*/  LDL.LU.64 R24, [R1+0x11c0] ;  /* 0x0011c00001187983 */ /* 0x001ea80000300a00 */
[----:B------:R-:W-:Y:S04]  /*dd50*/  STL.64 [R1], R4 ;  /* 0x0000000401007387 */ /* 0x000fe80000100a00 */
[----:B------:R-:W-:Y:S04]  /*dd60*/  STL [R1+0x8], R6 ;  /* 0x0000080601007387 */ /* 0x000fe80000100800 */
[----:B------:R-:W-:Y:S04]  /*dd70*/  STL.64 [R1+0x11b8], R14 ;  /* 0x0011b80e01007387 */ /* 0x000fe80000100a00 */
[----:B------:R0:W-:Y:S04]  /*dd80*/  STL.64 [R1+0x11b0], R12 ;  /* 0x0011b00c01007387 */ /* 0x0001e80000100a00 */
[----:B0-----:R-:W2:Y:S04]  /*dd90*/  LDL.LU.64 R12, [R1+0x300] ;  /* 0x00030000010c7983 */ /* 0x001ea80000300a00 */
[----:B------:R-:W2:Y:S01]  /*dda0*/  LDL.LU.64 R14, [R1+0x308] ;  /* 0x00030800010e7983 */ /* 0x000ea20000300a00 */
[----:B------:R-:W-:-:S03]  /*ddb0*/  IMAD.MOV.U32 R0, RZ, RZ, R7 ;  /* 0x000000ffff007224 */ /* 0x000fc600078e0007 */
[----:B------:R-:W3:Y:S04]  /*ddc0*/  LDL.LU.64 R4, [R1+0x270] ;  /* 0x0002700001047983 */ /* 0x000ee80000300a00 */
[----:B------:R-:W3:Y:S04]  /*ddd0*/  LDL.LU.64 R6, [R1+0x278] ;  /* 0x0002780001067983 */ /* 0x000ee80000300a00 */
[----:B------:R-:W4:Y:S04]  /*dde0*/  LDL.LU.64 R16, [R1+0x260] ;  /* 0x0002600001107983 */ /* 0x000f280000300a00 */
[----:B------:R-:W4:Y:S04]  /*ddf0*/  LDL.LU.64 R18, [R1+0x268] ;  /* 0x0002680001127983 */ /* 0x000f280000300a00 */
[----:B------:R-:W3:Y:S04]  /*de00*/  LDL.LU.64 R20, [R1+0x250] ;  /* 0x0002500001147983 */ /* 0x000ee80000300a00 */
[----:B------:R-:W3:Y:S01]  /*de10*/  LDL.LU.64 R22, [R1+0x258] ;  /* 0x0002580001167983 */ /* 0x000ee20000300a00 */
[----:B--2---:R-:W-:Y:S03]  /*de20*/  HMMA.16816.F32 R24, R8, R24, R12 ;  /* 0x000000180818723c */ /* 0x004fe6000000180c */
[----:B------:R-:W2:Y:S04]  /*de30*/  LDL.LU.64 R14, [R1+0x11b8] ;  /* 0x0011b800010e7983 */ /* 0x000ea80000300a00 */
[----:B------:R-:W3:Y:S11]  /*de40*/  LDL.LU.64 R12, [R1+0x11b0] ;  /* 0x0011b000010c7983 */ /* 0x000ef60000300a00 */
[----:B------:R-:W-:Y:S05]  /*de50*/  @!UPT UIADD3 URZ, URZ, URZ, URZ ;  /* 0x0000003f3f3ff290 */ /* 0x000fea000fffe03f */
[----:B------:R0:W-:Y:S04]  /*de60*/  STL.64 [R1+0xf90], R26 ;  /* 0x000f901a01007387 */ /* 0x0001e80000100a00 */
[----:B------:R2:W-:Y:S04]  /*de70*/  STL.64 [R1+0xf88], R24 ;  /* 0x000f881801007387 */ /* 0x0005e80000100a00 */
[----:B0-----:R-:W4:Y:S04]  /*de80*/  LDL R26, [R1+0xc8] ;  /* 0x0000c800011a7983 */ /* 0x001f280000100800 */
[----:B------:R-:W4:Y:S01]  /*de90*/  LDL R27, [R1+0xcc] ;  /* 0x0000cc00011b7983 */ /* 0x000f220000100800 */
[----:B--2---:R-:W-:-:S02]  /*dea0*/  IMAD.MOV.U32 R24, RZ, RZ, R15 ;  /* 0x000000ffff187224 */ /* 0x004fc400078e000f */
[----:B------:R-:W-:Y:S02]  /*deb0*/  IMAD.MOV.U32 R25, RZ, RZ, R14 ;  /* 0x000000ffff197224 */ /* 0x000fe400078e000e */
[----:B---3--:R-:W-:Y:S01]  /*dec0*/  HMMA.16816.F32 R12, R8, R12, R4 ;  /* 0x0000000c080c723c */ /* 0x008fe20000001804 */
[----:B----4-:R-:W-:Y:S04]  /*ded0*/  STL.64 [R1+0x1160], R26 ;  /* 0x0011601a01007387 */ /* 0x010fe80000100a00 */
[----:B------:R0:W-:Y:S02]  /*dee0*/  STL.64 [R1+0x1158], R24 ;  /* 0x0011581801007387 */ /* 0x0001e40000100a00 */
[----:B0-----:R-:W-:Y:S02]  /*def0*/  IMAD.MOV.U32 R24, RZ, RZ, R3 ;  /* 0x000000ffff187224 */ /* 0x001fe400078e0003 */
[----:B------:R-:W-:-:S05]  /*df00*/  IMAD.MOV.U32 R25, RZ, RZ, R2 ;  /* 0x000000ffff197224 */ /* 0x000fca00078e0002 */
[----:B------:R0:W-:Y:S04]  /*df10*/  STL.64 [R1+0x1178], R24 ;  /* 0x0011781801007387 */ /* 0x0001e80000100a00 */
[----:B0-----:R-:W2:Y:S04]  /*df20*/  LDL.LU.64 R24, [R1+0xe0] ;  /* 0x0000e00001187983 */ /* 0x001ea80000300a00 */
[----:B------:R-:W3:Y:S04]  /*df30*/  LDL.LU.64 R6, [R1+0x11a8] ;  /* 0x0011a80001067983 */ /* 0x000ee80000300a00 */
[----:B------:R-:W4:Y:S04]  /*df40*/  LDL.LU.64 R4, [R1+0x11a0] ;  /* 0x0011a00001047983 */ /* 0x000f280000300a00 */
[----:B------:R0:W-:Y:S04]  /*df50*/  STL.64 [R1+0x50], R12 ;  /* 0x0000500c01007387 */ /* 0x0001e80000100a00 */
[----:B------:R1:W-:Y:S04]  /*df60*/  STL [R1+0x58], R14 ;  /* 0x0000580e01007387 */ /* 0x0003e80000100800 */
[----:B0-----:R-:W1:Y:S01]  /*df70*/  LDL.LU.64 R12, [R1+0x1198] ;  /* 0x00119800010c7983 */ /* 0x001e620000300a00 */
[----:B------:R-:W-:-:S02]  /*df80*/  IMAD.MOV.U32 R29, RZ, RZ, R15 ;  /* 0x000000ffff1d7224 */ /* 0x000fc400078e000f */
[C---:B-1----:R-:W-:Y:S01]  /*df90*/  HMMA.16816.F32 R12, R8.reuse, R12, R16 ;  /* 0x0000000c080c723c */ /* 0x042fe20000001810 */
[----:B------:R-:W2:Y:S11]  /*dfa0*/  LDL.LU.64 R16, [R1+0x1190] ;  /* 0x0011900001107983 */ /* 0x000eb60000300a00 */
[----:B------:R-:W-:Y:S11]  /*dfb0*/  @!UPT UIADD3 URZ, URZ, URZ, URZ ;  /* 0x0000003f3f3ff290 */ /* 0x000ff6000fffe03f */
[----:B------:R-:W-:Y:S04]  /*dfc0*/  STL.64 [R1+0x180], R12 ;  /* 0x0001800c01007387 */ /* 0x000fe80000100a00 */
[----:B------:R0:W-:Y:S04]  /*dfd0*/  STL.64 [R1+0x188], R14 ;  /* 0x0001880e01007387 */ /* 0x0001e80000100a00 */
[----:B0-----:R-:W3:Y:S04]  /*dfe0*/  LDL.LU.64 R14, [R1+0x1188] ;  /* 0x00118800010e7983 */ /* 0x001ee80000300a00 */
[----:B------:R-:W3:Y:S01]  /*dff0*/  LDL.LU.64 R12, [R1+0x1180] ;  /* 0x00118000010c7983 */ /* 0x000ee20000300a00 */
[C---:B--2---:R-:W-:Y:S11]  /*e000*/  HMMA.16816.F32 R20, R8.reuse, R16, R20 ;  /* 0x000000100814723c */ /* 0x044ff60000001814 */
[----:B------:R-:W-:Y:S11]  /*e010*/  @!UPT UIADD3 URZ, URZ, URZ, URZ ;  /* 0x0000003f3f3ff290 */ /* 0x000ff6000fffe03f */
[----:B------:R-:W-:Y:S01]  /*e020*/  @!UPT UIADD3 URZ, URZ, URZ, URZ ;  /* 0x0000003f3f3ff290 */ /* 0x000fe2000fffe03f */
[----:B------:R0:W-:Y:S04]  /*e030*/  STL.64 [R1+0x220], R20 ;  /* 0x0002201401007387 */ /* 0x0001e80000100a00 */
[----:B------:R1:W-:Y:S04]  /*e040*/  STL.64 [R1+0x228], R22 ;  /* 0x0002281601007387 */ /* 0x0003e80000100a00 */
[----:B0-----:R-:W2:Y:S04]  /*e050*/  LDL.LU.64 R20, [R1+0x2d0] ;  /* 0x0002d00001147983 */ /* 0x001ea80000300a00 */
[----:B-1----:R-:W2:Y:S04]  /*e060*/  LDL.LU.64 R22, [R1+0x2d8] ;  /* 0x0002d80001167983 */ /* 0x002ea80000300a00 */
[----:B------:R0:W-:Y:S04]  /*e070*/  STL.64 [R1+0x1128], R16 ;  /* 0x0011281001007387 */ /* 0x0001e80000100a00 */
[----:B0-----:R-:W2:Y:S04]  /*e080*/  LDL.LU.64 R16, [R1+0x90] ;  /* 0x0000900001107983 */ /* 0x001ea80000300a00 */
[----:B--2---:R0:W-:Y:S04]  /*e090*/  STL.64 [R1+0x1138], R16 ;  /* 0x0011381001007387 */ /* 0x0041e80000100a00 */
[----:B0-----:R-:W2:Y:S04]  /*e0a0*/  LDL.LU.64 R16, [R1+0xa0] ;  /* 0x0000a00001107983 */ /* 0x001ea80000300a00 */
[----:B--2---:R0:W-:Y:S04]  /*e0b0*/  STL.64 [R1+0x1140], R16 ;  /* 0x0011401001007387 */ /* 0x0041e80000100a00 */
[----:B0-----:R-:W4:Y:S04]  /*e0c0*/  LDL.LU.64 R16, [R1+0x230] ;  /* 0x0002300001107983 */ /* 0x001f280000300a00 */
[----:B------:R-:W4:Y:S02]  /*e0d0*/  LDL.LU.64 R18, [R1+0x238] ;  /* 0x0002380001127983 */ /* 0x000f240000300a00 */
[----:B----4-:R-:W-:Y:S02]  /*e0e0*/  HMMA.16816.F32 R8, R8, R4, R16 ;  /* 0x000000040808723c */ /* 0x010fe40000001810 */
[----:B------:R-:W2:Y:S04]  /*e0f0*/  LDL.LU.64 R16, [R1+0x290] ;  /* 0x0002900001107983 */ /* 0x000ea80000300a00 */
[----:B------:R-:W4:Y:S11]  /*e100*/  LDL.LU.64 R18, [R1+0x298] ;  /* 0x0002980001127983 */ /* 0x000f360000300a00 */
[----:B------:R-:W-:Y:S06]  /*e110*/  @!UPT UIADD3 URZ, URZ, URZ, URZ ;  /* 0x0000003f3f3ff290 */ /* 0x000fec000fffe03f */
[----:B------:R-:W-:Y:S04]  /*e120*/  STL.64 [R1+0x240], R8 ;  /* 0x0002400801007387 */ /* 0x000fe80000100a00 */
[----:B------:R-:W-:Y:S04]  /*e130*/  STL.64 [R1+0x248], R10 ;  /* 0x0002480a01007387 */ /* 0x000fe80000100a00 */
[----:B----4-:R-:W-:Y:S04]  /*e140*/  STL.64 [R1+0x1150], R18 ;  /* 0x0011501201007387 */ /* 0x010fe80000100a00 */
[----:B--2---:R0:W-:Y:S04]  /*e150*/  STL.64 [R1+0x1148], R16 ;  /* 0x0011481001007387 */ /* 0x0041e80000100a00 */
[----:B0-----:R-:W2:Y:S04]  /*e160*/  LDL.LU.64 R16, [R1+0x280] ;  /* 0x0002800001107983 */ /* 0x001ea80000300a00 */
[----:B------:R-:W4:Y:S04]  /*e170*/  LDL.LU.64 R18, [R1+0x288] ;  /* 0x0002880001127983 */ /* 0x000f280000300a00 */
[----:B----4-:R-:W-:Y:S04]  /*e180*/  STL.64 [R1+0x1170], R18 ;  /* 0x0011701201007387 */ /* 0x010fe80000100a00 */
[----:B--2---:R0:W-:Y:S04]  /*e190*/  STL.64 [R1+0x1168], R16 ;  /* 0x0011681001007387 */ /* 0x0041e80000100a00 */
[----:B0-----:R-:W2:Y:S04]  /*e1a0*/  LDL.LU.64 R16, [R1+0x2a0] ;  /* 0x0002a00001107983 */ /* 0x001ea80000300a00 */
[----:B------:R-:W2:Y:S04]  /*e1b0*/  LDL.LU.64 R18, [R1+0x2a8] ;  /* 0x0002a80001127983 */ /* 0x000ea80000300a00 */
[----:B---3--:R-:W-:Y:S04]  /*e1c0*/  STL.64 [R1+0x1120], R6 ;  /* 0x0011200601007387 */ /* 0x008fe80000100a00 */
[----:B------:R0:W-:Y:S04]  /*e1d0*/  STL.64 [R1+0x1118], R4 ;  /* 0x0011180401007387 */ /* 0x0001e80000100a00 */
[----:B------:R-:W3:Y:S04]  /*e1e0*/  LDL.LU.64 R8, [R1+0xb0] ;  /* 0x0000b00001087983 */ /* 0x000ee80000300a00 */
[----:B------:R-:W4:Y:S01]  /*e1f0*/  LDL.64 R10, [R1+0xb8] ;  /* 0x0000b800010a7983 */ /* 0x000f220000100a00 */
[----:B0-----:R-:W-:Y:S07]  /*e200*/  HMMA.16816.F32 R4, R12, R24, R20 ;  /* 0x000000180c04723c */ /* 0x001fee0000001814 */
[----:B------:R-:W-:-:S02]  /*e210*/  IMAD.MOV.U32 R21, RZ, RZ, R24 ;  /* 0x000000ffff157224 */ /* 0x000fc400078e0018 */
[----:B------:R-:W-:Y:S02]  /*e220*/  IMAD.MOV.U32 R20, RZ, RZ, R25 ;  /* 0x000000ffff147224 */ /* 0x000fe400078e0019 */
[----:B------:R-:W2:Y:S11]  /*e230*/  LDL.LU.64 R24, [R1+0x1178] ;  /* 0x0011780001187983 */ /* 0x000eb60000300a00 */
[----:B------:R-:W-:Y:S01]  /*e240*/  @!UPT UIADD3 URZ, URZ, URZ, URZ ;  /* 0x0000003f3f3ff290 */ /* 0x000fe2000fffe03f */
[----:B------:R-:W-:Y:S01]  /*e250*/  STL.64 [R1+0x260], R4 ;  /* 0x0002600401007387 */ /* 0x000fe20000100a00 */
[----:B------:R-:W-:-:S03]  /*e260*/  IMAD.MOV.U32 R3, RZ, RZ, R6 ;  /* 0x000000ffff037224 */ /* 0x000fc600078e0006 */
[----:B------:R0:W-:Y:S01]  /*e270*/  STL.64 [R1+0x1130], R20 ;  /* 0x0011301401007387 */ /* 0x0001e20000100a00 */
[----:B------:R-:W-:-:S03]  /*e280*/  IMAD.MOV.U32 R2, RZ, RZ, R7 ;  /* 0x000000ffff027224 */ /* 0x000fc600078e0007 */
[----:B0-----:R-:W3:Y:S04]  /*e290*/  LDL.LU.64 R20, [R1+0x1f0] ;  /* 0x0001f00001147983 */ /* 0x001ee80000300a00 */
[----:B------:R-:W3:Y:S04]  /*e2a0*/  LDL.LU.64 R22, [R1+0x1f8] ;  /* 0x0001f80001167983 */ /* 0x000ee80000300a00 */
[----:B------:R-:W3:Y:S04]  /*e2b0*/  LDL.LU.64 R4, [R1+0x1e0] ;  /* 0x0001e00001047983 */ /* 0x000ee80000300a00 */
[----:B------:R-:W3:Y:S01]  /*e2c0*/  LDL.LU.64 R6, [R1+0x1e8] ;  /* 0x0001e80001067983 */ /* 0x000ee20000300a00 */
[C---:B--2---:R-:W-:Y:S03]  /*e2d0*/  HMMA.16816.F32 R24, R12.reuse, R24, R16 ;  /* 0x000000180c18723c */ /* 0x044fe60000001810 */
[----:B------:R-:W2:Y:S04]  /*e2e0*/  LDL.LU.64 R18, [R1+0x1170] ;  /* 0x0011700001127983 */ /* 0x000ea80000300a00 */
[----:B------:R-:W2:Y:S11]  /*e2f0*/  LDL.LU.64 R16, [R1+0x1168] ;  /* 0x0011680001107983 */ /* 0x000eb60000300a00 */
[----:B------:R-:W-:Y:S05]  /*e300*/  @!UPT UIADD3 URZ, URZ, URZ, URZ ;  /* 0x0000003f3f3ff290 */ /* 0x000fea000fffe03f */
[----:B------:R-:W-:Y:S04]  /*e310*/  STL.64 [R1+0x270], R24 ;  /* 0x0002701801007387 */ /* 0x000fe80000100a00 */
[----:B------:R0:W-:Y:S04]  /*e320*/  STL.64 [R1+0x278], R26 ;  /* 0x0002781a01007387 */ /* 0x0001e80000100a00 */
[----:B0-----:R-:W2:Y:S04]  /*e330*/  LDL.LU.64 R26, [R1+0x1160] ;  /* 0x00116000011a7983 */ /* 0x001ea80000300a00 */
[----:B------:R-:W2:Y:S02]  /*e340*/  LDL.LU.64 R24, [R1+0x1158] ;  /* 0x0011580001187983 */ /* 0x000ea40000300a00 */
[C---:B--2---:R-:W-:Y:S11]  /*e350*/  HMMA.16816.F32 R16, R12.reuse, R24, R16 ;  /* 0x000000180c10723c */ /* 0x044ff60000001810 */
[----:B------:R-:W-:Y:S11]  /*e360*/  @!UPT UIADD3 URZ, URZ, URZ, URZ ;  /* 0x0000003f3f3ff290 */ /* 0x000ff6000fffe03f */
[----:B------:R-:W-:Y:S01]  /*e370*/  @!UPT UIADD3 URZ, URZ, URZ, URZ ;  /* 0x0000003f3f3ff290 */ /* 0x000fe2000fffe03f */
[----:B------:R-:W-:Y:S04]  /*e380*/  STL.64 [R1+0x280], R16 ;  /* 0x0002801001007387 */ /* 0x000fe80000100a00 */
[----:B------:R0:W-:Y:S04]  /*e390*/  STL.64 [R1+0x288], R18 ;  /* 0x0002881201007387 */ /* 0x0001e80000100a00 */
[----:B0-----:R-:W3:Y:S04]  /*e3a0*/  LDL.LU.64 R18, [R1+0x1150] ;  /* 0x0011500001127983 */ /* 0x001ee80000300a00 */
[----:B------:R-:W3:Y:S04]  /*e3b0*/  LDL.LU.64 R16, [R1+0x1148] ;  /* 0x0011480001107983 */ /* 0x000ee80000300a00 */
[----:B------:R-:W-:Y:S04]  /*e3c0*/  STL.64 [R1+0x10d8], R26 ;  /* 0x0010d81a01007387 */ /* 0x000fe80000100a00 */
[----:B------:R0:W-:Y:S04]  /*e3d0*/  STL.64 [R1+0x10d0], R24 ;  /* 0x0010d01801007387 */ /* 0x0001e80000100a00 */
[----:B0-----:R-:W2:Y:S04]  /*e3e0*/  LDL.LU.64 R24, [R1+0x1c0] ;  /* 0x0001c00001187983 */ /* 0x001ea80000300a00 */
[----:B------:R-:W2:Y:S01]  /*e3f0*/  LDL.LU.64 R26, [R1+0x1c8] ;  /* 0x0001c800011a7983 */ /* 0x000ea20000300a00 */
[C---:B---3--:R-:W-:Y:S11]  /*e400*/  HMMA.16816.F32 R16, R12.reuse, R8, R16 ;  /* 0x000000080c10723c */ /* 0x048ff60000001810 */
[----:B------:R-:W-:Y:S11]  /*e410*/  @!UPT UIADD3 URZ, URZ, URZ, URZ ;  /* 0x0000003f3f3ff290 */ /* 0x000ff6000fffe03f */
[----:B------:R-:W-:Y:S01]  /*e420*/  @!UPT UIADD3 URZ, URZ, URZ, URZ ;  /* 0x0000003f3f3ff290 */ /* 0x000fe2000fffe03f */
[----:B------:R0:W-:Y:S04]  /*e430*/  STL.64 [R1+0x290], R16 ;  /* 0x0002901001007387 */ /* 0x0001e80000100a00 */
[----:B------:R-:W-:Y:S04]  /*e440*/  STL.64 [R1+0x298], R18 ;  /* 0x0002981201007387 */ /* 0x000fe80000100a00 */
[----:B0-----:R-:W3:Y:S04]  /*e450*/  LDL.LU.64 R16, [R1+0x1140] ;  /* 0x0011400001107983 */ /* 0x001ee80000300a00 */
[----:B----4-:R-:W-:Y:S04]  /*e460*/  STL.64 [R1+0x10c8], R10 ;  /* 0x0010c80a01007387 */ /* 0x010fe80000100a00 */
[----:B------:R0:W-:Y:S04]  /*e470*/  STL.64 [R1+0x10c0], R8 ;  /* 0x0010c00801007387 */ /* 0x0001e80000100a00 */
[----:B0-----:R-:W3:Y:S04]  /*e480*/  LDL.LU.64 R8, [R1+0x200] ;  /* 0x0002000001087983 */ /* 0x001ee80000300a00 */
[----:B------:R-:W3:Y:S02]  /*e490*/  LDL.LU.64 R10, [R1+0x208] ;  /* 0x00020800010a7983 */ /* 0x000ee40000300a00 */
[C---:B---3--:R-:W-:Y:S11]  /*e4a0*/  HMMA.16816.F32 R8, R12.reuse, R16, R8 ;  /* 0x000000100c08723c */ /* 0x048ff60000001808 */
[----:B------:R-:W-:Y:S11]  /*e4b0*/  @!UPT UIADD3 URZ, URZ, URZ, URZ ;  /* 0x0000003f3f3ff290 */ /* 0x000ff6000fffe03f */
[----:B------:R-:W-:Y:S01]  /*e4c0*/  @!UPT UIADD3 URZ, URZ, URZ, URZ ;  /* 0x0000003f3f3ff290 */ /* 0x000fe2000fffe03f */
[----:B------:R0:W-:Y:S04]  /*e4d0*/  STL.64 [R1+0x2e0], R8 ;  /* 0x0002e00801007387 */ /* 0x0001e80000100a00 */
[----:B------:R1:W-:Y:S01]  /*e4e0*/  STL.64 [R1+0x2e8], R10 ;  /* 0x0002e80a01007387 */ /* 0x0003e20000100a00 */
[----:B0-----:R-:W-:Y:S02]  /*e4f0*/  IMAD.MOV.U32 R9, RZ, RZ, R16 ;  /* 0x000000ffff097224 */ /* 0x001fe400078e0010 */
[----:B------:R-:W-:Y:S02]  /*e500*/  IMAD.MOV.U32 R8, RZ, RZ, R17 ;  /* 0x000000ffff087224 */ /* 0x000fe400078e0011 */
[----:B------:R-:W3:Y:S02]  /*e510*/  LDL.LU.64 R16, [R1+0x1138] ;  /* 0x0011380001107983 */ /* 0x000ee40000300a00 */
[----:B---3--:R-:W-:Y:S01]  /*e520*/  HMMA.16816.F32 R20, R12, R16, R20 ;  /* 0x000000100c14723c */ /* 0x008fe20000001814 */
[----:B-1----:R-:W-:-:S02]  /*e530*/  IMAD.MOV.U32 R11, RZ, RZ, R16 ;  /* 0x000000ffff0b7224 */ /* 0x002fc400078e0010 */
[----:B------:R-:W-:Y:S11]  /*e540*/  IMAD.MOV.U32 R10, RZ, RZ, R17 ;  /* 0x000000ffff0a7224 */ /* 0x000ff600078e0011 */
[----:B------:R-:W-:Y:S09]  /*e550*/  @!UPT UIADD3 URZ, URZ, URZ, URZ ;  /* 0x0000003f3f3ff290 */ /* 0x000ff2000fffe03f */
[----:B------:R0:W-:Y:S04]  /*e560*/  STL.64 [R1+0x2f0], R20 ;  /* 0x0002f01401007387 */ /* 0x0001e80000100a00 */
[----:B------:R-:W-:Y:S04]  /*e570*/  STL.64 [R1+0x2f8], R22 ;  /* 0x0002f81601007387 */ /* 0x000fe80000100a00 */
[----:B0-----:R-:W3:Y:S04]  /*e580*/  LDL.LU.64 R20, [R1+0x1130] ;  /* 0x0011300001147983 */ /* 0x001ee80000300a00 */
[----:B------:R-:W4:Y:S02]  /*e590*/  LDL.LU.64 R16, [R1+0x1128] ;  /* 0x0011280001107983 */ /* 0x000f240000300a00 */
[----:B----4-:R-:W-:Y:S11]  /*e5a0*/  HMMA.16816.F32 R4, R12, R16, R4 ;  /* 0x000000100c04723c */ /* 0x010ff60000001804 */
[----:B------:R-:W-:Y:S11]  /*e5b0*/  @!UPT UIADD3 URZ, URZ, URZ, URZ ;  /* 0x0000003f3f3ff290 */ /* 0x000ff6000fffe03f */
[----:B------:R-:W-:Y:S01]  /*e5c0*/  @!UPT UIADD3 URZ, URZ, URZ, URZ ;  /* 0x0000003f3f3ff290 */ /* 0x000fe2000fffe03f */
[----:B------:R-:W-:Y:S04]  /*e5d0*/  STL.64 [R1+0x300], R4 ;  /* 0x0003000401007387 */ /* 0x000fe80000100a00 */
[----:B------:R0:W-:Y:S04]  /*e5e0*/  STL.64 [R1+0x308], R6 ;  /* 0x0003080601007387 */ /* 0x0001e80000100a00 */
[----:B0-----:R-:W4:Y:S04]  /*e5f0*/  LDL.LU.64 R6, [R1+0x1120] ;  /* 0x0011200001067983 */ /* 0x001f280000300a00 */
[----:B------:R-:W2:Y:S01]  /*e600*/  LDL.LU.64 R4, [R1+0x1118] ;  /* 0x0011180001047983 */ /* 0x000ea20000300a00 */
[----:B------:R-:W-:-:S02]  /*e610*/  IMAD.MOV.U32 R23, RZ, RZ, R16 ;  /* 0x000000ffff177224 */ /* 0x000fc400078e0010 */
[----:B------:R-:W-:Y:S01]  /*e620*/  IMAD.MOV.U32 R22, RZ, RZ, R17 ;  /* 0x000000ffff167224 */ /* 0x000fe200078e0011 */
[----:B------:R-:W3:Y:S04]  /*e630*/  LDL.LU.64 R18, [R1+0x1110] ;  /* 0x0011100001127983 */ /* 0x000ee80000300a00 */
[----:B------:R-:W3:Y:S01]  /*e640*/  LDL.LU.64 R16, [R1+0x1108] ;  /* 0x0011080001107983 */ /* 0x000ee20000300a00 */
[----:B--2---:R-:W-:Y:S03]  /*e650*/  HMMA.16816.F32 R12, R12, R4, R24 ;  /* 0x000000040c0c723c */ /* 0x004fe60000001818 */
[----:B----4-:R-:W-:Y:S04]  /*e660*/  STL.64 [R1+0x1068], R6 ;  /* 0x0010680601007387 */ /* 0x010fe80000100a00 */
[----:B------:R0:W-:Y:S02]  /*e670*/  STL.64 [R1+0x1060], R4 ;  /* 0x0010600401007387 */ /* 0x0001e40000100a00 */
[----:B0-----:R-:W-:-:S02]  /*e680*/  IMAD.MOV.U32 R4, RZ, RZ, R23 ;  /* 0x000000ffff047224 */ /* 0x001fc400078e0017 */
[----:B------:R-:W-:Y:S11]  /*e690*/  IMAD.MOV.U32 R5, RZ, RZ, R22 ;  /* 0x000000ffff057224 */ /* 0x000ff600078e0016 */
[----:B------:R-:W-:Y:S01]  /*e6a0*/  @!UPT UIADD3 URZ, URZ, URZ, URZ ;  /* 0x0000003f3f3ff290 */ /* 0x000fe2000fffe03f */
[----:B------:R-:W-:Y:S04]  /*e6b0*/  STL.64 [R1+0x2d0], R12 ;  /* 0x0002d00c01007387 */ /* 0x000fe80000100a00 */
[----:B------:R-:W-:Y:S04]  /*e6c0*/  STL.64 [R1+0x2d8], R14 ;  /* 0x0002d80e01007387 */ /* 0x000fe80000100a00 */
[----:B------:R0:W-:Y:S02]  /*e6d0*/  STL.64 [R1+0x1080], R4 ;  /* 0x0010800401007387 */ /* 0x0001e40000100a00 */
[----:B0-----:R-:W-:-:S02]  /*e6e0*/  IMAD.MOV.U32 R4, RZ, RZ, R11 ;  /* 0x000000ffff047224 */ /* 0x001fc400078e000b */
[----:B------:R-:W-:-:S05]  /*e6f0*/  IMAD.MOV.U32 R5, RZ, RZ, R10 ;  /* 0x000000ffff057224 */ /* 0x000fca00078e000a */
[----:B------:R0:W-:Y:S04]  /*e700*/  STL.64 [R1+0x1098], R4 ;  /* 0x0010980401007387 */ /* 0x0001e80000100a00 */
[----:B------:R-:W2:Y:S04]  /*e710*/  LDL.LU R12, [R1+0x110] ;  /* 0x00011000010c7983 */ /* 0x000ea80000300800 */
[----:B------:R-:W2:Y:S04]  /*e720*/  LDL.LU R13, [R1+0x114] ;  /* 0x00011400010d7983 */ /* 0x000ea80000300800 */
[----:B------:R-:W4:Y:S04]  /*e730*/  LDL.LU R14, [R1+0x118] ;  /* 0x00011800010e7983 */ /* 0x000f280000300800 */
[----:B------:R-:W4:Y:S01]  /*e740*/  LDL.LU R15, [R1+0x11c] ;  /* 0x00011c00010f7983 */ /* 0x000f220000300800 */
[----:B0-----:R-:W-:-:S02]  /*e750*/  IMAD.MOV.U32 R4, RZ, RZ, R9 ;  /* 0x000000ffff047224 */ /* 0x001fc400078e0009 */
[----:B------:R-:W-:-:S05]  /*e760*/  IMAD.MOV.U32 R5, RZ, RZ, R8 ;  /* 0x000000ffff057224 */ /* 0x000fca00078e0008 */
[----:B------:R-:W-:Y:S04]  /*e770*/  STL.64 [R1+0x10b0], R4 ;  /* 0x0010b00401007387 */ /* 0x000fe80000100a00 */
[----:B----4-:R0:W-:Y:S04]  /*e780*/  STL.64 [R1+0x1028], R14 ;  /* 0x0010280e01007387 */ /* 0x0101e80000100a00 */
[----:B--2---:R1:W-:Y:S01]  /*e790*/  STL.64 [R1+0x1020], R12 ;  /* 0x0010200c01007387 */ /* 0x0043e20000100a00 */
[----:B0-----:R-:W-:-:S03]  /*e7a0*/  IMAD.MOV.U32 R15, RZ, RZ, R28 ;  /* 0x000000ffff0f7224 */ /* 0x001fc600078e001c */
[----:B-1----:R-:W2:Y:S04]  /*e7b0*/  LDL.LU R12, [R1+0x120] ;  /* 0x00012000010c7983 */ /* 0x002ea80000300800 */
[----:B------:R-:W2:Y:S04]  /*e7c0*/  LDL.LU R13, [R1+0x124] ;  /* 0x00012400010d7983 */ /* 0x000ea80000300800 */
[----:B------:R-:W4:Y:S04]  /*e7d0*/  LDL.LU R14, [R1+0x128] ;  /* 0x00012800010e7983 */ /* 0x000f280000300800 */
[----:B------:R-:W2:Y:S04]  /*e7e0*/  LDL.LU R28, [R1+0x1100] ;  /* 0x00110000011c7983 */ /* 0x000ea80000300800 */
[----:B------:R-:W2:Y:S04]  /*e7f0*/  LDL.LU.64 R24, [R1+0x1b0] ;  /* 0x0001b00001187983 */ /* 0x000ea80000300a00 */
[----:B------:R-:W2:Y:S04]  /*e800*/  LDL.LU.64 R26, [R1+0x1b8] ;  /* 0x0001b800011a7983 */ /* 0x000ea80000300a00 */
[----:B--2---:R-:W-:Y:S04]  /*e810*/  STL.64 [R1+0x10e8], R26 ;  /* 0x0010e81a01007387 */ /* 0x004fe80000100a00 */
[----:B------:R3:W-:Y:S04]  /*e820*/  STL.64 [R1+0x10e0], R24 ;  /* 0x0010e01801007387 */ /* 0x0007e80000100a00 */
[----:B------:R-:W2:Y:S04]  /*e830*/  LDL.LU.64 R8, [R1+0x1a0] ;  /* 0x0001a00001087983 */ /* 0x000ea80000300a00 */
[----:B------:R-:W2:Y:S01]  /*e840*/  LDL.LU.64 R10, [R1+0x1a8] ;  /* 0x0001a800010a7983 */ /* 0x000ea20000300a00 */
[----:B---3--:R-:W-:-:S02]  /*e850*/  IMAD.MOV.U32 R24, RZ, RZ, R21 ;  /* 0x000000ffff187224 */ /* 0x008fc400078e0015 */
[----:B------:R-:W-:Y:S01]  /*e860*/  IMAD.MOV.U32 R25, RZ, RZ, R20 ;  /* 0x000000ffff197224 */ /* 0x000fe200078e0014 */
[----:B--2---:R-:W-:Y:S04]  /*e870*/  STL.64 [R1+0x10f8], R10 ;  /* 0x0010f80a01007387 */ /* 0x004fe80000100a00 */
[----:B------:R0:W-:Y:S04]  /*e880*/  STL.64 [R1+0x10f0], R8 ;  /* 0x0010f00801007387 */ /* 0x0001e80000100a00 */
[----:B0-----:R-:W2:Y:S04]  /*e890*/  LDL.LU.64 R8, [R1+0x1d0] ;  /* 0x0001d00001087983 */ /* 0x001ea80000300a00 */
[----:B------:R-:W2:Y:S04]  /*e8a0*/  LDL.LU.64 R10, [R1+0x1d8] ;  /* 0x0001d800010a7983 */ /* 0x000ea80000300a00 */
[----:B------:R-:W3:Y:S04]  /*e8b0*/  LDL.LU.64 R4, [R1+0x190] ;  /* 0x0001900001047983 */ /* 0x000ee80000300a00 */
[----:B------:R-:W3:Y:S04]  /*e8c0*/  LDL.LU.64 R6, [R1+0x198] ;  /* 0x0001980001067983 */ /* 0x000ee80000300a00 */
[----:B------:R-:W2:Y:S04]  /*e8d0*/  LDL.LU.64 R20, [R1+0x30] ;  /* 0x0000300001147983 */ /* 0x000ea80000300a00 */
[----:B------:R-:W2:Y:S04]  /*e8e0*/  LDL.LU.64 R22, [R1+0x38] ;  /* 0x0000380001167983 */ /* 0x000ea80000300a00 */
[----:B--2---:R-:W-:Y:S04]  /*e8f0*/  STL.64 [R1+0x1078], R22 ;  /* 0x0010781601007387 */ /* 0x004fe80000100a00 */
[----:B------:R0:W-:Y:S04]  /*e900*/  STL.64 [R1+0x1070], R20 ;  /* 0x0010701401007387 */ /* 0x0001e80000100a00 */
[----:B0-----:R-:W2:Y:S04]  /*e910*/  LDL.LU.64 R20, [R1+0x150] ;  /* 0x0001500001147983 */ /* 0x001ea80000300a00 */
[----:B------:R-:W2:Y:S01]  /*e920*/  LDL.LU.64 R22, [R1+0x158] ;  /* 0x0001580001167983 */ /* 0x000ea20000300a00 */
[C---:B------:R-:W-:Y:S03]  /*e930*/  HMMA.16816.F32 R24, R16.reuse, R24, R8 ;  /* 0x000000181018723c */ /* 0x040fe60000001808 */
[----:B--2---:R-:W-:Y:S04]  /*e940*/  STL.64 [R1+0x1090], R22 ;  /* 0x0010901601007387 */ /* 0x004fe80000100a00 */
[----:B------:R0:W-:Y:S04]  /*e950*/  STL.64 [R1+0x1088], R20 ;  /* 0x0010881401007387 */ /* 0x0001e80000100a00 */
[----:B0-----:R-:W2:Y:S04]  /*e960*/  LDL.LU.64 R20, [R1+0x160] ;  /* 0x0001600001147983 */ /* 0x001ea80000300a00 */
[----:B------:R-:W2:Y:S04]  /*e970*/  LDL.LU.64 R22, [R1+0x168] ;  /* 0x0001680001167983 */ /* 0x000ea80000300a00 */
[----:B--2---:R-:W-:Y:S04]  /*e980*/  STL.64 [R1+0x10a8], R22 ;  /* 0x0010a81601007387 */ /* 0x004fe80000100a00 */
[----:B------:R0:W-:Y:S04]  /*e990*/  STL.64 [R1+0x10a0], R20 ;  /* 0x0010a01401007387 */ /* 0x0001e80000100a00 */
[----:B0-----:R-:W2:Y:S04]  /*e9a0*/  LDL.LU.64 R20, [R1+0x170] ;  /* 0x0001700001147983 */ /* 0x001ea80000300a00 */
[----:B------:R-:W2:Y:S04]  /*e9b0*/  LDL.LU.64 R22, [R1+0x178] ;  /* 0x0001780001167983 */ /* 0x000ea80000300a00 */
[----:B----4-:R-:W-:Y:S04]  /*e9c0*/  STL.64 [R1+0x1038], R14 ;  /* 0x0010380e01007387 */ /* 0x010fe80000100a00 */
[----:B------:R0:W-:Y:S04]  /*e9d0*/  STL.64 [R1+0x1030], R12 ;  /* 0x0010300c01007387 */ /* 0x0001e80000100a00 */
[----:B0-----:R-:W4:Y:S04]  /*e9e0*/  LDL.LU.64 R12, [R1+0xd0] ;  /* 0x0000d000010c7983 */ /* 0x001f280000300a00 */
[----:B------:R-:W2:Y:S04]  /*e9f0*/  LDL.64 R14, [R1+0xd8] ;  /* 0x0000d800010e7983 */ /* 0x000ea80000100a00 */
[----:B------:R-:W2:Y:S04]  /*ea00*/  LDL.LU.64 R10, [R1+0x10f8] ;  /* 0x0010f800010a7983 */ /* 0x000ea80000300a00 */
[----:B------:R-:W2:Y:S04]  /*ea10*/  LDL.LU.64 R8, [R1+0x10f0] ;  /* 0x0010f00001087983 */ /* 0x000ea80000300a00 */
[----:B------:R-:W-:Y:S04]  /*ea20*/  STL.64 [R1+0x2c0], R24 ;  /* 0x0002c01801007387 */ /* 0x000fe80000100a00 */
[----:B------:R0:W-:Y:S04]  /*ea30*/  STL.64 [R1+0x2c8], R26 ;  /* 0x0002c81a01007387 */ /* 0x0001e80000100a00 */
[----:B0-----:R-:W4:Y:S04]  /*ea40*/  LDL.LU.64 R26, [R1+0x10e8] ;  /* 0x0010e800011a7983 */ /* 0x001f280000300a00 */
[----:B------:R-:W4:Y:S02]  /*ea50*/  LDL.LU.64 R24, [R1+0x10e0] ;  /* 0x0010e00001187983 */ /* 0x000f240000300a00 */
[C---:B----4-:R-:W-:Y:S11]  /*ea60*/  HMMA.16816.F32 R24, R16.reuse, R12, R24 ;  /* 0x0000000c1018723c */ /* 0x050ff60000001818 */
[----:B------:R-:W-:Y:S11]  /*ea70*/  @!UPT UIADD3 URZ, URZ, URZ, URZ ;  /* 0x0000003f3f3ff290 */ /* 0x000ff6000fffe03f */
[----:B------:R-:W-:Y:S01]  /*ea80*/  @!UPT UIADD3 URZ, URZ, URZ, URZ ;  /* 0x0000003f3f3ff290 */ /* 0x000fe2000fffe03f */
[----:B------:R-:W-:Y:S01]  /*ea90*/  STL.64 [R1+0x2b0], R24 ;  /* 0x0002b01801007387 */ /* 0x000fe20000100a00 */
[----:B------:R0:W-:Y:S03]  /*eaa0*/  STL.64 [R1+0x2b8], R26 ;  /* 0x0002b81a01007387 */ /* 0x0001e60000100a00 */
[----:B0-----:R-:W4:Y:S01]  /*eab0*/  LDL.LU.64 R26, [R1+0x10d8] ;  /* 0x0010d800011a7983 */ /* 0x001f220000300a00 */
[----:B------:R-:W3:Y:S02]  /*eac0*/  LDL.LU.64 R24, [R1+0x10d0] ;  /* 0x0010d00001187983 */ /* 0x000ee40000300a00 */
[----:B--2---:R0:W-:Y:S02]  /*ead0*/  STL.64 [R1+0x1048], R14 ;  /* 0x0010480e01007387 */ /* 0x0041e40000100a00 */
[----:B0-----:R-:W2:Y:S01]  /*eae0*/  LDL.64 R14, [R1+0xe8] ;  /* 0x0000e800010e7983 */ /* 0x001ea20000100a00 */
[----:B---3--:R-:W-:Y:S11]  /*eaf0*/  HMMA.16816.F32 R8, R16, R24, R8 ;  /* 0x000000181008723c */ /* 0x008ff60000001808 */
[----:B------:R-:W-:Y:S11]  /*eb00*/  @!UPT UIADD3 URZ, URZ, URZ, URZ ;  /* 0x0000003f3f3ff290 */ /* 0x000ff6000fffe03f */
[----:B------:R-:W-:Y:S01]  /*eb10*/  @!UPT UIADD3 URZ, URZ, URZ, URZ ;  /* 0x0000003f3f3ff290 */ /* 0x000fe2000fffe03f */
[----:B------:R-:W-:Y:S01]  /*eb20*/  STL.64 [R1+0x2a0], R8 ;  /* 0x0002a00801007387 */ /* 0x000fe20000100a00 */
[----:B------:R0:W-:Y:S03]  /*eb30*/  STL.64 [R1+0x2a8], R10 ;  /* 0x0002a80a01007387 */ /* 0x0001e60000100a00 */
[----:B0-----:R-:W3:Y:S01]  /*eb40*/  LDL.LU.64 R10, [R1+0x10c8] ;  /* 0x0010c800010a7983 */ /* 0x001ee20000300a00 */
[----:B------:R-:W2:Y:S02]  /*eb50*/  LDL.LU.64 R8, [R1+0x10c0] ;  /* 0x0010c00001087983 */ /* 0x000ea40000300a00 */
[----:B----4-:R0:W-:Y:S02]  /*eb60*/  STL.64 [R1+0x1040], R26 ;  /* 0x0010401a01007387 */ /* 0x0101e40000100a00 */
[----:B------:R-:W4:Y:S01]  /*eb70*/  LDL.LU R24, [R1+0x130] ;  /* 0x0001300001187983 */ /* 0x000f220000300800 */
[----:B------:R-:W4:Y:S04]  /*eb80*/  LDL.LU R25, [R1+0x134] ;  /* 0x0001340001197983 */ /* 0x000f280000300800 */
[----:B0-----:R-:W4:Y:S01]  /*eb90*/  LDL.LU R26, [R1+0x138] ;  /* 0x00013800011a7983 */ /* 0x001f220000300800 */
[----:B------:R-:W-:-:S02]  /*eba0*/  IMAD.MOV.U32 R27, RZ, RZ, R28 ;  /* 0x000000ffff1b7224 */ /* 0x000fc400078e001c */
[----:B------:R-:W3:Y:S01]  /*ebb0*/  LDL.LU R28, [R1+0x10b8] ;  /* 0x0010b800011c7983 */ /* 0x000ee20000300800 */
[C---:B--2---:R-:W-:Y:S11]  /*ebc0*/  HMMA.16816.F32 R4, R16.reuse, R8, R4 ;  /* 0x000000081004723c */ /* 0x044ff60000001804 */
[----:B------:R-:W-:Y:S11]  /*ebd0*/  @!UPT UIADD3 URZ, URZ, URZ, URZ ;  /* 0x0000003f3f3ff290 */ /* 0x000ff6000fffe03f */
[----:B------:R-:W-:Y:S01]  /*ebe0*/  @!UPT UIADD3 URZ, URZ, URZ, URZ ;  /* 0x0000003f3f3ff290 */ /* 0x000fe2000fffe03f */
[----:B------:R0:W-:Y:S01]  /*ebf0*/  STL.64 [R1+0x360], R4 ;  /* 0x0003600401007387 */ /* 0x0001e20000100a00 */
[----:B------:R1:W-:Y:S03]  /*ec00*/  STL.64 [R1+0x368], R6 ;  /* 0x0003680601007387 */ /* 0x0003e60000100a00 */
[----:B0-----:R-:W1:Y:S02]  /*ec10*/  LDL.LU.64 R4, [R1+0x10b0] ;  /* 0x0010b00001047983 */ /* 0x001e640000300a00 */
[C---:B-1----:R-:W-:Y:S02]  /*ec20*/  HMMA.16816.F32 R4, R16.reuse, R4, R20 ;  /* 0x000000041004723c */ /* 0x042fe40000001814 */
[----:B------:R-:W2:Y:S01]  /*ec30*/  LDL.LU.64 R22, [R1+0x10a8] ;  /* 0x0010a80001167983 */ /* 0x000ea20000300a00 */
[----:B------:R-:W2:Y:S11]  /*ec40*/  LDL.LU.64 R20, [R1+0x10a0] ;  /* 0x0010a00001147983 */ /* 0x000eb60000300a00 */
[----:B------:R-:W-:Y:S09]  /*ec50*/  @!UPT UIADD3 URZ, URZ, URZ, URZ ;  /* 0x0000003f3f3ff290 */ /* 0x000ff2000fffe03f */
[----:B------:R0:W-:Y:S01]  /*ec60*/  STL.64 [R1+0x350], R4 ;  /* 0x0003500401007387 */ /* 0x0001e20000100a00 */
[----:B------:R2:W-:Y:S03]  /*ec70*/  STL.64 [R1+0x358], R6 ;  /* 0x0003580601007387 */ /* 0x0005e60000100a00 */
[----:B0-----:R-:W2:Y:S02]  /*ec80*/  LDL.LU.64 R4, [R1+0x1098] ;  /* 0x0010980001047983 */ /* 0x001ea40000300a00 */
[C---:B--2---:R-:W-:Y:S02]  /*ec90*/  HMMA.16816.F32 R4, R16.reuse, R4, R20 ;  /* 0x000000041004723c */ /* 0x044fe40000001814 */
        /* <DEDUP_REMOVED lines=10> */
[----:B------:R-:W-:Y:S01]  /*ed40*/  STL.64 [R1+0x330], R4 ;  /* 0x0003300401007387 */ /* 0x000fe20000100a00 */
[----:B------:R0:W-:Y:S03]  /*ed50*/  STL.64 [R1+0x338], R6 ;  /* 0x0003380601007387 */ /* 0x0001e60000100a00 */
[----:B0-----:R-:W2:Y:S01]  /*ed60*/  LDL.LU.64 R6, [R1+0x1068] ;  /* 0x0010680001067983 */ /* 0x001ea20000300a00 */
[----:B------:R-:W2:Y:S02]  /*ed70*/  LDL.LU.64 R4, [R1+0x1060] ;  /* 0x0010600001047983 */ /* 0x000ea40000300a00 */
[----:B--2---:R-:W-:Y:S01]  /*ed80*/  HMMA.16816.F32 R16, R16, R4, R20 ;  /* 0x000000041010723c */ /* 0x004fe20000001814 */
[----:B------:R-:W2:Y:S01]  /*ed90*/  LDL.LU.64 R22, [R1+0x1058] ;  /* 0x0010580001167983 */ /* 0x000ea20000300a00 */
[----:B------:R-:W2:Y:S02]  /*eda0*/  LDL.LU.64 R20, [R1+0x1050] ;  /* 0x0010500001147983 */ /* 0x000ea40000300a00 */
[----:B------:R0:W-:Y:S02]  /*edb0*/  STL.64 [R1+0xff0], R6 ;  /* 0x000ff00601007387 */ /* 0x0001e40000100a00 */
[----:B------:R-:W2:Y:S11]  /*edc0*/  LDL.LU R4, [R1+0x140] ;  /* 0x0001400001047983 */ /* 0x000eb60000300800 */
[----:B------:R-:W-:Y:S06]  /*edd0*/  @!UPT UIADD3 URZ, URZ, URZ, URZ ;  /* 0x0000003f3f3ff290 */ /* 0x000fec000fffe03f */
[----:B------:R-:W-:Y:S01]  /*ede0*/  STL.64 [R1+0x250], R16 ;  /* 0x0002501001007387 */ /* 0x000fe20000100a00 */
[----:B------:R1:W-:Y:S02]  /*edf0*/  STL.64 [R1+0x258], R18 ;  /* 0x0002581201007387 */ /* 0x0003e40000100a00 */
[----:B------:R-:W2:Y:S02]  /*ee00*/  LDL.LU R5, [R1+0x144] ;  /* 0x0001440001057983 */ /* 0x000ea40000300800 */
[----:B0-----:R-:W2:Y:S01]  /*ee10*/  LDL.LU R6, [R1+0x148] ;  /* 0x0001480001067983 */ /* 0x001ea20000300800 */
[----:B------:R-:W2:Y:S04]  /*ee20*/  LDL.LU R7, [R1+0x14c] ;  /* 0x00014c0001077983 */ /* 0x000ea80000300800 */
[----:B-1----:R-:W3:Y:S01]  /*ee30*/  LDL R18, [R1+0xa8] ;  /* 0x0000a80001127983 */ /* 0x002ee20000100800 */
[C---:B--2---:R-:W-:Y:S11]  /*ee40*/  HMMA.16816.F32 R4, R20.reuse, R14, R4 ;  /* 0x0000000e1404723c */ /* 0x044ff60000001804 */
[----:B------:R-:W-:Y:S11]  /*ee50*/  @!UPT UIADD3 URZ, URZ, URZ, URZ ;  /* 0x0000003f3f3ff290 */ /* 0x000ff6000fffe03f */
[----:B------:R-:W-:Y:S01]  /*ee60*/  @!UPT UIADD3 URZ, URZ, URZ, URZ ;  /* 0x0000003f3f3ff290 */ /* 0x000fe2000fffe03f */
[----:B------:R-:W-:Y:S01]  /*ee70*/  STL.64 [R1+0x230], R4 ;  /* 0x0002300401007387 */ /* 0x000fe20000100a00 */
[----:B------:R0:W-:Y:S02]  /*ee80*/  STL.64 [R1+0x238], R6 ;  /* 0x0002380601007387 */ /* 0x0001e40000100a00 */
[----:B0-----:R-:W-:Y:S02]  /*ee90*/  IMAD.MOV.U32 R7, RZ, RZ, R14 ;  /* 0x000000ffff077224 */ /* 0x001fe400078e000e */
[----:B------:R-:W-:Y:S02]  /*eea0*/  IMAD.MOV.U32 R6, RZ, RZ, R15 ;  /* 0x000000ffff067224 */ /* 0x000fe400078e000f */
[----:B------:R-:W4:Y:S02]  /*eeb0*/  LDL.LU.64 R14, [R1+0x1048] ;  /* 0x00104800010e7983 */ /* 0x000f240000300a00 */
[----:B----4-:R-:W-:Y:S01]  /*eec0*/  HMMA.16816.F32 R24, R20, R14, R24 ;  /* 0x0000000e1418723c */ /* 0x010fe20000001818 */
[----:B------:R-:W-:-:S02]  /*eed0*/  IMAD.MOV.U32 R5, RZ, RZ, R14 ;  /* 0x000000ffff057224 */ /* 0x000fc400078e000e */
[----:B------:R-:W-:Y:S11]  /*eee0*/  IMAD.MOV.U32 R4, RZ, RZ, R15 ;  /* 0x000000ffff047224 */ /* 0x000ff600078e000f */
[----:B------:R-:W-:Y:S09]  /*eef0*/  @!UPT UIADD3 URZ, URZ, URZ, URZ ;  /* 0x0000003f3f3ff290 */ /* 0x000ff2000fffe03f */
[----:B------:R-:W-:Y:S01]  /*ef00*/  STL.64 [R1+0x210], R24 ;  /* 0x0002101801007387 */ /* 0x000fe20000100a00 */
[----:B------:R0:W-:Y:S03]  /*ef10*/  STL.64 [R1+0x218], R26 ;  /* 0x0002181a01007387 */ /* 0x0001e60000100a00 */
[----:B0-----:R-:W2:Y:S01]  /*ef20*/  LDL.LU.64 R26, [R1+0x1040] ;  /* 0x00104000011a7983 */ /* 0x001ea20000300a00 */
[----:B------:R-:W2:Y:S02]  /*ef30*/  LDL.LU.64 R14, [R1+0x1038] ;  /* 0x00103800010e7983 */ /* 0x000ea40000300a00 */
[----:B------:R-:W2:Y:S02]  /*ef40*/  LDL.LU.64 R12, [R1+0x1030] ;  /* 0x00103000010c7983 */ /* 0x000ea40000300a00 */
[----:B---3--:R-:W-:Y:S01]  /*ef50*/  IMAD.MOV.U32 R19, RZ, RZ, R28 ;  /* 0x000000ffff137224 */ /* 0x008fe200078e001c */
[----:B--2---:R-:W-:Y:S11]  /*ef60*/  HMMA.16816.F32 R12, R20, R26, R12 ;  /* 0x0000001a140c723c */ /* 0x004ff6000000180c */
[----:B------:R-:W-:Y:S11]  /*ef70*/  @!UPT UIADD3 URZ, URZ, URZ, URZ ;  /* 0x0000003f3f3ff290 */ /* 0x000ff6000fffe03f */
[----:B------:R-:W-:Y:S01]  /*ef80*/  @!UPT UIADD3 URZ, URZ, URZ, URZ ;  /* 0x0000003f3f3ff290 */ /* 0x000fe2000fffe03f */
[----:B------:R-:W-:Y:S01]  /*ef90*/  STL.64 [R1+0x200], R12 ;  /* 0x0002000c01007387 */ /* 0x000fe20000100a00 */
[----:B------:R0:W-:Y:S02]  /*efa0*/  STL [R1+0x208], R14 ;  /* 0x0002080e01007387 */ /* 0x0001e40000100800 */
[----:B------:R-:W-:Y:S02]  /*efb0*/  IMAD.MOV.U32 R28, RZ, RZ, R15 ;  /* 0x000000ffff1c7224 */ /* 0x000fe400078e000f */
[----:B0-----:R-:W2:Y:S01]  /*efc0*/  LDL.LU.64 R14, [R1+0x1028] ;  /* 0x00102800010e7983 */ /* 0x001ea20000300a00 */
[----:B------:R-:W2:Y:S02]  /*efd0*/  LDL.LU.64 R12, [R1+0x1020] ;  /* 0x00102000010c7983 */ /* 0x000ea40000300a00 */
[----:B------:R0:W-:Y:S02]  /*efe0*/  STL.64 [R1+0xfa0], R26 ;  /* 0x000fa01a01007387 */ /* 0x0001e40000100a00 */
[----:B0-----:R-:W-:-:S02]  /*eff0*/  IMAD.MOV.U32 R26, RZ, RZ, R5 ;  /* 0x000000ffff1a7224 */ /* 0x001fc400078e0005 */
[----:B------:R-:W-:-:S05]  /*f000*/  IMAD.MOV.U32 R27, RZ, RZ, R4 ;  /* 0x000000ffff1b7224 */ /* 0x000fca00078e0004 */
[----:B------:R-:W-:Y:S01]  /*f010*/  STL.64 [R1+0xfb8], R26 ;  /* 0x000fb81a01007387 */ /* 0x000fe20000100a00 */
[----:B------:R-:W-:Y:S02]  /*f020*/  STL [R1+0xea8], R28 ;  /* 0x000ea81c01007387 */ /* 0x000fe40000100800 */
[----:B------:R-:W-:Y:S02]  /*f030*/  IMAD.MOV.U32 R5, RZ, RZ, R10 ;  /* 0x000000ffff057224 */ /* 0x000fe400078e000a */
[----:B------:R-:W-:Y:S01]  /*f040*/  IMAD.MOV.U32 R4, RZ, RZ, R11 ;  /* 0x000000ffff047224 */ /* 0x000fe200078e000b */
[----:B--2---:R-:W-:Y:S11]  /*f050*/  HMMA.16816.F32 R12, R20, R10, R12 ;  /* 0x0000000a140c723c */ /* 0x004ff6000000180c */
[----:B------:R-:W-:Y:S11]  /*f060*/  @!UPT UIADD3 URZ, URZ, URZ, URZ ;  /* 0x0000003f3f3ff290 */ /* 0x000ff6000fffe03f */
[----:B------:R-:W-:Y:S01]  /*f070*/  @!UPT UIADD3 URZ, URZ, URZ, URZ ;  /* 0x0000003f3f3ff290 */ /* 0x000fe2000fffe03f */
[----:B------:R0:W-:Y:S01]  /*f080*/  STL.64 [R1+0x1f0], R12 ;  /* 0x0001f00c01007387 */ /* 0x0001e20000100a00 */
[----:B------:R1:W-:Y:S03]  /*f090*/  STL.64 [R1+0x1f8], R14 ;  /* 0x0001f80e01007387 */ /* 0x0003e60000100a00 */
[----:B0-----:R-:W2:Y:S01]  /*f0a0*/  LDL.LU R12, [R1+0x60] ;  /* 0x00006000010c7983 */ /* 0x001ea20000300800 */
[----:B------:R-:W2:Y:S02]  /*f0b0*/  LDL.LU R13, [R1+0x64] ;  /* 0x00006400010d7983 */ /* 0x000ea40000300800 */
[----:B-1----:R-:W3:Y:S02]  /*f0c0*/  LDL.LU R14, [R1+0x68] ;  /* 0x00006800010e7983 */ /* 0x002ee40000300800 */
[----:B------:R-:W3:Y:S01]  /*f0d0*/  LDL.LU R15, [R1+0x6c] ;  /* 0x00006c00010f7983 */ /* 0x000ee20000300800 */
[----:B------:R-:W4:Y:S01]  /*f0e0*/  LDL.LU R8, [R1+0xf0] ;  /* 0x0000f00001087983 */ /* 0x000f220000300800 */
[----:B------:R-:W4:Y:S02]  /*f0f0*/  LDL.LU R9, [R1+0xf4] ;  /* 0x0000f40001097983 */ /* 0x000f240000300800 */
[----:B------:R-:W2:Y:S02]  /*f100*/  LDL.LU R10, [R1+0xf8] ;  /* 0x0000f800010a7983 */ /* 0x000ea40000300800 */
[----:B------:R-:W2:Y:S02]  /*f110*/  LDL.LU R11, [R1+0xfc] ;  /* 0x0000fc00010b7983 */ /* 0x000ea40000300800 */
[----:B--2---:R-:W-:Y:S01]  /*f120*/  STL.64 [R1+0x1018], R10 ;  /* 0x0010180a01007387 */ /* 0x004fe20000100a00 */
[----:B----4-:R0:W-:Y:S03]  /*f130*/  STL.64 [R1+0x1010], R8 ;  /* 0x0010100801007387 */ /* 0x0101e60000100a00 */
[----:B0-----:R-:W2:Y:S01]  /*f140*/  LDL.LU R8, [R1+0x100] ;  /* 0x0001000001087983 */ /* 0x001ea20000300800 */
[----:B------:R-:W2:Y:S02]  /*f150*/  LDL.LU R9, [R1+0x104] ;  /* 0x0001040001097983 */ /* 0x000ea40000300800 */
[----:B------:R-:W2:Y:S02]  /*f160*/  LDL.LU R10, [R1+0x108] ;  /* 0x00010800010a7983 */ /* 0x000ea40000300800 */
[----:B------:R-:W2:Y:S02]  /*f170*/  LDL.LU R11, [R1+0x10c] ;  /* 0x00010c00010b7983 */ /* 0x000ea40000300800 */
[----:B------:R-:W-:-:S02]  /*f180*/  IMAD.MOV.U32 R26, RZ, RZ, R7 ;  /* 0x000000ffff1a7224 */ /* 0x000fc400078e0007 */
[----:B------:R-:W-:Y:S01]  /*f190*/  IMAD.MOV.U32 R27, RZ, RZ, R6 ;  /* 0x000000ffff1b7224 */ /* 0x000fe200078e0006 */
[----:B---3--:R0:W-:Y:S01]  /*f1a0*/  STL.64 [R1+0x1000], R14 ;  /* 0x0010000e01007387 */ /* 0x0081e20000100a00 */
[----:B------:R-:W-:Y:S02]  /*f1b0*/  STL.64 [R1+0xff8], R12 ;  /* 0x000ff80c01007387 */ /* 0x000fe40000100a00 */
[----:B------:R-:W3:Y:S01]  /*f1c0*/  LDL.64 R6, [R1+0x88] ;  /* 0x0000880001067983 */ /* 0x000ee20000100a00 */
[----:B0-----:R-:W4:Y:S01]  /*f1d0*/  LDL.64 R14, [R1+0x98] ;  /* 0x00009800010e7983 */ /* 0x001f220000100a00 */
[----:B------:R0:W-:Y:S02]  /*f1e0*/  STL.64 [R1+0xfe8], R26 ;  /* 0x000fe81a01007387 */ /* 0x0001e40000100a00 */
[----:B------:R-:W3:Y:S02]  /*f1f0*/  LDL.LU R24, [R1+0x40] ;  /* 0x0000400001187983 */ /* 0x000ee40000300800 */
[----:B------:R-:W3:Y:S01]  /*f200*/  LDL.LU R25, [R1+0x44] ;  /* 0x0000440001197983 */ /* 0x000ee20000300800 */
[----:B0-----:R-:W3:Y:S01]  /*f210*/  LDL.LU R26, [R1+0x48] ;  /* 0x00004800011a7983 */ /* 0x001ee20000300800 */
[----:B------:R-:W3:Y:S01]  /*f220*/  LDL.LU R27, [R1+0x4c] ;  /* 0x00004c00011b7983 */ /* 0x000ee20000300800 */
[----:B--2---:R-:W-:Y:S11]  /*f230*/  HMMA.16816.F32 R8, R20, R18, R8 ;  /* 0x000000121408723c */ /* 0x004ff60000001808 */
[----:B------:R-:W-:Y:S11]  /*f240*/  @!UPT UIADD3 URZ, URZ, URZ, URZ ;  /* 0x0000003f3f3ff290 */ /* 0x000ff6000fffe03f */
[----:B------:R-:W-:Y:S01]  /*f250*/  @!UPT UIADD3 URZ, URZ, URZ, URZ ;  /* 0x0000003f3f3ff290 */ /* 0x000fe2000fffe03f */
[----:B------:R-:W-:Y:S01]  /*f260*/  STL.64 [R1+0x1e0], R8 ;  /* 0x0001e00801007387 */ /* 0x000fe20000100a00 */
[----:B------:R0:W-:Y:S02]  /*f270*/  STL [R1+0x1e8], R10 ;  /* 0x0001e80a01007387 */ /* 0x0001e40000100800 */
[----:B------:R-:W-:Y:S02]  /*f280*/  IMAD.MOV.U32 R28, RZ, RZ, R11 ;  /* 0x000000ffff1c7224 */ /* 0x000fe400078e000b */
[----:B0-----:R-:W4:Y:S01]  /*f290*/  LDL.LU.64 R10, [R1+0x1018] ;  /* 0x00101800010a7983 */ /* 0x001f220000300a00 */
[----:B------:R-:W4:Y:S02]  /*f2a0*/  LDL.LU.64 R8, [R1+0x1010] ;  /* 0x0010100001087983 */ /* 0x000f240000300a00 */
[----:B------:R0:W-:Y:S02]  /*f2b0*/  STL.64 [R1+0xf80], R18 ;  /* 0x000f801201007387 */ /* 0x0001e40000100a00 */
[----:B0-----:R-:W-:-:S02]  /*f2c0*/  IMAD.MOV.U32 R18, RZ, RZ, R5 ;  /* 0x000000ffff127224 */ /* 0x001fc400078e0005 */
[----:B------:R-:W-:-:S05]  /*f2d0*/  IMAD.MOV.U32 R19, RZ, RZ, R4 ;  /* 0x000000ffff137224 */ /* 0x000fca00078e0004 */
[----:B------:R0:W-:Y:S01]  /*f2e0*/  STL.64 [R1+0xf98], R18 ;  /* 0x000f981201007387 */ /* 0x0001e20000100a00 */
[----:B------:R-:W2:Y:S02]  /*f2f0*/  LDL.LU R16, [R1] ;  /* 0x0000000001107983 */ /* 0x000ea40000300800 */
[----:B------:R-:W2:Y:S01]  /*f300*/  LDL.LU R17, [R1+0x4] ;  /* 0x0000040001117983 */ /* 0x000ea20000300800 */
[----:B0-----:R-:W2:Y:S01]  /*f310*/  LDL.LU R18, [R1+0x8] ;  /* 0x0000080001127983 */ /* 0x001ea20000300800 */
[----:B------:R-:W-:Y:S02]  /*f320*/  IMAD.MOV.U32 R19, RZ, RZ, R0 ;  /* 0x000000ffff137224 */ /* 0x000fe400078e0000 */
[----:B------:R-:W3:Y:S03]  /*f330*/  LDL.LU R0, [R1+0x1008] ;  /* 0x0010080001007983 */ /* 0x000ee60000300800 */
[----:B--2---:R-:W-:Y:S01]  /*f340*/  STL.64 [R1+0xfb0], R18 ;  /* 0x000fb01201007387 */ /* 0x004fe20000100a00 */
[----:B------:R0:W-:Y:S03]  /*f350*/  STL.64 [R1+0xfa8], R16 ;  /* 0x000fa81001007387 */ /* 0x0001e60000100a00 */
[----:B0-----:R-:W2:Y:S01]  /*f360*/  LDL.LU R16, [R1+0x10] ;  /* 0x0000100001107983 */ /* 0x001ea20000300800 */
[----:B------:R-:W2:Y:S02]  /*f370*/  LDL.LU R17, [R1+0x14] ;  /* 0x0000140001117983 */ /* 0x000ea40000300800 */
[----:B------:R-:W2:Y:S02]  /*f380*/  LDL.LU R18, [R1+0x18] ;  /* 0x0000180001127983 */ /* 0x000ea40000300800 */
[----:B------:R-:W2:Y:S01]  /*f390*/  LDL.LU R19, [R1+0x1c] ;  /* 0x00001c0001137983 */ /* 0x000ea20000300800 */
[C---:B----4-:R-:W-:Y:S01]  /*f3a0*/  HMMA.16816.F32 R8, R20.reuse, R14, R8 ;  /* 0x0000000e1408723c */ /* 0x050fe20000001808 */
[----:B--2---:R-:W-:Y:S01]  /*f3b0*/  STL.64 [R1+0xfc8], R18 ;  /* 0x000fc81201007387 */ /* 0x004fe20000100a00 */
[----:B------:R0:W-:Y:S03]  /*f3c0*/  STL.64 [R1+0xfc0], R16 ;  /* 0x000fc01001007387 */ /* 0x0001e60000100a00 */
[----:B0-----:R-:W2:Y:S01]  /*f3d0*/  LDL.LU R16, [R1+0x20] ;  /* 0x0000200001107983 */ /* 0x001ea20000300800 */
[----:B------:R-:W2:Y:S02]  /*f3e0*/  LDL.LU R17, [R1+0x24] ;  /* 0x0000240001117983 */ /* 0x000ea40000300800 */
[----:B------:R-:W2:Y:S02]  /*f3f0*/  LDL.LU R18, [R1+0x28] ;  /* 0x0000280001127983 */ /* 0x000ea40000300800 */
[----:B------:R-:W-:Y:S11]  /*f400*/  STL [R1+0xeb0], R28 ;  /* 0x000eb01c01007387 */ /* 0x000ff60000100800 */
[----:B------:R-:W-:Y:S02]  /*f410*/  @!UPT UIADD3 URZ, URZ, URZ, URZ ;  /* 0x0000003f3f3ff290 */ /* 0x000fe4000fffe03f */
[----:B------:R0:W-:Y:S01]  /*f420*/  STL.64 [R1+0x1d0], R8 ;  /* 0x0001d00801007387 */ /* 0x0001e20000100a00 */
[----:B------:R-:W-:Y:S02]  /*f430*/  STL.64 [R1+0x1d8], R10 ;  /* 0x0001d80a01007387 */ /* 0x000fe40000100a00 */
[----:B0-----:R-:W-:Y:S02]  /*f440*/  IMAD.MOV.U32 R9, RZ, RZ, R14 ;  /* 0x000000ffff097224 */ /* 0x001fe400078e000e */
[----:B------:R-:W-:Y:S02]  /*f450*/  IMAD.MOV.U32 R8, RZ, RZ, R15 ;  /* 0x000000ffff087224 */ /* 0x000fe400078e000f */
[----:B------:R-:W3:Y:S01]  /*f460*/  LDL.LU.64 R14, [R1+0x1000] ;  /* 0x00100000010e7983 */ /* 0x000ee20000300a00 */
[----:B------:R-:W3:Y:S02]  /*f470*/  LDL.LU.64 R12, [R1+0xff8] ;  /* 0x000ff800010c7983 */ /* 0x000ee40000300a00 */
[C---:B---3--:R-:W-:Y:S11]  /*f480*/  HMMA.16816.F32 R12, R20.reuse, R6, R12 ;  /* 0x00000006140c723c */ /* 0x048ff6000000180c */
[----:B------:R-:W-:Y:S11]  /*f490*/  @!UPT UIADD3 URZ, URZ, URZ, URZ ;  /* 0x0000003f3f3ff290 */ /* 0x000ff6000fffe03f */
[----:B------:R-:W-:Y:S01]  /*f4a0*/  @!UPT UIADD3 URZ, URZ, URZ, URZ ;  /* 0x0000003f3f3ff290 */ /* 0x000fe2000fffe03f */
[----:B------:R0:W-:Y:S01]  /*f4b0*/  STL.64 [R1+0x1c0], R12 ;  /* 0x0001c00c01007387 */ /* 0x0001e20000100a00 */
[----:B------:R-:W-:Y:S02]  /*f4c0*/  STL.64 [R1+0x1c8], R14 ;  /* 0x0001c80e01007387 */ /* 0x000fe40000100a00 */
[----:B0-----:R-:W-:Y:S02]  /*f4d0*/  IMAD.MOV.U32 R13, RZ, RZ, R6 ;  /* 0x000000ffff0d7224 */ /* 0x001fe400078e0006 */
[----:B------:R-:W-:Y:S02]  /*f4e0*/  IMAD.MOV.U32 R12, RZ, RZ, R7 ;  /* 0x000000ffff0c7224 */ /* 0x000fe400078e0007 */
[----:B------:R-:W3:Y:S01]  /*f4f0*/  LDL.LU.64 R6, [R1+0xff0] ;  /* 0x000ff00001067983 */ /* 0x000ee20000300a00 */
[----:B------:R-:W-:Y:S01]  /*f500*/  IMAD.MOV.U32 R19, RZ, RZ, R0 ;  /* 0x000000ffff137224 */ /* 0x000fe200078e0000 */
[----:B---3--:R-:W-:Y:S02]  /*f510*/  HMMA.16816.F32 R20, R20, R6, R24 ;  /* 0x000000061414723c */ /* 0x008fe40000001818 */
[----:B------:R-:W2:Y:S01]  /*f520*/  LDL.LU.64 R26, [R1+0xfe8] ;  /* 0x000fe800011a7983 */ /* 0x000ea20000300a00 */
[----:B------:R-:W-:-:S02]  /*f530*/  IMAD.MOV.U32 R28, RZ, RZ, R6 ;  /* 0x000000ffff1c7224 */ /* 0x000fc400078e0006 */
[----:B------:R-:W-:Y:S11]  /*f540*/  IMAD.MOV.U32 R0, RZ, RZ, R7 ;  /* 0x000000ffff007224 */ /* 0x000ff600078e0007 */
[----:B------:R-:W-:Y:S07]  /*f550*/  @!UPT UIADD3 URZ, URZ, URZ, URZ ;  /* 0x0000003f3f3ff290 */ /* 0x000fee000fffe03f */
[----:B------:R0:W-:Y:S01]  /*f560*/  STL.64 [R1+0x1b0], R20 ;  /* 0x0001b01401007387 */ /* 0x0001e20000100a00 */
[----:B------:R1:W-:Y:S02]  /*f570*/  STL.64 [R1+0x1b8], R22 ;  /* 0x0001b81601007387 */ /* 0x0003e40000100a00 */
[----:B------:R-:W2:Y:S02]  /*f580*/  LDL.LU.64 R6, [R1+0xfe0] ;  /* 0x000fe00001067983 */ /* 0x000ea40000300a00 */
[----:B------:R-:W2:Y:S01]  /*f590*/  LDL.LU.64 R4, [R1+0xfd8] ;  /* 0x000fd80001047983 */ /* 0x000ea20000300a00 */
[----:B0-----:R-:W3:Y:S01]  /*f5a0*/  LDL.LU R20, [R1+0x50] ;  /* 0x0000500001147983 */ /* 0x001ee20000300800 */
[----:B------:R-:W3:Y:S02]  /*f5b0*/  LDL.LU R21, [R1+0x54] ;  /* 0x0000540001157983 */ /* 0x000ee40000300800 */
[----:B-1----:R-:W3:Y:S02]  /*f5c0*/  LDL.LU R22, [R1+0x58] ;  /* 0x0000580001167983 */ /* 0x002ee40000300800 */
[----:B------:R-:W-:-:S02]  /*f5d0*/  IMAD.MOV.U32 R23, RZ, RZ, R29 ;  /* 0x000000ffff177224 */ /* 0x000fc400078e001d */
[----:B------:R-:W4:Y:S01]  /*f5e0*/  LDL.LU R29, [R1+0xfd0] ;  /* 0x000fd000011d7983 */ /* 0x000f220000300800 */
[C---:B--2---:R-:W-:Y:S03]  /*f5f0*/  HMMA.16816.F32 R24, R4.reuse, R26, R16 ;  /* 0x0000001a0418723c */ /* 0x044fe60000001810 */
[----:B------:R-:W2:Y:S01]  /*f600*/  LDL.LU.64 R18, [R1+0xfc8] ;  /* 0x000fc80001127983 */ /* 0x000ea20000300a00 */
[----:B------:R-:W2:Y:S11]  /*f610*/  LDL.LU.64 R16, [R1+0xfc0] ;  /* 0x000fc00001107983 */ /* 0x000eb60000300a00 */
[----:B------:R-:W-:Y:S08]  /*f620*/  @!UPT UIADD3 URZ, URZ, URZ, URZ ;  /* 0x0000003f3f3ff290 */ /* 0x000ff0000fffe03f */
[----:B------:R-:W-:Y:S01]  /*f630*/  STL.64 [R1+0x1a0], R24 ;  /* 0x0001a01801007387 */ /* 0x000fe20000100a00 */
        /* <DEDUP_REMOVED lines=8> */
[----:B0-----:R-:W2:Y:S02]  /*f6c0*/  LDL.LU.64 R26, [R1+0xfa0] ;  /* 0x000fa000011a7983 */ /* 0x001ea40000300a00 */
[C---:B--2---:R-:W-:Y:S02]  /*f6d0*/  HMMA.16816.F32 R24, R4.reuse, R26, R16 ;  /* 0x0000001a0418723c */ /* 0x044fe40000001810 */
[----:B------:R-:W2:Y:S11]  /*f6e0*/  LDL.LU.64 R18, [R1+0xf98] ;  /* 0x000f980001127983 */ /* 0x000eb60000300a00 */
[----:B------:R-:W-:Y:S10]  /*f6f0*/  @!UPT UIADD3 URZ, URZ, URZ, URZ ;  /* 0x0000003f3f3ff290 */ /* 0x000ff4000fffe03f */
[----:B------:R-:W-:Y:S01]  /*f700*/  STL.64 [R1+0x170], R24 ;  /* 0x0001701801007387 */ /* 0x000fe20000100a00 */
[----:B------:R0:W-:Y:S03]  /*f710*/  STL.64 [R1+0x178], R26 ;  /* 0x0001781a01007387 */ /* 0x0001e60000100a00 */
[----:B0-----:R-:W2:Y:S01]  /*f720*/  LDL.LU.64 R26, [R1+0xf90] ;  /* 0x000f9000011a7983 */ /* 0x001ea20000300a00 */
[----:B------:R-:W2:Y:S02]  /*f730*/  LDL.LU.64 R24, [R1+0xf88] ;  /* 0x000f880001187983 */ /* 0x000ea40000300a00 */
[C---:B--2---:R-:W-:Y:S01]  /*f740*/  HMMA.16816.F32 R24, R4.reuse, R18, R24 ;  /* 0x000000120418723c */ /* 0x044fe20000001818 */
[----:B------:R-:W3:Y:S11]  /*f750*/  LDL.LU.64 R18, [R1+0xf80] ;  /* 0x000f800001127983 */ /* 0x000ef60000300a00 */
[----:B------:R-:W-:Y:S11]  /*f760*/  @!UPT UIADD3 URZ, URZ, URZ, URZ ;  /* 0x0000003f3f3ff290 */ /* 0x000ff6000fffe03f */
[----:B------:R-:W-:Y:S01]  /*f770*/  STL.64 [R1+0x160], R24 ;  /* 0x0001601801007387 */ /* 0x000fe20000100a00 */
[----:B------:R0:W-:Y:S02]  /*f780*/  STL.64 [R1+0x168], R26 ;  /* 0x0001681a01007387 */ /* 0x0001e40000100a00 */
[----:B0-----:R-:W-:Y:S02]  /*f790*/  IMAD.MOV.U32 R26, RZ, RZ, R9 ;  /* 0x000000ffff1a7224 */ /* 0x001fe400078e0009 */
[----:B------:R-:W-:Y:S02]  /*f7a0*/  IMAD.MOV.U32 R27, RZ, RZ, R8 ;  /* 0x000000ffff1b7224 */ /* 0x000fe400078e0008 */
[----:B----4-:R-:W0:Y:S04]  /*f7b0*/  LDSM.16.MT88.4 R8, [R29+0x2100] ;  /* 0x002100001d08783b */ /* 0x010e280000004200 */
[----:B0-----:R-:W-:Y:S01]  /*f7c0*/  STL.64 [R1+0xf78], R10 ;  /* 0x000f780a01007387 */ /* 0x001fe20000100a00 */
[----:B------:R0:W-:Y:S03]  /*f7d0*/  STL.64 [R1+0xf70], R8 ;  /* 0x000f700801007387 */ /* 0x0001e60000100a00 */
[----:B0-----:R-:W2:Y:S01]  /*f7e0*/  LDL.LU R8, [R1+0x180] ;  /* 0x0001800001087983 */ /* 0x001ea20000300800 */
[----:B------:R-:W2:Y:S02]  /*f7f0*/  LDL.LU R9, [R1+0x184] ;  /* 0x0001840001097983 */ /* 0x000ea40000300800 */
[----:B------:R-:W2:Y:S02]  /*f800*/  LDL.LU R10, [R1+0x188] ;  /* 0x00018800010a7983 */ /* 0x000ea40000300800 */
[----:B------:R-:W2:Y:S01]  /*f810*/  LDL.LU R11, [R1+0x18c] ;  /* 0x00018c00010b7983 */ /* 0x000ea20000300800 */
[----:B---3--:R-:W-:Y:S01]  /*f820*/  HMMA.16816.F32 R20, R4, R18, R20 ;  /* 0x000000120414723c */ /* 0x008fe20000001814 */
[----:B------:R-:W0:Y:S11]  /*f830*/  S2R R19, SR_TID.X ;  /* 0x0000000000137919 */ /* 0x000e360000002100 */
[----:B------:R-:W-:Y:S11]  /*f840*/  @!UPT UIADD3 URZ, URZ, URZ, URZ ;  /* 0x0000003f3f3ff290 */ /* 0x000ff6000fffe03f */
[----:B------:R-:W-:Y:S01]  /*f850*/  STL.64 [R1+0x150], R20 ;  /* 0x0001501401007387 */ /* 0x000fe20000100a00 */
[----:B------:R1:W-:Y:S02]  /*f860*/  STL.64 [R1+0x158], R22 ;  /* 0x0001581601007387 */ /* 0x0003e40000100a00 */
[----:B-1----:R-:W-:Y:S02]  /*f870*/  IMAD.MOV.U32 R22, RZ, RZ, R13 ;  /* 0x000000ffff167224 */ /* 0x002fe400078e000d */
[----:B------:R-:W-:Y:S02]  /*f880*/  IMAD.MOV.U32 R23, RZ, RZ, R12 ;  /* 0x000000ffff177224 */ /* 0x000fe400078e000c */
[----:B------:R-:W1:Y:S04]  /*f890*/  LDSM.16.MT88.4 R12, [R29+0x2180] ;  /* 0x002180001d0c783b */ /* 0x000e680000004200 */
[----:B------:R-:W3:Y:S01]  /*f8a0*/  S2R R20, SR_TID.X ;  /* 0x0000000000147919 */ /* 0x000ee20000002100 */
[----:B0-----:R-:W-:-:S05]  /*f8b0*/  LOP3.LUT R19, R19, 0x7, RZ, 0xc0, !PT ;  /* 0x0000000713137812 */ /* 0x001fca00078ec0ff */
[----:B------:R-:W-:Y:S02]  /*f8c0*/  IMAD R21, R19, 0x90, RZ ;  /* 0x0000009013157824 */ /* 0x000fe400078e02ff */
[----:B------:R-:W0:Y:S01]  /*f8d0*/  LDSM.16.MT88.4 R16, [R29+0x4000] ;  /* 0x004000001d10783b */ /* 0x000e220000004200 */
[----:B---3--:R-:W-:-:S05]  /*f8e0*/  IMAD.SHL.U32 R20, R20, 0x2, RZ ;  /* 0x0000000214147824 */ /* 0x008fca00078e00ff */
[----:B------:R-:W-:-:S04]  /*f8f0*/  LOP3.LUT R20, R21, 0x30, R20, 0x78, !PT ;  /* 0x0000003015147812 */ /* 0x000fc800078e7814 */
[----:B------:R-:W-:Y:S01]  /*f900*/  LOP3.LUT R20, R20, 0x40, RZ, 0x3c, !PT ;  /* 0x0000004014147812 */ /* 0x000fe200078e3cff */
[----:B-1----:R-:W-:Y:S01]  /*f910*/  STL.64 [R1+0xf00], R14 ;  /* 0x000f000e01007387 */ /* 0x002fe20000100a00 */
[----:B------:R-:W-:Y:S03]  /*f920*/  STL.64 [R1+0xef8], R12 ;  /* 0x000ef80c01007387 */ /* 0x000fe60000100a00 */
[----:B------:R-:W1:Y:S01]  /*f930*/  LDSM.16.M88.4 R12, [R20+0x8000] ;  /* 0x00800000140c783b */ /* 0x000e620000000200 */
[----:B0-----:R-:W-:Y:S03]  /*f940*/  STL.64 [R1+0xe60], R18 ;  /* 0x000e601201007387 */ /* 0x001fe60000100a00 */
[----:B------:R-:W-:Y:S01]  /*f950*/  STL.64 [R1+0xe58], R16 ;  /* 0x000e581001007387 */ /* 0x000fe20000100a00 */
[----:B-1----:R-:W-:Y:S01]  /*f960*/  STL.64 [R1+0x60], R12 ;  /* 0x0000600c01007387 */ /* 0x002fe20000100a00 */
[----:B------:R2:W-:Y:S02]  /*f970*/  STL.64 [R1+0x68], R14 ;  /* 0x0000680e01007387 */ /* 0x0005e40000100a00 */
[----:B--2---:R-:W-:Y:S01]  /*f980*/  HMMA.16816.F32 R12, R4, R26, R8 ;  /* 0x0000001a040c723c */ /* 0x004fe20000001808 */
[----:B------:R-:W0:Y:S04]  /*f990*/  LDSM.16.M88.4 R8, [R20+0x8400] ;  /* 0x008400001408783b */ /* 0x000e280000000200 */
[----:B------:R-:W-:Y:S11]  /*f9a0*/  LDSM.16.M88.4 R24, [R20+0x8c00] ;  /* 0x008c00001418783b */ /* 0x000ff60000000200 */
[----:B------:R-:W-:Y:S07]  /*f9b0*/  @!UPT UIADD3 URZ, URZ, URZ, URZ ;  /* 0x0000003f3f3ff290 */ /* 0x000fee000fffe03f */
[----:B------:R-:W-:Y:S01]  /*f9c0*/  STL.64 [R1+0x140], R12 ;  /* 0x0001400c01007387 */ /* 0x000fe20000100a00 */
[----:B------:R-:W-:Y:S02]  /*f9d0*/  STL.64 [R1+0x148], R14 ;  /* 0x0001480e01007387 */ /* 0x000fe40000100a00 */
[----:B------:R-:W1:Y:S04]  /*f9e0*/  LDSM.16.M88.4 R12, [R20+0x8800] ;  /* 0x00880000140c783b */ /* 0x000e680000000200 */
[----:B------:R-:W-:Y:S01]  /*f9f0*/  IMAD.MOV.U32 R19, RZ, RZ, R0 ;  /* 0x000000ffff137224 */ /* 0x000fe200078e0000 */
[----:B0-----:R0:W-:Y:S01]  /*fa00*/  STL.64 [R1+0x50], R8 ;  /* 0x0000500801007387 */ /* 0x0011e20000100a00 */
[----:B------:R-:W-:Y:S02]  /*fa10*/  IMAD.MOV.U32 R16, RZ, RZ, R8 ;  /* 0x000000ffff107224 */ /* 0x000fe400078e0008 */
[----:B------:R2:W-:Y:S02]  /*fa20*/  STL.64 [R1+0x58], R10 ;  /* 0x0000580a01007387 */ /* 0x0005e40000100a00 */
[----:B------:R-:W-:Y:S01]  /*fa30*/  IMAD.MOV.U32 R0, RZ, RZ, R9 ;  /* 0x000000ffff007224 */ /* 0x000fe200078e0009 */
[----:B0-----:R-:W3:Y:S01]  /*fa40*/  LDL.LU R8, [R1+0x240] ;  /* 0x0002400001087983 */ /* 0x001ee20000300800 */
[----:B------:R-:W3:Y:S02]  /*fa50*/  LDL.LU R9, [R1+0x244] ;  /* 0x0002440001097983 */ /* 0x000ee40000300800 */
[----:B--2---:R-:W3:Y:S02]  /*fa60*/  LDL.LU R10, [R1+0x248] ;  /* 0x00024800010a7983 */ /* 0x004ee40000300800 */
[----:B------:R-:W3:Y:S01]  /*fa70*/  LDL.LU R11, [R1+0x24c] ;  /* 0x00024c00010b7983 */ /* 0x000ee20000300800 */
[----:B------:R-:W-:Y:S01]  /*fa80*/  STL [R1+0xec8], R0 ;  /* 0x000ec80001007387 */ /* 0x000fe20000100800 */
[----:B------:R-:W-:Y:S03]  /*fa90*/  STL [R1+0xeac], R16 ;  /* 0x000eac1001007387 */ /* 0x000fe60000100800 */
[----:B-1----:R-:W-:Y:S01]  /*faa0*/  STL.64 [R1+0x40], R12 ;  /* 0x0000400c01007387 */ /* 0x002fe20000100a00 */
[----:B------:R-:W-:Y:S02]  /*fab0*/  STL.64 [R1+0x48], R14 ;  /* 0x0000480e01007387 */ /* 0x000fe40000100a00 */
[----:B------:R-:W0:Y:S04]  /*fac0*/  LDSM.16.M88.4 R12, [R20+0x9000] ;  /* 0x00900000140c783b */ /* 0x000e280000000200 */
[----:B------:R-:W-:Y:S01]  /*fad0*/  STL.64 [R1+0x30], R24 ;  /* 0x0000301801007387 */ /* 0x000fe20000100a00 */
[----:B------:R-:W-:Y:S02]  /*fae0*/  STL.64 [R1+0x38], R26 ;  /* 0x0000381a01007387 */ /* 0x000fe40000100a00 */
[----:B------:R-:W1:Y:S04]  /*faf0*/  LDSM.16.M88.4 R24, [R20+0x9400] ;  /* 0x009400001418783b */ /* 0x000e680000000200 */
[----:B------:R-:W-:-:S02]  /*fb00*/  IMAD.MOV.U32 R18, RZ, RZ, R28 ;  /* 0x000000ffff127224 */ /* 0x000fc400078e001c */
[----:B0-----:R-:W-:Y:S02]  /*fb10*/  IMAD.MOV.U32 R16, RZ, RZ, R13 ;  /* 0x000000ffff107224 */ /* 0x001fe400078e000d */
[----:B------:R-:W-:Y:S01]  /*fb20*/  IMAD.MOV.U32 R28, RZ, RZ, R12 ;  /* 0x000000ffff1c7224 */ /* 0x000fe200078e000c */
[----:B------:R-:W-:Y:S01]  /*fb30*/  STL.64 [R1+0x20], R12 ;  /* 0x0000200c01007387 */ /* 0x000fe20000100a00 */
[----:B------:R0:W-:Y:S03]  /*fb40*/  STL.64 [R1+0x28], R14 ;  /* 0x0000280e01007387 */ /* 0x0001e60000100a00 */
[----:B0-----:R-:W2:Y:S01]  /*fb50*/  LDL.LU.64 R14, [R1+0xd8] ;  /* 0x0000d800010e7983 */ /* 0x001ea20000300a00 */
[----:B------:R-:W-:Y:S02]  /*fb60*/  STL [R1+0xed0], R16 ;  /* 0x000ed01001007387 */ /* 0x000fe40000100800 */
[----:B------:R-:W-:Y:S02]  /*fb70*/  STL [R1+0xecc], R28 ;  /* 0x000ecc1c01007387 */ /* 0x000fe40000100800 */
[----:B-1----:R-:W-:Y:S01]  /*fb80*/  STL.64 [R1+0x10], R24 ;  /* 0x0000101801007387 */ /* 0x002fe20000100a00 */
[----:B------:R-:W-:Y:S02]  /*fb90*/  STL.64 [R1+0x18], R26 ;  /* 0x0000181a01007387 */ /* 0x000fe40000100a00 */
[----:B------:R-:W0:Y:S02]  /*fba0*/  LDSM.16.M88.4 R24, [R20+0x9800] ;  /* 0x009800001418783b */ /* 0x000e240000000200 */
[----:B0-----:R-:W-:Y:S02]  /*fbb0*/  STL.64 [R1], R24 ;  /* 0x0000001801007387 */ /* 0x001fe40000100a00 */
[----:B------:R-:W-:-:S02]  /*fbc0*/  IMAD.MOV.U32 R16, RZ, RZ, R24 ;  /* 0x000000ffff107224 */ /* 0x000fc400078e0018 */
[----:B------:R-:W-:Y:S02]  /*fbd0*/  STL.64 [R1+0x8], R26 ;  /* 0x0000081a01007387 */ /* 0x000fe40000100a00 */
[----:B------:R-:W-:Y:S02]  /*fbe0*/  IMAD.MOV.U32 R28, RZ, RZ, R25 ;  /* 0x000000ffff1c7224 */ /* 0x000fe400078e0019 */
[----:B------:R-:W0:Y:S04]  /*fbf0*/  LDSM.16.M88.4 R24, [R20+0x9c00] ;  /* 0x009c00001418783b */ /* 0x000e280000000200 */
[----:B0-----:R0:W-:Y:S01]  /*fc00*/  STL [R1+0xde4], R24 ;  /* 0x000de41801007387 */ /* 0x0011e20000100800 */
[----:B------:R1:W-:Y:S02]  /*fc10*/  STL [R1+0xde0], R25 ;  /* 0x000de01901007387 */ /* 0x0003e40000100800 */
[----:B------:R4:W-:Y:S02]  /*fc20*/  STL [R1+0xbc4], R26 ;  /* 0x000bc41a01007387 */ /* 0x0009e40000100800 */
[----:B------:R4:W-:Y:S01]  /*fc30*/  STL [R1+0xbc0], R27 ;  /* 0x000bc01b01007387 */ /* 0x0009e20000100800 */
[----:B0-----:R-:W2:Y:S01]  /*fc40*/  LDL.LU R24, [R1+0x220] ;  /* 0x0002200001187983 */ /* 0x001ea20000300800 */
[----:B-1----:R-:W2:Y:S02]  /*fc50*/  LDL.LU R25, [R1+0x224] ;  /* 0x0002240001197983 */ /* 0x002ea40000300800 */
[----:B----4-:R-:W2:Y:S02]  /*fc60*/  LDL.LU R26, [R1+0x228] ;  /* 0x00022800011a7983 */ /* 0x010ea40000300800 */
[----:B------:R-:W2:Y:S02]  /*fc70*/  LDL.LU R27, [R1+0x22c] ;  /* 0x00022c00011b7983 */ /* 0x000ea40000300800 */
[C---:B--2---:R-:W-:Y:S11]  /*fc80*/  HMMA.16816.F32 R20, R4.reuse, R22, R24 ;  /* 0x000000160414723c */ /* 0x044ff60000001818 */
[----:B------:R-:W-:Y:S11]  /*fc90*/  @!UPT UIADD3 URZ, URZ, URZ, URZ ;  /* 0x0000003f3f3ff290 */ /* 0x000ff6000fffe03f */
[----:B------:R-:W-:Y:S01]  /*fca0*/  @!UPT UIADD3 URZ, URZ, URZ, URZ ;  /* 0x0000003f3f3ff290 */ /* 0x000fe2000fffe03f */
[----:B------:R-:W-:Y:S01]  /*fcb0*/  STL.64 [R1+0x130], R20 ;  /* 0x0001301401007387 */ /* 0x000fe20000100a00 */
[----:B------:R-:W-:Y:S02]  /*fcc0*/  IMAD.MOV.U32 R27, RZ, RZ, R22 ;  /* 0x000000ffff1b7224 */ /* 0x000fe400078e0016 */
[----:B------:R-:W-:Y:S02]  /*fcd0*/  IMAD.MOV.U32 R26, RZ, RZ, R23 ;  /* 0x000000ffff1a7224 */ /* 0x000fe400078e0017 */
[----:B------:R-:W0:Y:S01]  /*fce0*/  LDSM.16.MT88.4 R20, [R29+0x4080] ;  /* 0x004080001d14783b */ /* 0x000e220000004200 */
[----:B---3--:R-:W-:Y:S03]  /*fcf0*/  HMMA.16816.F32 R4, R4, R18, R8 ;  /* 0x000000120404723c */ /* 0x008fe60000001808 */
[----:B------:R1:W-:Y:S04]  /*fd00*/  STL.64 [R1+0xe18], R26 ;  /* 0x000e181a01007387 */ /* 0x0003e80000100a00 */
[----:B-1----:R-:W2:Y:S04]  /*fd10*/  LDL.LU.64 R26, [R1+0xe8] ;  /* 0x0000e800011a7983 */ /* 0x002ea80000300a00 */
[----:B0-----:R-:W-:Y:S01]  /*fd20*/  STL.64 [R1+0xdd8], R22 ;  /* 0x000dd81601007387 */ /* 0x001fe20000100a00 */
[----:B------:R0:W-:Y:S03]  /*fd30*/  STL.64 [R1+0xdd0], R20 ;  /* 0x000dd01401007387 */ /* 0x0001e60000100a00 */
[----:B0-----:R-:W3:Y:S01]  /*fd40*/  LDL.LU R20, [R1+0x270] ;  /* 0x0002700001147983 */ /* 0x001ee20000300800 */
[----:B------:R-:W3:Y:S02]  /*fd50*/  LDL.LU R21, [R1+0x274] ;  /* 0x0002740001157983 */ /* 0x000ee40000300800 */
[----:B------:R-:W3:Y:S02]  /*fd60*/  LDL.LU R22, [R1+0x278] ;  /* 0x0002780001167983 */ /* 0x000ee40000300800 */
[----:B------:R-:W3:Y:S01]  /*fd70*/  LDL.LU R23, [R1+0x27c] ;  /* 0x00027c0001177983 */ /* 0x000ee20000300800 */
[----:B------:R-:W2:Y:S01]  /*fd80*/  LDL.LU.64 R10, [R1+0xf78] ;  /* 0x000f7800010a7983 */ /* 0x000ea20000300a00 */
[----:B------:R-:W2:Y:S02]  /*fd90*/  LDL.LU.64 R8, [R1+0xf70] ;  /* 0x000f700001087983 */ /* 0x000ea40000300a00 */
[----:B------:R-:W-:Y:S02]  /*fda0*/  STL.64 [R1+0xf20], R18 ;  /* 0x000f201201007387 */ /* 0x000fe40000100a00 */
[----:B------:R0:W-:Y:S01]  /*fdb0*/  STL [R1+0xf1c], R16 ;  /* 0x000f1c1001007387 */ /* 0x0001e20000100800 */
[----:B------:R-:W-:Y:S01]  /*fdc0*/  STL.64 [R1+0x120], R4 ;  /* 0x0001200401007387 */ /* 0x000fe20000100a00 */
[----:B------:R-:W-:Y:S02]  /*fdd0*/  STL.64 [R1+0x128], R6 ;  /* 0x0001280601007387 */ /* 0x000fe40000100a00 */
[----:B------:R-:W1:Y:S01]  /*fde0*/  LDSM.16.MT88.4 R4, [R29+0x4100] ;  /* 0x004100001d04783b */ /* 0x000e620000004200 */
[----:B0-----:R-:W2:Y:S03]  /*fdf0*/  LDL.LU R16, [R1+0x260] ;  /* 0x0002600001107983 */ /* 0x001ea60000300800 */
[----:B------:R-:W2:Y:S02]  /*fe00*/  LDL.LU R17, [R1+0x264] ;  /* 0x0002640001117983 */ /* 0x000ea40000300800 */
[----:B------:R-:W-:-:S02]  /*fe10*/  IMAD.MOV.U32 R18, RZ, RZ, R3 ;  /* 0x000000ffff127224 */ /* 0x000fc400078e0003 */
[----:B------:R-:W-:Y:S01]  /*fe20*/  IMAD.MOV.U32 R19, RZ, RZ, R2 ;  /* 0x000000ffff137224 */ /* 0x000fe200078e0002 */
[----:B-1----:R-:W-:Y:S01]  /*fe30*/  STL.64 [R1+0xd50], R6 ;  /* 0x000d500601007387 */ /* 0x002fe20000100a00 */
[----:B------:R2:W-:Y:S02]  /*fe40*/  STL.64 [R1+0xd48], R4 ;  /* 0x000d480401007387 */ /* 0x0005e40000100a00 */
[----:B------:R-:W-:Y:S03]  /*fe50*/  STL [R1+0xd38], R29 ;  /* 0x000d381d01007387 */ /* 0x000fe60000100800 */
[----:B--2---:R-:W-:Y:S07]  /*fe60*/  HMMA.16816.F32 R4, R8, R26, R16 ;  /* 0x0000001a0804723c */ /* 0x004fee0000001810 */
[----:B------:R-:W-:-:S02]  /*fe70*/  IMAD.MOV.U32 R17, RZ, RZ, R26 ;  /* 0x000000ffff117224 */ /* 0x000fc400078e001a */
[----:B------:R-:W-:Y:S11]  /*fe80*/  IMAD.MOV.U32 R16, RZ, RZ, R27 ;  /* 0x000000ffff107224 */ /* 0x000ff600078e001b */
[----:B------:R-:W-:Y:S03]  /*fe90*/  @!UPT UIADD3 URZ, URZ, URZ, URZ ;  /* 0x0000003f3f3ff290 */ /* 0x000fe6000fffe03f */
[----:B------:R-:W-:Y:S01]  /*fea0*/  STL.64 [R1+0x110], R4 ;  /* 0x0001100401007387 */ /* 0x000fe20000100a00 */
[----:B------:R3:W-:Y:S02]  /*feb0*/  STL.64 [R1+0x118], R6 ;  /* 0x0001180601007387 */ /* 0x0007e40000100a00 */
[----:B------:R-:W2:Y:S01]  /*fec0*/  LDL.LU.64 R26, [R1+0xa8] ;  /* 0x0000a800011a7983 */ /* 0x000ea20000300a00 */
[----:B---3--:R-:W-:Y:S07]  /*fed0*/  HMMA.16816.F32 R4, R8, R14, R20 ;  /* 0x0000000e0804723c */ /* 0x008fee0000001814 */
[----:B------:R-:W-:-:S02]  /*fee0*/  IMAD.MOV.U32 R23, RZ, RZ, R14 ;  /* 0x000000ffff177224 */ /* 0x000fc400078e000e */
[----:B------:R-:W-:Y:S11]  /*fef0*/  IMAD.MOV.U32 R22, RZ, RZ, R15 ;  /* 0x000000ffff167224 */ /* 0x000ff600078e000f */
[----:B------:R-:W-:Y:S04]  /*ff00*/  @!UPT UIADD3 URZ, URZ, URZ, URZ ;  /* 0x0000003f3f3ff290 */ /* 0x000fe8000fffe03f */
[----:B------:R-:W-:Y:S02]  /*ff10*/  IMAD.MOV.U32 R3, RZ, RZ, R6 ;  /* 0x000000ffff037224 */ /* 0x000fe400078e0006 */
[----:B------:R-:W-:Y:S01]  /*ff20*/  IMAD.MOV.U32 R2, RZ, RZ, R7 ;  /* 0x000000ffff027224 */ /* 0x000fe200078e0007 */
[----:B--2---:R-:W-:Y:S01]  /*ff30*/  STL.64 [R1+0xf40], R26 ;  /* 0x000f401a01007387 */ /* 0x004fe20000100a00 */
[----:B------:R0:W-:Y:S03]  /*ff40*/  STL.64 [R1+0x100], R4 ;  /* 0x0001000401007387 */ /* 0x0001e60000100a00 */
[----:B0-----:R-:W2:Y:S01]  /*ff50*/  LDL.LU R4, [R1+0x280] ;  /* 0x0002800001047983 */ /* 0x001ea20000300800 */
[----:B------:R-:W2:Y:S02]  /*ff60*/  LDL.LU R5, [R1+0x284] ;  /* 0x0002840001057983 */ /* 0x000ea40000300800 */
[----:B------:R-:W2:Y:S02]  /*ff70*/  LDL.LU R6, [R1+0x288] ;  /* 0x0002880001067983 */ /* 0x000ea40000300800 */
[----:B------:R-:W2:Y:S01]  /*ff80*/  LDL.LU R7, [R1+0x28c] ;  /* 0x00028c0001077983 */ /* 0x000ea20000300800 */
[----:B------:R-:W-:Y:S01]  /*ff90*/  STL.64 [R1+0xf58], R22 ;  /* 0x000f581601007387 */ /* 0x000fe20000100a00 */
[----:B------:R-:W3:Y:S02]  /*ffa0*/  LDL.LU R24, [R1+0x290] ;  /* 0x0002900001187983 */ /* 0x000ee40000300800 */
[----:B------:R-:W3:Y:S02]  /*ffb0*/  LDL.LU R25, [R1+0x294] ;  /* 0x0002940001197983 */ /* 0x000ee40000300800 */
[----:B------:R-:W4:Y:S01]  /*ffc0*/  LDL.LU R26, [R1+0x298] ;  /* 0x00029800011a7983 */ /* 0x000f220000300800 */
[----:B------:R-:W4:Y:S04]  /*ffd0*/  LDL.LU R27, [R1+0x29c] ;  /* 0x00029c00011b7983 */ /* 0x000f280000300800 */
[----:B----4-:R0:W-:Y:S01]  /*ffe0*/  STL.64 [R1+0xf68], R26 ;  /* 0x000f681a01007387 */ /* 0x0101e20000100a00 */
[----:B---3--:R-:W-:Y:S03]  /*fff0*/  STL.64 [R1+0xf60], R24 ;  /* 0x000f601801007387 */ /* 0x008fe60000100a00 */
[----:B0-----:R-:W2:Y:S01]  /*10000*/  LDL.LU.64 R26, [R1+0xc8] ;  /* 0x0000c800011a7983 */ /* 0x001ea20000300a00 */
[----:B------:R-:W3:Y:S02]  /*10010*/  LDL.LU R12, [R1+0x2d0] ;  /* 0x0002d000010c7983 */ /* 0x000ee40000300800 */
[----:B------:R-:W3:Y:S02]  /*10020*/  LDL.LU R13, [R1+0x2d4] ;  /* 0x0002d400010d7983 */ /* 0x000ee40000300800 */
[----:B------:R-:W4:Y:S01]  /*10030*/  LDL.LU R14, [R1+0x2d8] ;  /* 0x0002d800010e7983 */ /* 0x000f220000300800 */
[----:B------:R-:W4:Y:S01]  /*10040*/  LDL.LU R15, [R1+0x2dc] ;  /* 0x0002dc00010f7983 */ /* 0x000f220000300800 */
[----:B------:R-:W2:Y:S03]  /*10050*/  LDL.LU.64 R18, [R1+0x98] ;  /* 0x0000980001127983 */ /* 0x000ea60000300a00 */
[----:B--2---:R-:W-:Y:S01]  /*10060*/  STL.64 [R1+0xf38], R18 ;  /* 0x000f381201007387 */ /* 0x004fe20000100a00 */
[----:B------:R0:W-:Y:S03]  /*10070*/  STL.64 [R1+0xf30], R16 ;  /* 0x000f301001007387 */ /* 0x0001e60000100a00 */
[----:B0-----:R-:W2:Y:S01]  /*10080*/  LDL.LU R16, [R1+0x2e0] ;  /* 0x0002e00001107983 */ /* 0x001ea20000300800 */
[----:B------:R-:W2:Y:S02]  /*10090*/  LDL.LU R17, [R1+0x2e4] ;  /* 0x0002e40001117983 */ /* 0x000ea40000300800 */
[----:B------:R-:W2:Y:S02]  /*100a0*/  LDL.LU R18, [R1+0x2e8] ;  /* 0x0002e80001127983 */ /* 0x000ea40000300800 */
[----:B------:R-:W2:Y:S02]  /*100b0*/  LDL.LU R19, [R1+0x2ec] ;  /* 0x0002ec0001137983 */ /* 0x000ea40000300800 */
[----:B--2---:R0:W-:Y:S01]  /*100c0*/  STL.64 [R1+0xf50], R18 ;  /* 0x000f501201007387 */ /* 0x0041e20000100a00 */
[----:B------:R-:W-:Y:S03]  /*100d0*/  STL.64 [R1+0xf48], R16 ;  /* 0x000f481001007387 */ /* 0x000fe60000100a00 */
[----:B0-----:R-:W2:Y:S01]  /*100e0*/  LDL.LU.64 R18, [R1+0xb8] ;  /* 0x0000b80001127983 */ /* 0x001ea20000300a00 */
[----:B----4-:R0:W-:Y:S02]  /*100f0*/  STL.64 [R1+0xf10], R14 ;  /* 0x000f100e01007387 */ /* 0x0101e40000100a00 */
[----:B---3--:R1:W-:Y:S01]  /*10100*/  STL.64 [R1+0xf08], R12 ;  /* 0x000f080c01007387 */ /* 0x0083e20000100a00 */
[----:B0-----:R-:W3:Y:S01]  /*10110*/  LDL.LU.64 R14, [R1+0x88] ;  /* 0x00008800010e7983 */ /* 0x001ee20000300a00 */
[----:B------:R-:W-:Y:S07]  /*10120*/  HMMA.16816.F32 R20, R8, R26, R4 ;  /* 0x0000001a0814723c */ /* 0x000fee0000001804 */
[----:B------:R-:W-:-:S02]  /*10130*/  IMAD.MOV.U32 R5, RZ, RZ, R26 ;  /* 0x000000ffff057224 */ /* 0x000fc400078e001a */
[----:B------:R-:W-:Y:S01]  /*10140*/  IMAD.MOV.U32 R4, RZ, RZ, R27 ;  /* 0x000000ffff047224 */ /* 0x000fe200078e001b */
[----:B---3--:R0:W-:Y:S01]  /*10150*/  STL.64 [R1+0xf28], R14 ;  /* 0x000f280e01007387 */ /* 0x0081e20000100a00 */
[----:B-1----:R-:W3:Y:S02]  /*10160*/  LDL.LU R12, [R1+0x2f0] ;  /* 0x0002f000010c7983 */ /* 0x002ee40000300800 */
[----:B------:R-:W3:Y:S01]  /*10170*/  LDL.LU R13, [R1+0x2f4] ;  /* 0x0002f400010d7983 */ /* 0x000ee20000300800 */
[----:B0-----:R-:W3:Y:S01]  /*10180*/  LDL.LU R14, [R1+0x2f8] ;  /* 0x0002f800010e7983 */ /* 0x001ee20000300800 */
[----:B------:R-:W3:Y:S02]  /*10190*/  LDL.LU R15, [R1+0x2fc] ;  /* 0x0002fc00010f7983 */ /* 0x000ee40000300800 */
[----:B------:R-:W-:Y:S02]  /*101a0*/  STL [R1+0xd6c], R2 ;  /* 0x000d6c0201007387 */ /* 0x000fe40000100800 */
[----:B------:R-:W-:Y:S01]  /*101b0*/  STL [R1+0xd68], R3 ;  /* 0x000d680301007387 */ /* 0x000fe20000100800 */
[----:B------:R-:W4:Y:S01]  /*101c0*/  LDL.LU.64 R26, [R1+0xf68] ;  /* 0x000f6800011a7983 */ /* 0x000f220000300a00 */
[----:B------:R-:W4:Y:S03]  /*101d0*/  LDL.LU.64 R24, [R1+0xf60] ;  /* 0x000f600001187983 */ /* 0x000f260000300a00 */
[----:B------:R-:W-:-:S02]  /*101e0*/  IMAD.MOV.U32 R7, RZ, RZ, R22 ;  /* 0x000000ffff077224 */ /* 0x000fc400078e0016 */
[----:B------:R-:W-:Y:S01]  /*101f0*/  IMAD.MOV.U32 R6, RZ, RZ, R23 ;  /* 0x000000ffff067224 */ /* 0x000fe200078e0017 */
[----:B------:R2:W-:Y:S01]  /*10200*/  STL.64 [R1+0xf0], R20 ;  /* 0x0000f01401007387 */ /* 0x0005e20000100a00 */
[----:B------:R-:W3:Y:S03]  /*10210*/  LDL.LU.64 R22, [R1+0xf58] ;  /* 0x000f580001167983 */ /* 0x000ee60000300a00 */
[----:B------:R-:W-:Y:S01]  /*10220*/  STL.64 [R1+0xed8], R6 ;  /* 0x000ed80601007387 */ /* 0x000fe20000100a00 */
[----:B--2---:R-:W-:Y:S02]  /*10230*/  IMAD.MOV.U32 R21, RZ, RZ, R18 ;  /* 0x000000ffff157224 */ /* 0x004fe400078e0012 */
[----:B------:R-:W-:Y:S01]  /*10240*/  IMAD.MOV.U32 R20, RZ, RZ, R19 ;  /* 0x000000ffff147224 */ /* 0x000fe200078e0013 */
[C---:B----4-:R-:W-:Y:S01]  /*10250*/  HMMA.16816.F32 R24, R8.reuse, R18, R24 ;  /* 0x000000120818723c */ /* 0x050fe20000001818 */
[----:B------:R-:W2:Y:S01]  /*10260*/  LDL.LU.64 R18, [R1+0xf50] ;  /* 0x000f500001127983 */ /* 0x000ea20000300a00 */
[----:B------:R-:W2:Y:S11]  /*10270*/  LDL.LU.64 R16, [R1+0xf48] ;  /* 0x000f480001107983 */ /* 0x000eb60000300a00 */
[----:B------:R-:W-:Y:S10]  /*10280*/  @!UPT UIADD3 URZ, URZ, URZ, URZ ;  /* 0x0000003f3f3ff290 */ /* 0x000ff4000fffe03f */
[----:B------:R-:W-:Y:S01]  /*10290*/  STL.64 [R1+0x180], R24 ;  /* 0x0001801801007387 */ /* 0x000fe20000100a00 */
[----:B------:R-:W-:Y:S02]  /*102a0*/  IMAD.MOV.U32 R2, RZ, RZ, R26 ;  /* 0x000000ffff027224 */ /* 0x000fe400078e001a */
[----:B------:R-:W-:Y:S02]  /*102b0*/  IMAD.MOV.U32 R3, RZ, RZ, R27 ;  /* 0x000000ffff037224 */ /* 0x000fe400078e001b */
[----:B------:R-:W2:Y:S02]  /*102c0*/  LDL.LU.64 R26, [R1+0xf40] ;  /* 0x000f4000011a7983 */ /* 0x000ea40000300a00 */
[----:B--2---:R-:W-:Y:S11]  /*102d0*/  HMMA.16816.F32 R16, R8, R26, R16 ;  /* 0x0000001a0810723c */ /* 0x004ff60000001810 */
[----:B------:R-:W-:Y:S11]  /*102e0*/  @!UPT UIADD3 URZ, URZ, URZ, URZ ;  /* 0x0000003f3f3ff290 */ /* 0x000ff6000fffe03f */
[----:B------:R-:W-:Y:S01]  /*102f0*/  @!UPT UIADD3 URZ, URZ, URZ, URZ ;  /* 0x0000003f3f3ff290 */ /* 0x000fe2000fffe03f */
[----:B------:R-:W-:Y:S01]  /*10300*/  STL.64 [R1+0x220], R16 ;  /* 0x0002201001007387 */ /* 0x000fe20000100a00 */
[----:B------:R0:W-:Y:S02]  /*10310*/  STL [R1+0x228], R18 ;  /* 0x0002281201007387 */ /* 0x0001e40000100800 */
[----:B------:R-:W-:Y:S02]  /*10320*/  IMAD.MOV.U32 R29, RZ, RZ, R19 ;  /* 0x000000ffff1d7224 */ /* 0x000fe400078e0013 */
[----:B0-----:R-:W2:Y:S01]  /*10330*/  LDL.LU.64 R18, [R1+0xf38] ;  /* 0x000f380001127983 */ /* 0x001ea20000300a00 */
[----:B------:R-:W-:Y:S02]  /*10340*/  IMAD.MOV.U32 R25, RZ, RZ, R27 ;  /* 0x000000ffff197224 */ /* 0x000fe400078e001b */
[----:B------:R-:W4:Y:S02]  /*10350*/  LDL.LU.64 R16, [R1+0xf30] ;  /* 0x000f300001107983 */ /* 0x000f240000300a00 */
[----:B---3--:R-:W-:-:S02]  /*10360*/  IMAD.MOV.U32 R6, RZ, RZ, R23 ;  /* 0x000000ffff067224 */ /* 0x008fc400078e0017 */
[----:B------:R-:W-:Y:S01]  /*10370*/  IMAD.MOV.U32 R7, RZ, RZ, R22 ;  /* 0x000000ffff077224 */ /* 0x000fe200078e0016 */
[----:B------:R0:W-:Y:S01]  /*10380*/  STL [R1+0xf18], R25 ;  /* 0x000f181901007387 */ /* 0x0001e20000100800 */
[----:B------:R-:W3:Y:S02]  /*10390*/  LDL.LU R24, [R1+0x300] ;  /* 0x0003000001187983 */ /* 0x000ee40000300800 */
[----:B------:R-:W-:Y:S01]  /*103a0*/  IMAD.MOV.U32 R0, RZ, RZ, R26 ;  /* 0x000000ffff007224 */ /* 0x000fe200078e001a */
[----:B0-----:R-:W3:Y:S01]  /*103b0*/  LDL.LU R25, [R1+0x304] ;  /* 0x0003040001197983 */ /* 0x001ee20000300800 */
[----:B------:R-:W3:Y:S02]  /*103c0*/  LDL.LU R26, [R1+0x308] ;  /* 0x00030800011a7983 */ /* 0x000ee40000300800 */
[----:B------:R-:W3:Y:S02]  /*103d0*/  LDL.LU R27, [R1+0x30c] ;  /* 0x00030c00011b7983 */ /* 0x000ee40000300800 */
[----:B------:R-:W-:Y:S01]  /*103e0*/  STL.64 [R1+0xef0], R6 ;  /* 0x000ef00601007387 */ /* 0x000fe20000100a00 */
[C---:B--2---:R-:W-:Y:S11]  /*103f0*/  HMMA.16816.F32 R12, R8.reuse, R18, R12 ;  /* 0x00000012080c723c */ /* 0x044ff6000000180c */
[----:B------:R-:W-:Y:S11]  /*10400*/  @!UPT UIADD3 URZ, URZ, URZ, URZ ;  /* 0x0000003f3f3ff290 */ /* 0x000ff6000fffe03f */
[----:B------:R-:W-:Y:S01]  /*10410*/  @!UPT UIADD3 URZ, URZ, URZ, URZ ;  /* 0x0000003f3f3ff290 */ /* 0x000fe2000fffe03f */
[----:B------:R-:W-:Y:S01]  /*10420*/  STL.64 [R1+0x2e0], R12 ;  /* 0x0002e00c01007387 */ /* 0x000fe20000100a00 */
[----:B------:R0:W-:Y:S03]  /*10430*/  STL.64 [R1+0x2e8], R14 ;  /* 0x0002e80e01007387 */ /* 0x0001e60000100a00 */
[----:B0-----:R-:W3:Y:S01]  /*10440*/  LDL.LU.64 R14, [R1+0xf28] ;  /* 0x000f2800010e7983 */ /* 0x001ee20000300a00 */
[----:B----4-:R-:W-:Y:S02]  /*10450*/  IMAD.MOV.U32 R6, RZ, RZ, R17 ;  /* 0x000000ffff067224 */ /* 0x010fe400078e0011 */
[----:B------:R-:W-:Y:S02]  /*10460*/  IMAD.MOV.U32 R22, RZ, RZ, R18 ;  /* 0x000000ffff167224 */ /* 0x000fe400078e0012 */
[----:B------:R-:W-:Y:S02]  /*10470*/  IMAD.MOV.U32 R17, RZ, RZ, R19 ;  /* 0x000000ffff117224 */ /* 0x000fe400078e0013 */
[----:B------:R-:W-:Y:S01]  /*10480*/  IMAD.MOV.U32 R7, RZ, RZ, R16 ;  /* 0x000000ffff077224 */ /* 0x000fe200078e0010 */
[----:B------:R-:W2:Y:S01]  /*10490*/  LDL.LU.64 R18, [R1+0xf20] ;  /* 0x000f200001127983 */ /* 0x000ea20000300a00 */
[----:B------:R-:W4:Y:S01]  /*104a0*/  LDL.LU R16, [R1+0xf1c] ;  /* 0x000f1c0001107983 */ /* 0x000f220000300800 */
[C---:B---3--:R-:W-:Y:S01]  /*104b0*/  HMMA.16816.F32 R24, R8.reuse, R14, R24 ;  /* 0x0000000e0818723c */ /* 0x048fe20000001818 */
[----:B------:R-:W-:Y:S11]  /*104c0*/  IMAD.MOV.U32 R23, RZ, RZ, R15 ;  /* 0x000000ffff177224 */ /* 0x000ff600078e000f */
[----:B------:R-:W-:Y:S11]  /*104d0*/  @!UPT UIADD3 URZ, URZ, URZ, URZ ;  /* 0x0000003f3f3ff290 */ /* 0x000ff6000fffe03f */
[----:B------:R0:W-:Y:S01]  /*104e0*/  STL.64 [R1+0x320], R24 ;  /* 0x0003201801007387 */ /* 0x0001e20000100a00 */
[----:B------:R-:W-:Y:S03]  /*104f0*/  STL.64 [R1+0x328], R26 ;  /* 0x0003281a01007387 */ /* 0x000fe60000100a00 */
[----:B0-----:R-:W3:Y:S01]  /*10500*/  LDL.LU R25, [R1+0xf18] ;  /* 0x000f180001197983 */ /* 0x001ee20000300800 */
[----:B------:R-:W-:Y:S02]  /*10510*/  IMAD.MOV.U32 R24, RZ, RZ, R14 ;  /* 0x000000ffff187224 */ /* 0x000fe400078e000e */
[----:B------:R-:W2:Y:S02]  /*10520*/  LDL.LU.64 R14, [R1+0xf10] ;  /* 0x000f1000010e7983 */ /* 0x000ea40000300a00 */
[----:B------:R-:W2:Y:S01]  /*10530*/  LDL.LU.64 R12, [R1+0xf08] ;  /* 0x000f0800010c7983 */ /* 0x000ea20000300a00 */
[----:B------:R-:W-:Y:S01]  /*10540*/  STL.64 [R1+0xeb8], R22 ;  /* 0x000eb81601007387 */ /* 0x000fe20000100a00 */
[----:B------:R-:W-:Y:S01]  /*10550*/  STL [R1+0xeb4], R24 ;  /* 0x000eb41801007387 */ /* 0x000fe20000100800 */
[----:B--2---:R-:W-:Y:S02]  /*10560*/  HMMA.16816.F32 R8, R8, R18, R12 ;  /* 0x000000120808723c */ /* 0x004fe4000000180c */
[----:B------:R-:W2:Y:S01]  /*10570*/  LDL.LU.64 R14, [R1+0xf00] ;  /* 0x000f0000010e7983 */ /* 0x000ea20000300a00 */
[----:B------:R-:W2:Y:S11]  /*10580*/  LDL.LU.64 R12, [R1+0xef8] ;  /* 0x000ef800010c7983 */ /* 0x000eb60000300a00 */
[----:B------:R-:W-:Y:S09]  /*10590*/  @!UPT UIADD3 URZ, URZ, URZ, URZ ;  /* 0x0000003f3f3ff290 */ /* 0x000ff2000fffe03f */
[----:B------:R0:W-:Y:S01]  /*105a0*/  STL.64 [R1+0x310], R8 ;  /* 0x0003100801007387 */ /* 0x0001e20000100a00 */
[----:B------:R1:W-:Y:S03]  /*105b0*/  STL.64 [R1+0x318], R10 ;  /* 0x0003180a01007387 */ /* 0x0003e60000100a00 */
[----:B0-----:R-:W2:Y:S01]  /*105c0*/  LDL.LU R8, [R1+0x2c0] ;  /* 0x0002c00001087983 */ /* 0x001ea20000300800 */
[----:B------:R-:W2:Y:S02]  /*105d0*/  LDL.LU R9, [R1+0x2c4] ;  /* 0x0002c40001097983 */ /* 0x000ea40000300800 */
[----:B-1----:R-:W2:Y:S02]  /*105e0*/  LDL.LU R10, [R1+0x2c8] ;  /* 0x0002c800010a7983 */ /* 0x002ea40000300800 */
[----:B------:R-:W2:Y:S02]  /*105f0*/  LDL.LU R11, [R1+0x2cc] ;  /* 0x0002cc00010b7983 */ /* 0x000ea40000300800 */
[----:B------:R-:W-:-:S02]  /*10600*/  IMAD.MOV.U32 R26, RZ, RZ, R21 ;  /* 0x000000ffff1a7224 */ /* 0x000fc400078e0015 */
[----:B------:R-:W-:-:S05]  /*10610*/  IMAD.MOV.U32 R27, RZ, RZ, R20 ;  /* 0x000000ffff1b7224 */ /* 0x000fca00078e0014 */
[----:B------:R0:W-:Y:S02]  /*10620*/  STL.64 [R1+0xec0], R26 ;  /* 0x000ec01a01007387 */ /* 0x0001e40000100a00 */
[----:B0-----:R-:W-:Y:S02]  /*10630*/  IMAD.MOV.U32 R26, RZ, RZ, R5 ;  /* 0x000000ffff1a7224 */ /* 0x001fe400078e0005 */
[----:B------:R-:W-:-:S05]  /*10640*/  IMAD.MOV.U32 R27, RZ, RZ, R4 ;  /* 0x000000ffff1b7224 */ /* 0x000fca00078e0004 */
[----:B------:R-:W-:Y:S01]  /*10650*/  STL.64 [R1+0xee8], R26 ;  /* 0x000ee81a01007387 */ /* 0x000fe20000100a00 */
[----:B---3--:R0:W-:Y:S02]  /*10660*/  STL [R1+0xee0], R25 ;  /* 0x000ee01901007387 */ /* 0x0081e40000100800 */
[----:B------:R-:W3:Y:S01]  /*10670*/  LDL.LU R24, [R1+0x2b0] ;  /* 0x0002b00001187983 */ /* 0x000ee20000300800 */
[----:B0-----:R-:W3:Y:S01]  /*10680*/  LDL.LU R25, [R1+0x2b4] ;  /* 0x0002b40001197983 */ /* 0x001ee20000300800 */
[----:B------:R-:W3:Y:S02]  /*10690*/  LDL.LU R26, [R1+0x2b8] ;  /* 0x0002b800011a7983 */ /* 0x000ee40000300800 */
[----:B------:R-:W3:Y:S02]  /*106a0*/  LDL.LU R27, [R1+0x2bc] ;  /* 0x0002bc00011b7983 */ /* 0x000ee40000300800 */
[----:B------:R-:W3:Y:S01]  /*106b0*/  LDL.LU R20, [R1+0x360] ;  /* 0x0003600001147983 */ /* 0x000ee20000300800 */
[----:B------:R-:W3:Y:S01]  /*106c0*/  LDL.LU R21, [R1+0x364] ;  /* 0x0003640001157983 */ /* 0x000ee20000300800 */
[----:B------:R-:W3:Y:S02]  /*106d0*/  LDL.LU R22, [R1+0x368] ;  /* 0x0003680001167983 */ /* 0x000ee40000300800 */
[----:B------:R-:W3:Y:S02]  /*106e0*/  LDL.LU R23, [R1+0x36c] ;  /* 0x00036c0001177983 */ /* 0x000ee40000300800 */
[----:B------:R-:W-:Y:S01]  /*106f0*/  STL.64 [R1+0xe78], R18 ;  /* 0x000e781201007387 */ /* 0x000fe20000100a00 */
[C---:B--2---:R-:W-:Y:S11]  /*10700*/  HMMA.16816.F32 R4, R12.reuse, R6, R8 ;  /* 0x000000060c04723c */ /* 0x044ff60000001808 */
[----:B------:R-:W-:Y:S11]  /*10710*/  @!UPT UIADD3 URZ, URZ, URZ, URZ ;  /* 0x0000003f3f3ff290 */ /* 0x000ff6000fffe03f */
[----:B------:R-:W-:Y:S02]  /*10720*/  @!UPT UIADD3 URZ, URZ, URZ, URZ ;  /* 0x0000003f3f3ff290 */ /* 0x000fe4000fffe03f */
[----:B------:R-:W-:Y:S02]  /*10730*/  IMAD.MOV.U32 R9, RZ, RZ, R6 ;  /* 0x000000ffff097224 */ /* 0x000fe400078e0006 */
[----:B------:R-:W-:Y:S02]  /*10740*/  IMAD.MOV.U32 R8, RZ, RZ, R7 ;  /* 0x000000ffff087224 */ /* 0x000fe400078e0007 */
[----:B------:R-:W3:Y:S01]  /*10750*/  LDL.LU.64 R6, [R1+0xef0] ;  /* 0x000ef00001067983 */ /* 0x000ee20000300a00 */
[----:B------:R-:W-:Y:S02]  /*10760*/  IMAD.MOV.U32 R11, RZ, RZ, R4 ;  /* 0x000000ffff0b7224 */ /* 0x000fe400078e0004 */
[----:B------:R-:W-:Y:S02]  /*10770*/  IMAD.MOV.U32 R10, RZ, RZ, R5 ;  /* 0x000000ffff0a7224 */ /* 0x000fe400078e0005 */
[----:B------:R0:W-:Y:S01]  /*10780*/  STL [R1+0xcc4], R8 ;  /* 0x000cc40801007387 */ /* 0x0001e20000100800 */
[----:B------:R1:W-:Y:S02]  /*10790*/  STL [R1+0xcc0], R9 ;  /* 0x000cc00901007387 */ /* 0x0003e40000100800 */
[----:B------:R2:W-:Y:S02]  /*107a0*/  STL [R1+0xcbc], R10 ;  /* 0x000cbc0a01007387 */ /* 0x0005e40000100800 */
[----:B------:R4:W-:Y:S01]  /*107b0*/  STL [R1+0xcb8], R11 ;  /* 0x000cb80b01007387 */ /* 0x0009e20000100800 */
[----:B0-----:R-:W3:Y:S01]  /*107c0*/  LDL.LU R8, [R1+0x2a0] ;  /* 0x0002a00001087983 */ /* 0x001ee20000300800 */
[----:B-1----:R-:W3:Y:S02]  /*107d0*/  LDL.LU R9, [R1+0x2a4] ;  /* 0x0002a40001097983 */ /* 0x002ee40000300800 */
[----:B--2---:R-:W2:Y:S02]  /*107e0*/  LDL.LU R10, [R1+0x2a8] ;  /* 0x0002a800010a7983 */ /* 0x004ea40000300800 */
[----:B----4-:R-:W2:Y:S01]  /*107f0*/  LDL.LU R11, [R1+0x2ac] ;  /* 0x0002ac00010b7983 */ /* 0x010ea20000300800 */
[----:B---3--:R-:W-:Y:S01]  /*10800*/  HMMA.16816.F32 R4, R12, R6, R24 ;  /* 0x000000060c04723c */ /* 0x008fe20000001818 */
[----:B------:R-:W2:Y:S01]  /*10810*/  LDL.LU.64 R26, [R1+0xee8] ;  /* 0x000ee800011a7983 */ /* 0x000ea20000300a00 */
[----:B------:R-:W3:Y:S11]  /*10820*/  LDL.LU R25, [R1+0xee0] ;  /* 0x000ee00001197983 */ /* 0x000ef60000300800 */
[----:B------:R-:W-:Y:S10]  /*10830*/  @!UPT UIADD3 URZ, URZ, URZ, URZ ;  /* 0x0000003f3f3ff290 */ /* 0x000ff4000fffe03f */
[----:B------:R-:W-:Y:S01]  /*10840*/  STL.64 [R1+0x2f0], R4 ;  /* 0x0002f00401007387 */ /* 0x000fe20000100a00 */
[----:B------:R0:W-:Y:S03]  /*10850*/  STL.64 [R1+0x2f8], R6 ;  /* 0x0002f80601007387 */ /* 0x0001e60000100a00 */
[----:B0-----:R-:W4:Y:S01]  /*10860*/  LDL.LU.64 R6, [R1+0xed8] ;  /* 0x000ed80001067983 */ /* 0x001f220000300a00 */
[----:B------:R-:W-:Y:S02]  /*10870*/  IMAD.MOV.U32 R4, RZ, RZ, R16 ;  /* 0x000000ffff047224 */ /* 0x000fe400078e0010 */
[----:B------:R-:W2:Y:S02]  /*10880*/  LDL.LU R16, [R1+0xed0] ;  /* 0x000ed00001107983 */ /* 0x000ea40000300800 */
[----:B------:R-:W-:Y:S02]  /*10890*/  IMAD.MOV.U32 R5, RZ, RZ, R28 ;  /* 0x000000ffff057224 */ /* 0x000fe400078e001c */
[----:B------:R-:W2:Y:S04]  /*108a0*/  LDL.LU R28, [R1+0xecc] ;  /* 0x000ecc00011c7983 */ /* 0x000ea80000300800 */
[----:B----4-:R3:W-:Y:S02]  /*108b0*/  STL.64 [R1+0xdf0], R6 ;  /* 0x000df00601007387 */ /* 0x0107e40000100a00 */
[----:B---3--:R-:W-:-:S02]  /*108c0*/  IMAD.MOV.U32 R7, RZ, RZ, R25 ;  /* 0x000000ffff077224 */ /* 0x008fc400078e0019 */
[C---:B--2---:R-:W-:Y:S01]  /*108d0*/  HMMA.16816.F32 R24, R12.reuse, R26, R8 ;  /* 0x0000001a0c18723c */ /* 0x044fe20000001808 */
[----:B------:R-:W-:Y:S01]  /*108e0*/  STL.64 [R1+0xde8], R4 ;  /* 0x000de80401007387 */ /* 0x000fe20000100a00 */
[----:B------:R-:W-:Y:S02]  /*108f0*/  IMAD.MOV.U32 R6, RZ, RZ, R0 ;  /* 0x000000ffff067224 */ /* 0x000fe400078e0000 */
[----:B------:R-:W2:Y:S11]  /*10900*/  LDL.LU R0, [R1+0xec8] ;  /* 0x000ec80001007983 */ /* 0x000eb60000300800 */
[----:B------:R-:W-:Y:S09]  /*10910*/  @!UPT UIADD3 URZ, URZ, URZ, URZ ;  /* 0x0000003f3f3ff290 */ /* 0x000ff2000fffe03f */
[----:B------:R-:W-:Y:S02]  /*10920*/  IMAD.MOV.U32 R8, RZ, RZ, R24 ;  /* 0x000000ffff087224 */ /* 0x000fe400078e0018 */
[----:B------:R-:W-:Y:S02]  /*10930*/  IMAD.MOV.U32 R9, RZ, RZ, R25 ;  /* 0x000000ffff097224 */ /* 0x000fe400078e0019 */
[----:B------:R-:W-:Y:S02]  /*10940*/  IMAD.MOV.U32 R10, RZ, RZ, R26 ;  /* 0x000000ffff0a7224 */ /* 0x000fe400078e001a */
[----:B------:R-:W-:Y:S02]  /*10950*/  IMAD.MOV.U32 R11, RZ, RZ, R27 ;  /* 0x000000ffff0b7224 */ /* 0x000fe400078e001b */
[----:B------:R-:W3:Y:S01]  /*10960*/  LDL.LU.64 R26, [R1+0xec0] ;  /* 0x000ec000011a7983 */ /* 0x000ee20000300a00 */
[----:B------:R0:W-:Y:S02]  /*10970*/  STL [R1+0xcd4], R8 ;  /* 0x000cd40801007387 */ /* 0x0001e40000100800 */
[----:B------:R1:W-:Y:S02]  /*10980*/  STL [R1+0xcd0], R9 ;  /* 0x000cd00901007387 */ /* 0x0003e40000100800 */
[----:B------:R4:W-:Y:S01]  /*10990*/  STL [R1+0xccc], R10 ;  /* 0x000ccc0a01007387 */ /* 0x0009e20000100800 */
[----:B------:R4:W-:Y:S04]  /*109a0*/  STL [R1+0xcc8], R11 ;  /* 0x000cc80b01007387 */ /* 0x0009e80000100800 */
[----:B0-----:R-:W2:Y:S01]  /*109b0*/  LDL.LU R8, [R1+0x350] ;  /* 0x0003500001087983 */ /* 0x001ea20000300800 */
[----:B-1----:R-:W2:Y:S02]  /*109c0*/  LDL.LU R9, [R1+0x354] ;  /* 0x0003540001097983 */ /* 0x002ea40000300800 */
[----:B----4-:R-:W2:Y:S01]  /*109d0*/  LDL.LU R10, [R1+0x358] ;  /* 0x00035800010a7983 */ /* 0x010ea20000300800 */
[----:B------:R-:W2:Y:S01]  /*109e0*/  LDL.LU R11, [R1+0x35c] ;  /* 0x00035c00010b7983 */ /* 0x000ea20000300800 */
[C---:B---3--:R-:W-:Y:S03]  /*109f0*/  HMMA.16816.F32 R24, R12.reuse, R26, R20 ;  /* 0x0000001a0c18723c */ /* 0x048fe60000001814 */
[----:B------:R-:W3:Y:S05]  /*10a00*/  LDL.LU.64 R22, [R1+0xeb8] ;  /* 0x000eb80001167983 */ /* 0x000eea0000300a00 */
[----:B--2---:R-:W-:Y:S01]  /*10a10*/  HMMA.16816.F32 R4, R12, R6, R8 ;  /* 0x000000060c04723c */ /* 0x004fe20000001808 */
[----:B------:R-:W-:-:S02]  /*10a20*/  IMAD.MOV.U32 R20, RZ, RZ, R28 ;  /* 0x000000ffff147224 */ /* 0x000fc400078e001c */
[----:B------:R-:W-:Y:S11]  /*10a30*/  IMAD.MOV.U32 R21, RZ, RZ, R16 ;  /* 0x000000ffff157224 */ /* 0x000ff600078e0010 */
[----:B------:R-:W-:Y:S01]  /*10a40*/  @!UPT UIADD3 URZ, URZ, URZ, URZ ;  /* 0x0000003f3f3ff290 */ /* 0x000fe2000fffe03f */
[----:B------:R0:W-:Y:S01]  /*10a50*/  STL.64 [R1+0x2c0], R24 ;  /* 0x0002c01801007387 */ /* 0x0001e20000100a00 */
[----:B------:R-:W-:Y:S03]  /*10a60*/  STL.64 [R1+0x2c8], R26 ;  /* 0x0002c81a01007387 */ /* 0x000fe60000100a00 */
[----:B0-----:R-:W2:Y:S04]  /*10a70*/  LDL.LU R24, [R1+0xeb4] ;  /* 0x000eb40001187983 */ /* 0x001ea80000300800 */
[----:B------:R-:W-:Y:S02]  /*10a80*/  STL [R1+0x2bc], R7 ;  /* 0x0002bc0701007387 */ /* 0x000fe40000100800 */
[----:B------:R-:W4:Y:S02]  /*10a90*/  LDL.LU R28, [R1+0xeb0] ;  /* 0x000eb000011c7983 */ /* 0x000f240000300800 */
[----:B------:R-:W2:Y:S02]  /*10aa0*/  LDL.LU R16, [R1+0xeac] ;  /* 0x000eac0001107983 */ /* 0x000ea40000300800 */
[----:B------:R-:W-:-:S02]  /*10ab0*/  IMAD.MOV.U32 R9, RZ, RZ, R4 ;  /* 0x000000ffff097224 */ /* 0x000fc400078e0004 */
[----:B------:R-:W-:Y:S01]  /*10ac0*/  IMAD.MOV.U32 R10, RZ, RZ, R5 ;  /* 0x000000ffff0a7224 */ /* 0x000fe200078e0005 */
[----:B------:R-:W-:Y:S01]  /*10ad0*/  STL.64 [R1+0xe10], R20 ;  /* 0x000e101401007387 */ /* 0x000fe20000100a00 */
[----:B------:R-:W2:Y:S02]  /*10ae0*/  LDL.64 R4, [R1+0x10] ;  /* 0x0000100001047983 */ /* 0x000ea40000100a00 */
[----:B------:R-:W-:Y:S01]  /*10af0*/  IMAD.MOV.U32 R11, RZ, RZ, R6 ;  /* 0x000000ffff0b7224 */ /* 0x000fe200078e0006 */
[----:B--2---:R0:W-:Y:S04]  /*10b00*/  STL.64 [R1+0xe08], R4 ;  /* 0x000e080401007387 */ /* 0x0041e80000100a00 */
[----:B0-----:R-:W2:Y:S01]  /*10b10*/  LDL.LU R4, [R1+0x1e0] ;  /* 0x0001e00001047983 */ /* 0x001ea20000300800 */
[----:B------:R-:W2:Y:S02]  /*10b20*/  LDL.LU R5, [R1+0x1e4] ;  /* 0x0001e40001057983 */ /* 0x000ea40000300800 */
[----:B------:R-:W2:Y:S02]  /*10b30*/  LDL.LU R6, [R1+0x1e8] ;  /* 0x0001e80001067983 */ /* 0x000ea40000300800 */
[----:B------:R-:W-:-:S02]  /*10b40*/  IMAD.MOV.U32 R18, RZ, RZ, R24 ;  /* 0x000000ffff127224 */ /* 0x000fc400078e0018 */
[----:B---3--:R-:W-:Y:S02]  /*10b50*/  IMAD.MOV.U32 R19, RZ, RZ, R23 ;  /* 0x000000ffff137224 */ /* 0x008fe400078e0017 */
[----:B----4-:R-:W-:Y:S02]  /*10b60*/  IMAD.MOV.U32 R7, RZ, RZ, R28 ;  /* 0x000000ffff077224 */ /* 0x010fe400078e001c */
[----:B------:R-:W3:Y:S01]  /*10b70*/  LDL.LU R28, [R1+0xea8] ;  /* 0x000ea800011c7983 */ /* 0x000ee20000300800 */
[----:B------:R-:W-:Y:S03]  /*10b80*/  STL.64 [R1+0xe90], R18 ;  /* 0x000e901201007387 */ /* 0x000fe60000100a00 */
[----:B--2---:R-:W-:Y:S01]  /*10b90*/  STL.64 [R1+0xe28], R6 ;  /* 0x000e280601007387 */ /* 0x004fe20000100a00 */
[----:B------:R0:W-:Y:S03]  /*10ba0*/  STL.64 [R1+0xe20], R4 ;  /* 0x000e200401007387 */ /* 0x0001e60000100a00 */
[----:B0-----:R-:W2:Y:S04]  /*10bb0*/  LDL.64 R4, [R1+0x40] ;  /* 0x0000400001047983 */ /* 0x001ea80000100a00 */
[----:B--2---:R0:W-:Y:S04]  /*10bc0*/  STL.64 [R1+0xe40], R4 ;  /* 0x000e400401007387 */ /* 0x0041e80000100a00 */
[----:B0-----:R-:W2:Y:S01]  /*10bd0*/  LDL.LU R4, [R1+0x210] ;  /* 0x0002100001047983 */ /* 0x001ea20000300800 */
[----:B------:R-:W2:Y:S02]  /*10be0*/  LDL.LU R5, [R1+0x214] ;  /* 0x0002140001057983 */ /* 0x000ea40000300800 */
[----:B------:R-:W4:Y:S02]  /*10bf0*/  LDL.LU R6, [R1+0x218] ;  /* 0x0002180001067983 */ /* 0x000f240000300800 */
[----:B------:R-:W4:Y:S02]  /*10c00*/  LDL.LU R7, [R1+0x21c] ;  /* 0x00021c0001077983 */ /* 0x000f240000300800 */
[----:B----4-:R-:W-:Y:S01]  /*10c10*/  STL.64 [R1+0xe50], R6 ;  /* 0x000e500601007387 */ /* 0x010fe20000100a00 */
[----:B--2---:R0:W-:Y:S03]  /*10c20*/  STL.64 [R1+0xe48], R4 ;  /* 0x000e480401007387 */ /* 0x0041e60000100a00 */
        /* <DEDUP_REMOVED lines=16> */
[----:B------:R-:W-:-:S02]  /*10d30*/  IMAD.MOV.U32 R18, RZ, RZ, R22 ;  /* 0x000000ffff127224 */ /* 0x000fc400078e0016 */
[----:B------:R-:W-:Y:S01]  /*10d40*/  IMAD.MOV.U32 R19, RZ, RZ, R17 ;  /* 0x000000ffff137224 */ /* 0x000fe200078e0011 */
[----:B----4-:R-:W-:Y:S01]  /*10d50*/  STL.64 [R1+0xea0], R6 ;  /* 0x000ea00601007387 */ /* 0x010fe20000100a00 */
[----:B--2---:R0:W-:Y:S03]  /*10d60*/  STL.64 [R1+0xe98], R4 ;  /* 0x000e980401007387 */ /* 0x0041e60000100a00 */
[----:B0-----:R-:W2:Y:S01]  /*10d70*/  LDL.LU R4, [R1+0x340] ;  /* 0x0003400001047983 */ /* 0x001ea20000300800 */
[----:B------:R-:W2:Y:S02]  /*10d80*/  LDL.LU R5, [R1+0x344] ;  /* 0x0003440001057983 */ /* 0x000ea40000300800 */
[----:B------:R-:W2:Y:S02]  /*10d90*/  LDL.LU R6, [R1+0x348] ;  /* 0x0003480001067983 */ /* 0x000ea40000300800 */
[----:B------:R-:W2:Y:S01]  /*10da0*/  LDL.LU R7, [R1+0x34c] ;  /* 0x00034c0001077983 */ /* 0x000ea20000300800 */
[----:B------:R-:W4:Y:S01]  /*10db0*/  LDL.LU R24, [R1+0x1f0] ;  /* 0x0001f00001187983 */ /* 0x000f220000300800 */
[----:B------:R-:W4:Y:S02]  /*10dc0*/  LDL.LU R25, [R1+0x1f4] ;  /* 0x0001f40001197983 */ /* 0x000f240000300800 */
[----:B------:R-:W3:Y:S02]  /*10dd0*/  LDL.LU R26, [R1+0x1f8] ;  /* 0x0001f800011a7983 */ /* 0x000ee40000300800 */
[----:B------:R-:W3:Y:S02]  /*10de0*/  LDL.LU R27, [R1+0x1fc] ;  /* 0x0001fc00011b7983 */ /* 0x000ee40000300800 */
[----:B------:R-:W-:-:S02]  /*10df0*/  IMAD.MOV.U32 R8, RZ, RZ, R16 ;  /* 0x000000ffff087224 */ /* 0x000fc400078e0010 */
[----:B--2---:R-:W-:Y:S01]  /*10e00*/  HMMA.16816.F32 R16, R12, R18, R4 ;  /* 0x000000120c10723c */ /* 0x004fe20000001804 */
[----:B---3--:R-:W-:Y:S01]  /*10e10*/  STL.64 [R1+0xe38], R26 ;  /* 0x000e381a01007387 */ /* 0x008fe20000100a00 */
[----:B----4-:R0:W-:Y:S03]  /*10e20*/  STL.64 [R1+0xe30], R24 ;  /* 0x000e301801007387 */ /* 0x0101e60000100a00 */
[----:B0-----:R-:W2:Y:S01]  /*10e30*/  LDL.LU R24, [R1+0x200] ;  /* 0x0002000001187983 */ /* 0x001ea20000300800 */
[----:B------:R-:W2:Y:S02]  /*10e40*/  LDL.LU R25, [R1+0x204] ;  /* 0x0002040001197983 */ /* 0x000ea40000300800 */
[----:B------:R-:W2:Y:S02]  /*10e50*/  LDL.LU R26, [R1+0x208] ;  /* 0x00020800011a7983 */ /* 0x000ea40000300800 */
[----:B------:R-:W3:Y:S01]  /*10e60*/  LDL.64 R20, [R1+0x30] ;  /* 0x0000300001147983 */ /* 0x000ee20000100a00 */
[----:B------:R-:W-:Y:S01]  /*10e70*/  STL [R1+0xce0], R11 ;  /* 0x000ce00b01007387 */ /* 0x000fe20000100800 */
[----:B------:R-:W-:Y:S02]  /*10e80*/  STL [R1+0xcdc], R10 ;  /* 0x000cdc0a01007387 */ /* 0x000fe40000100800 */
[----:B------:R-:W-:Y:S02]  /*10e90*/  STL [R1+0xcd8], R9 ;  /* 0x000cd80901007387 */ /* 0x000fe40000100800 */
[----:B------:R-:W4:Y:S01]  /*10ea0*/  LDL.LU.64 R6, [R1+0xea0] ;  /* 0x000ea00001067983 */ /* 0x000f220000300a00 */
[----:B------:R-:W4:Y:S06]  /*10eb0*/  LDL.LU.64 R4, [R1+0xe98] ;  /* 0x000e980001047983 */ /* 0x000f2c0000300a00 */
[----:B------:R-:W-:Y:S02]  /*10ec0*/  STL.64 [R1+0x2a0], R16 ;  /* 0x0002a01001007387 */ /* 0x000fe40000100a00 */
[----:B------:R0:W-:Y:S02]  /*10ed0*/  STL.64 [R1+0x2a8], R18 ;  /* 0x0002a81201007387 */ /* 0x0001e40000100a00 */
[----:B0-----:R-:W4:Y:S01]  /*10ee0*/  LDL.LU.64 R18, [R1+0xe90] ;  /* 0x000e900001127983 */ /* 0x001f220000300a00 */
[----:B------:R-:W-:-:S02]  /*10ef0*/  IMAD.MOV.U32 R27, RZ, RZ, R28 ;  /* 0x000000ffff1b7224 */ /* 0x000fc400078e001c */
[----:B------:R-:W-:Y:S01]  /*10f00*/  IMAD.MOV.U32 R9, RZ, RZ, R0 ;  /* 0x000000ffff097224 */ /* 0x000fe200078e0000 */
[C---:B----4-:R-:W-:Y:S01]  /*10f10*/  HMMA.16816.F32 R16, R12.reuse, R18, R4 ;  /* 0x000000120c10723c */ /* 0x050fe20000001804 */
[----:B------:R-:W4:Y:S01]  /*10f20*/  LDL.LU.64 R6, [R1+0xe88] ;  /* 0x000e880001067983 */ /* 0x000f220000300a00 */
[----:B------:R-:W4:Y:S11]  /*10f30*/  LDL.LU.64 R4, [R1+0xe80] ;  /* 0x000e800001047983 */ /* 0x000f360000300a00 */
[----:B------:R-:W-:Y:S10]  /*10f40*/  @!UPT UIADD3 URZ, URZ, URZ, URZ ;  /* 0x0000003f3f3ff290 */ /* 0x000ff4000fffe03f */
[----:B------:R0:W-:Y:S01]  /*10f50*/  STL.64 [R1+0x290], R16 ;  /* 0x0002901001007387 */ /* 0x0001e20000100a00 */
[----:B------:R-:W-:Y:S02]  /*10f60*/  IMAD.MOV.U32 R28, RZ, RZ, R18 ;  /* 0x000000ffff1c7224 */ /* 0x000fe400078e0012 */
[----:B------:R-:W-:Y:S02]  /*10f70*/  IMAD.MOV.U32 R0, RZ, RZ, R19 ;  /* 0x000000ffff007224 */ /* 0x000fe400078e0013 */
[----:B------:R-:W4:Y:S03]  /*10f80*/  LDL.LU.64 R18, [R1+0xe78] ;  /* 0x000e780001127983 */ /* 0x000f260000300a00 */
[----:B------:R-:W-:Y:S02]  /*10f90*/  STL [R1+0xcb4], R0 ;  /* 0x000cb40001007387 */ /* 0x000fe40000100800 */
[----:B------:R-:W-:Y:S01]  /*10fa0*/  STL [R1+0xcb0], R28 ;  /* 0x000cb01c01007387 */ /* 0x000fe20000100800 */
[----:B----4-:R-:W-:Y:S01]  /*10fb0*/  HMMA.16816.F32 R12, R12, R18, R4 ;  /* 0x000000120c0c723c */ /* 0x010fe20000001804 */
[----:B------:R-:W4:Y:S01]  /*10fc0*/  LDL.LU.64 R6, [R1+0xe70] ;  /* 0x000e700001067983 */ /* 0x000f220000300a00 */
[----:B------:R-:W4:Y:S02]  /*10fd0*/  LDL.LU.64 R4, [R1+0xe68] ;  /* 0x000e680001047983 */ /* 0x000f240000300a00 */
[----:B------:R-:W4:Y:S02]  /*10fe0*/  LDL.LU.64 R18, [R1+0xe60] ;  /* 0x000e600001127983 */ /* 0x000f240000300a00 */
[----:B0-----:R-:W4:Y:S11]  /*10ff0*/  LDL.LU.64 R16, [R1+0xe58] ;  /* 0x000e580001107983 */ /* 0x001f360000300a00 */
[----:B------:R-:W-:Y:S06]  /*11000*/  @!UPT UIADD3 URZ, URZ, URZ, URZ ;  /* 0x0000003f3f3ff290 */ /* 0x000fec000fffe03f */
[----:B------:R0:W-:Y:S01]  /*11010*/  STL.64 [R1+0x280], R12 ;  /* 0x0002800c01007387 */ /* 0x0001e20000100a00 */
[----:B------:R-:W-:Y:S03]  /*11020*/  STL.64 [R1+0x288], R14 ;  /* 0x0002880e01007387 */ /* 0x000fe60000100a00 */
[----:B0-----:R-:W4:Y:S04]  /*11030*/  LDL R12, [R1+0x60] ;  /* 0x00006000010c7983 */ /* 0x001f280000100800 */
[----:B------:R-:W4:Y:S02]  /*11040*/  LDL R13, [R1+0x64] ;  /* 0x00006400010d7983 */ /* 0x000f240000100800 */
[C---:B----4-:R-:W-:Y:S11]  /*11050*/  HMMA.16816.F32 R4, R16.reuse, R12, R4 ;  /* 0x0000000c1004723c */ /* 0x050ff60000001804 */
[----:B------:R-:W-:Y:S11]  /*11060*/  @!UPT UIADD3 URZ, URZ, URZ, URZ ;  /* 0x0000003f3f3ff290 */ /* 0x000ff6000fffe03f */
[----:B------:R-:W-:Y:S01]  /*11070*/  @!UPT UIADD3 URZ, URZ, URZ, URZ ;  /* 0x0000003f3f3ff290 */ /* 0x000fe2000fffe03f */
[----:B------:R-:W-:Y:S01]  /*11080*/  STL.64 [R1+0x270], R4 ;  /* 0x0002700401007387 */ /* 0x000fe20000100a00 */
[----:B------:R0:W-:Y:S03]  /*11090*/  STL.64 [R1+0x278], R6 ;  /* 0x0002780601007387 */ /* 0x0001e60000100a00 */
[----:B0-----:R-:W4:Y:S01]  /*110a0*/  LDL.LU.64 R6, [R1+0xe50] ;  /* 0x000e500001067983 */ /* 0x001f220000300a00 */
[----:B------:R-:W4:Y:S02]  /*110b0*/  LDL.LU.64 R4, [R1+0xe48] ;  /* 0x000e480001047983 */ /* 0x000f240000300a00 */
[C---:B----4-:R-:W-:Y:S11]  /*110c0*/  HMMA.16816.F32 R4, R16.reuse, R8, R4 ;  /* 0x000000081004723c */ /* 0x050ff60000001804 */
[----:B------:R-:W-:Y:S11]  /*110d0*/  @!UPT UIADD3 URZ, URZ, URZ, URZ ;  /* 0x0000003f3f3ff290 */ /* 0x000ff6000fffe03f */
[----:B------:R-:W-:Y:S01]  /*110e0*/  @!UPT UIADD3 URZ, URZ, URZ, URZ ;  /* 0x0000003f3f3ff290 */ /* 0x000fe2000fffe03f */
[----:B------:R0:W-:Y:S01]  /*110f0*/  STL.64 [R1+0x260], R4 ;  /* 0x0002600401007387 */ /* 0x0001e20000100a00 */
[----:B------:R-:W-:Y:S03]  /*11100*/  STL.64 [R1+0x268], R6 ;  /* 0x0002680601007387 */ /* 0x000fe60000100a00 */
[----:B0-----:R-:W2:Y:S01]  /*11110*/  LDL.LU.64 R4, [R1+0xe40] ;  /* 0x000e400001047983 */ /* 0x001ea20000300a00 */
[----:B------:R0:W-:Y:S03]  /*11120*/  STL.64 [R1+0xdc8], R8 ;  /* 0x000dc80801007387 */ /* 0x0001e60000100a00 */
[----:B0-----:R-:W4:Y:S01]  /*11130*/  LDL.LU R8, [R1+0x1c0] ;  /* 0x0001c00001087983 */ /* 0x001f220000300800 */
[----:B------:R-:W4:Y:S02]  /*11140*/  LDL.LU R9, [R1+0x1c4] ;  /* 0x0001c40001097983 */ /* 0x000f240000300800 */
[----:B------:R-:W3:Y:S02]  /*11150*/  LDL.LU R10, [R1+0x1c8] ;  /* 0x0001c800010a7983 */ /* 0x000ee40000300800 */
[----:B------:R-:W3:Y:S01]  /*11160*/  LDL.LU R11, [R1+0x1cc] ;  /* 0x0001cc00010b7983 */ /* 0x000ee20000300800 */
[C---:B--2---:R-:W-:Y:S01]  /*11170*/  HMMA.16816.F32 R24, R16.reuse, R4, R24 ;  /* 0x000000041018723c */ /* 0x044fe20000001818 */
[----:B---3--:R-:W-:Y:S01]  /*11180*/  STL.64 [R1+0xe00], R10 ;  /* 0x000e000a01007387 */ /* 0x008fe20000100a00 */
[----:B----4-:R0:W-:Y:S03]  /*11190*/  STL.64 [R1+0xdf8], R8 ;  /* 0x000df80801007387 */ /* 0x0101e60000100a00 */
[----:B0-----:R-:W2:Y:S01]  /*111a0*/  LDL.LU R8, [R1+0x1d0] ;  /* 0x0001d00001087983 */ /* 0x001ea20000300800 */
[----:B------:R-:W2:Y:S02]  /*111b0*/  LDL.LU R9, [R1+0x1d4] ;  /* 0x0001d40001097983 */ /* 0x000ea40000300800 */
[----:B------:R-:W2:Y:S02]  /*111c0*/  LDL.LU R10, [R1+0x1d8] ;  /* 0x0001d800010a7983 */ /* 0x000ea40000300800 */
[----:B------:R-:W2:Y:S11]  /*111d0*/  LDL.LU R11, [R1+0x1dc] ;  /* 0x0001dc00010b7983 */ /* 0x000eb60000300800 */
[----:B------:R-:W-:Y:S02]  /*111e0*/  @!UPT UIADD3 URZ, URZ, URZ, URZ ;  /* 0x0000003f3f3ff290 */ /* 0x000fe4000fffe03f */
[----:B------:R-:W-:Y:S01]  /*111f0*/  STL.64 [R1+0x250], R24 ;  /* 0x0002501801007387 */ /* 0x000fe20000100a00 */
[----:B------:R0:W-:Y:S03]  /*11200*/  STL.64 [R1+0x258], R26 ;  /* 0x0002581a01007387 */ /* 0x0001e60000100a00 */
[----:B0-----:R-:W3:Y:S01]  /*11210*/  LDL.LU.64 R26, [R1+0xe38] ;  /* 0x000e3800011a7983 */ /* 0x001ee20000300a00 */
[----:B------:R-:W3:Y:S02]  /*11220*/  LDL.LU.64 R24, [R1+0xe30] ;  /* 0x000e300001187983 */ /* 0x000ee40000300a00 */
[----:B------:R-:W-:Y:S02]  /*11230*/  IMAD.MOV.U32 R15, RZ, RZ, R4 ;  /* 0x000000ffff0f7224 */ /* 0x000fe400078e0004 */
[----:B------:R-:W-:Y:S01]  /*11240*/  IMAD.MOV.U32 R14, RZ, RZ, R5 ;  /* 0x000000ffff0e7224 */ /* 0x000fe200078e0005 */
[----:B------:R-:W4:Y:S01]  /*11250*/  LDL.LU.64 R6, [R1+0xe28] ;  /* 0x000e280001067983 */ /* 0x000f220000300a00 */
[----:B------:R-:W4:Y:S01]  /*11260*/  LDL.LU.64 R4, [R1+0xe20] ;  /* 0x000e200001047983 */ /* 0x000f220000300a00 */
[C---:B---3--:R-:W-:Y:S11]  /*11270*/  HMMA.16816.F32 R24, R16.reuse, R20, R24 ;  /* 0x000000141018723c */ /* 0x048ff60000001818 */
[----:B------:R-:W-:Y:S11]  /*11280*/  @!UPT UIADD3 URZ, URZ, URZ, URZ ;  /* 0x0000003f3f3ff290 */ /* 0x000ff6000fffe03f */
[----:B------:R-:W-:Y:S01]  /*11290*/  @!UPT UIADD3 URZ, URZ, URZ, URZ ;  /* 0x0000003f3f3ff290 */ /* 0x000fe2000fffe03f */
[----:B------:R0:W-:Y:S01]  /*112a0*/  STL.64 [R1+0x240], R24 ;  /* 0x0002401801007387 */ /* 0x0001e20000100a00 */
[----:B------:R1:W-:Y:S02]  /*112b0*/  STL.64 [R1+0x248], R26 ;  /* 0x0002481a01007387 */ /* 0x0003e40000100a00 */
[----:B0-----:R-:W-:Y:S01]  /*112c0*/  IMAD.MOV.U32 R24, RZ, RZ, R20 ;  /* 0x000000ffff187224 */ /* 0x001fe200078e0014 */
[----:B-1----:R-:W3:Y:S01]  /*112d0*/  LDL.LU.64 R26, [R1+0xe18] ;  /* 0x000e1800011a7983 */ /* 0x002ee20000300a00 */
[----:B------:R-:W-:Y:S02]  /*112e0*/  IMAD.MOV.U32 R25, RZ, RZ, R21 ;  /* 0x000000ffff197224 */ /* 0x000fe400078e0015 */
[----:B------:R-:W4:Y:S02]  /*112f0*/  LDL.LU.64 R20, [R1+0xe10] ;  /* 0x000e100001147983 */ /* 0x000f240000300a00 */
[C---:B----4-:R-:W-:Y:S01]  /*11300*/  HMMA.16816.F32 R20, R16.reuse, R20, R4 ;  /* 0x000000141014723c */ /* 0x050fe20000001804 */
[----:B------:R-:W2:Y:S11]  /*11310*/  LDL.LU.64 R4, [R1+0xe08] ;  /* 0x000e080001047983 */ /* 0x000eb60000300a00 */
[----:B------:R-:W-:Y:S11]  /*11320*/  @!UPT UIADD3 URZ, URZ, URZ, URZ ;  /* 0x0000003f3f3ff290 */ /* 0x000ff6000fffe03f */
[----:B------:R0:W-:Y:S01]  /*11330*/  STL.64 [R1+0x230], R20 ;  /* 0x0002301401007387 */ /* 0x0001e20000100a00 */
[----:B------:R1:W-:Y:S03]  /*11340*/  STL.64 [R1+0x238], R22 ;  /* 0x0002381601007387 */ /* 0x0003e60000100a00 */
[----:B0-----:R-:W4:Y:S01]  /*11350*/  LDL.LU R20, [R1+0x1b0] ;  /* 0x0001b00001147983 */ /* 0x001f220000300800 */
[----:B------:R-:W4:Y:S02]  /*11360*/  LDL.LU R21, [R1+0x1b4] ;  /* 0x0001b40001157983 */ /* 0x000f240000300800 */
[----:B-1----:R-:W4:Y:S02]  /*11370*/  LDL.LU R22, [R1+0x1b8] ;  /* 0x0001b80001167983 */ /* 0x002f240000300800 */
[----:B------:R-:W4:Y:S01]  /*11380*/  LDL.LU R23, [R1+0x1bc] ;  /* 0x0001bc0001177983 */ /* 0x000f220000300800 */
[----:B--2---:R-:W-:Y:S01]  /*11390*/  HMMA.16816.F32 R8, R16, R4, R8 ;  /* 0x000000041008723c */ /* 0x004fe20000001808 */
        /* <DEDUP_REMOVED lines=8> */
[----:B------:R-:W2:Y:S02]  /*11420*/  LDL.LU.64 R4, [R1+0xde8] ;  /* 0x000de80001047983 */ /* 0x000ea40000300a00 */
[----:B--2---:R-:W-:Y:S01]  /*11430*/  HMMA.16816.F32 R8, R16, R4, R8 ;  /* 0x000000041008723c */ /* 0x004fe20000001808 */
[----:B------:R-:W-:Y:S01]  /*11440*/  STL.64 [R1+0xd78], R6 ;  /* 0x000d780601007387 */ /* 0x000fe20000100a00 */
[----:B------:R0:W-:Y:S11]  /*11450*/  STL.64 [R1+0xd70], R4 ;  /* 0x000d700401007387 */ /* 0x0001f60000100a00 */
[----:B------:R-:W-:Y:S10]  /*11460*/  @!UPT UIADD3 URZ, URZ, URZ, URZ ;  /* 0x0000003f3f3ff290 */ /* 0x000ff4000fffe03f */
[----:B------:R1:W-:Y:S01]  /*11470*/  STL.64 [R1+0x200], R8 ;  /* 0x0002000801007387 */ /* 0x0003e20000100a00 */
[----:B------:R2:W-:Y:S02]  /*11480*/  STL.64 [R1+0x208], R10 ;  /* 0x0002080a01007387 */ /* 0x0005e40000100a00 */
[----:B0-----:R-:W3:Y:S02]  /*11490*/  LDL.LU R4, [R1+0x140] ;  /* 0x0001400001047983 */ /* 0x001ee40000300800 */
[----:B------:R-:W3:Y:S01]  /*114a0*/  LDL.LU R5, [R1+0x144] ;  /* 0x0001440001057983 */ /* 0x000ee20000300800 */
[----:B------:R-:W3:Y:S01]  /*114b0*/  LDL.LU R6, [R1+0x148] ;  /* 0x0001480001067983 */ /* 0x000ee20000300800 */
[----:B------:R-:W3:Y:S03]  /*114c0*/  LDL.LU R7, [R1+0x14c] ;  /* 0x00014c0001077983 */ /* 0x000ee60000300800 */
[----:B-1----:R-:W4:Y:S01]  /*114d0*/  LDL.LU R8, [R1+0x1a0] ;  /* 0x0001a00001087983 */ /* 0x002f220000300800 */
[----:B------:R-:W4:Y:S02]  /*114e0*/  LDL.LU R9, [R1+0x1a4] ;  /* 0x0001a40001097983 */ /* 0x000f240000300800 */
[----:B--2---:R-:W2:Y:S02]  /*114f0*/  LDL.LU R10, [R1+0x1a8] ;  /* 0x0001a800010a7983 */ /* 0x004ea40000300800 */
[----:B------:R-:W2:Y:S01]  /*11500*/  LDL.LU R11, [R1+0x1ac] ;  /* 0x0001ac00010b7983 */ /* 0x000ea20000300800 */
[----:B---3--:R-:W-:Y:S01]  /*11510*/  STL.64 [R1+0xd88], R6 ;  /* 0x000d880601007387 */ /* 0x008fe20000100a00 */
[----:B------:R0:W-:Y:S03]  /*11520*/  STL.64 [R1+0xd80], R4 ;  /* 0x000d800401007387 */ /* 0x0001e60000100a00 */
[----:B0-----:R-:W3:Y:S01]  /*11530*/  LDL.LU R4, [R1+0x150] ;  /* 0x0001500001047983 */ /* 0x001ee20000300800 */
[----:B------:R-:W3:Y:S02]  /*11540*/  LDL.LU R5, [R1+0x154] ;  /* 0x0001540001057983 */ /* 0x000ee40000300800 */
[----:B------:R-:W2:Y:S02]  /*11550*/  LDL.LU R6, [R1+0x158] ;  /* 0x0001580001067983 */ /* 0x000ea40000300800 */
[----:B------:R-:W2:Y:S02]  /*11560*/  LDL.LU R7, [R1+0x15c] ;  /* 0x00015c0001077983 */ /* 0x000ea40000300800 */
[----:B--2---:R-:W-:Y:S01]  /*11570*/  STL.64 [R1+0xd98], R6 ;  /* 0x000d980601007387 */ /* 0x004fe20000100a00 */
[----:B---3--:R0:W-:Y:S02]  /*11580*/  STL.64 [R1+0xd90], R4 ;  /* 0x000d900401007387 */ /* 0x0081e40000100a00 */
[----:B0-----:R-:W-:-:S02]  /*11590*/  IMAD.MOV.U32 R4, RZ, RZ, R24 ;  /* 0x000000ffff047224 */ /* 0x001fc400078e0018 */
[----:B------:R-:W-:Y:S01]  /*115a0*/  IMAD.MOV.U32 R5, RZ, RZ, R25 ;  /* 0x000000ffff057224 */ /* 0x000fe200078e0019 */
[----:B------:R-:W4:Y:S01]  /*115b0*/  LDL.LU R24, [R1+0xde4] ;  /* 0x000de40001187983 */ /* 0x000f220000300800 */
[----:B------:R-:W4:Y:S03]  /*115c0*/  LDL.LU R25, [R1+0xde0] ;  /* 0x000de00001197983 */ /* 0x000f260000300800 */
[----:B------:R0:W-:Y:S02]  /*115d0*/  STL.64 [R1+0xda8], R4 ;  /* 0x000da80401007387 */ /* 0x0001e40000100a00 */
[----:B0-----:R-:W-:Y:S02]  /*115e0*/  IMAD.MOV.U32 R4, RZ, RZ, R15 ;  /* 0x000000ffff047224 */ /* 0x001fe400078e000f */
[----:B------:R-:W-:-:S05]  /*115f0*/  IMAD.MOV.U32 R5, RZ, RZ, R14 ;  /* 0x000000ffff057224 */ /* 0x000fca00078e000e */
[----:B------:R0:W-:Y:S04]  /*11600*/  STL.64 [R1+0xdc0], R4 ;  /* 0x000dc00401007387 */ /* 0x0001e80000100a00 */
[----:B0-----:R-:W2:Y:S01]  /*11610*/  LDL.LU R4, [R1+0x190] ;  /* 0x0001900001047983 */ /* 0x001ea20000300800 */
[----:B------:R-:W2:Y:S02]  /*11620*/  LDL.LU R5, [R1+0x194] ;  /* 0x0001940001057983 */ /* 0x000ea40000300800 */
[----:B------:R-:W2:Y:S02]  /*11630*/  LDL.LU R6, [R1+0x198] ;  /* 0x0001980001067983 */ /* 0x000ea40000300800 */
[----:B------:R-:W2:Y:S01]  /*11640*/  LDL.LU R7, [R1+0x19c] ;  /* 0x00019c0001077983 */ /* 0x000ea20000300800 */
[----:B----4-:R-:W-:Y:S01]  /*11650*/  HMMA.16816.F32 R16, R16, R24, R20 ;  /* 0x000000181010723c */ /* 0x010fe20000001814 */
[----:B------:R-:W3:Y:S01]  /*11660*/  LDL.LU.64 R22, [R1+0xdd8] ;  /* 0x000dd80001167983 */ /* 0x000ee20000300a00 */
[----:B------:R-:W3:Y:S11]  /*11670*/  LDL.LU.64 R20, [R1+0xdd0] ;  /* 0x000dd00001147983 */ /* 0x000ef60000300a00 */
[----:B------:R-:W-:Y:S10]  /*11680*/  @!UPT UIADD3 URZ, URZ, URZ, URZ ;  /* 0x0000003f3f3ff290 */ /* 0x000ff4000fffe03f */
[----:B------:R0:W-:Y:S01]  /*11690*/  STL.64 [R1+0x1f0], R16 ;  /* 0x0001f01001007387 */ /* 0x0001e20000100a00 */
[----:B------:R-:W-:Y:S03]  /*116a0*/  STL.64 [R1+0x1f8], R18 ;  /* 0x0001f81201007387 */ /* 0x000fe60000100a00 */
[----:B0-----:R-:W4:Y:S04]  /*116b0*/  LDL.LU.64 R16, [R1+0x20] ;  /* 0x0000200001107983 */ /* 0x001f280000300a00 */
[----:B----4-:R0:W-:Y:S04]  /*116c0*/  STL.64 [R1+0xda0], R16 ;  /* 0x000da01001007387 */ /* 0x0101e80000100a00 */
[----:B0-----:R-:W4:Y:S01]  /*116d0*/  LDL.LU R16, [R1+0x160] ;  /* 0x0001600001107983 */ /* 0x001f220000300800 */
[----:B------:R-:W4:Y:S02]  /*116e0*/  LDL.LU R17, [R1+0x164] ;  /* 0x0001640001117983 */ /* 0x000f240000300800 */
[----:B------:R-:W2:Y:S02]  /*116f0*/  LDL.LU R18, [R1+0x168] ;  /* 0x0001680001127983 */ /* 0x000ea40000300800 */
[----:B------:R-:W2:Y:S01]  /*11700*/  LDL.LU R19, [R1+0x16c] ;  /* 0x00016c0001137983 */ /* 0x000ea20000300800 */
[C---:B---3--:R-:W-:Y:S01]  /*11710*/  HMMA.16816.F32 R12, R20.reuse, R12, R8 ;  /* 0x0000000c140c723c */ /* 0x048fe20000001808 */
[----:B--2---:R-:W-:Y:S01]  /*11720*/  STL.64 [R1+0xdb8], R18 ;  /* 0x000db81201007387 */ /* 0x004fe20000100a00 */
[----:B----4-:R0:W-:Y:S03]  /*11730*/  STL.64 [R1+0xdb0], R16 ;  /* 0x000db01001007387 */ /* 0x0101e60000100a00 */
[----:B0-----:R-:W2:Y:S01]  /*11740*/  LDL.LU R16, [R1+0x170] ;  /* 0x0001700001107983 */ /* 0x001ea20000300800 */
[----:B------:R-:W2:Y:S02]  /*11750*/  LDL.LU R17, [R1+0x174] ;  /* 0x0001740001117983 */ /* 0x000ea40000300800 */
[----:B------:R-:W2:Y:S02]  /*11760*/  LDL.LU R18, [R1+0x178] ;  /* 0x0001780001127983 */ /* 0x000ea40000300800 */
[----:B------:R-:W2:Y:S01]  /*11770*/  LDL.LU R19, [R1+0x17c] ;  /* 0x00017c0001137983 */ /* 0x000ea20000300800 */
[----:B------:R-:W3:Y:S11]  /*11780*/  LDL.LU.64 R8, [R1+0xdc8] ;  /* 0x000dc80001087983 */ /* 0x000ef60000300a00 */
[----:B------:R-:W-:Y:S01]  /*11790*/  @!UPT UIADD3 URZ, URZ, URZ, URZ ;  /* 0x0000003f3f3ff290 */ /* 0x000fe2000fffe03f */
[----:B------:R0:W-:Y:S02]  /*117a0*/  STL.64 [R1+0x1e0], R12 ;  /* 0x0001e00c01007387 */ /* 0x0001e40000100a00 */
[----:B------:R1:W-:Y:S01]  /*117b0*/  STL.64 [R1+0x1e8], R14 ;  /* 0x0001e80e01007387 */ /* 0x0003e20000100a00 */
[----:B0-----:R-:W4:Y:S01]  /*117c0*/  LDL.LU R12, [R1+0x120] ;  /* 0x00012000010c7983 */ /* 0x001f220000300800 */
[----:B------:R-:W4:Y:S02]  /*117d0*/  LDL.LU R13, [R1+0x124] ;  /* 0x00012400010d7983 */ /* 0x000f240000300800 */
[----:B-1----:R-:W2:Y:S02]  /*117e0*/  LDL.LU R14, [R1+0x128] ;  /* 0x00012800010e7983 */ /* 0x002ea40000300800 */
[----:B------:R-:W2:Y:S01]  /*117f0*/  LDL.LU R15, [R1+0x12c] ;  /* 0x00012c00010f7983 */ /* 0x000ea20000300800 */
[----:B---3--:R-:W-:Y:S01]  /*11800*/  HMMA.16816.F32 R8, R20, R8, R4 ;  /* 0x000000081408723c */ /* 0x008fe20000001804 */
[----:B--2---:R-:W-:Y:S01]  /*11810*/  STL.64 [R1+0xd60], R14 ;  /* 0x000d600e01007387 */ /* 0x004fe20000100a00 */
[----:B----4-:R0:W-:Y:S03]  /*11820*/  STL.64 [R1+0xd58], R12 ;  /* 0x000d580c01007387 */ /* 0x0101e60000100a00 */
[----:B0-----:R-:W2:Y:S01]  /*11830*/  LDL.LU R12, [R1+0x130] ;  /* 0x00013000010c7983 */ /* 0x001ea20000300800 */
[----:B------:R-:W2:Y:S02]  /*11840*/  LDL.LU R13, [R1+0x134] ;  /* 0x00013400010d7983 */ /* 0x000ea40000300800 */
[----:B------:R-:W3:Y:S02]  /*11850*/  LDL.LU.64 R4, [R1+0xdc0] ;  /* 0x000dc00001047983 */ /* 0x000ee40000300a00 */
[----:B------:R-:W-:-:S02]  /*11860*/  IMAD.MOV.U32 R14, RZ, RZ, R27 ;  /* 0x000000ffff0e7224 */ /* 0x000fc400078e001b */
[----:B------:R-:W-:-:S11]  /*11870*/  IMAD.MOV.U32 R15, RZ, RZ, R26 ;  /* 0x000000ffff0f7224 */ /* 0x000fd600078e001a */
[----:B------:R0:W-:Y:S01]  /*11880*/  STL.64 [R1+0x1d0], R8 ;  /* 0x0001d00801007387 */ /* 0x0001e20000100a00 */
[----:B------:R-:W-:Y:S02]  /*11890*/  IMAD.MOV.U32 R27, RZ, RZ, R11 ;  /* 0x000000ffff1b7224 */ /* 0x000fe400078e000b */
[----:B------:R-:W-:Y:S01]  /*118a0*/  IMAD.MOV.U32 R26, RZ, RZ, R10 ;  /* 0x000000ffff1a7224 */ /* 0x000fe200078e000a */
[----:B0-----:R-:W4:Y:S01]  /*118b0*/  LDL.LU R8, [R1+0x110] ;  /* 0x0001100001087983 */ /* 0x001f220000300800 */
[----:B------:R-:W4:Y:S02]  /*118c0*/  LDL.LU R9, [R1+0x114] ;  /* 0x0001140001097983 */ /* 0x000f240000300800 */
[----:B------:R-:W4:Y:S02]  /*118d0*/  LDL.LU R10, [R1+0x118] ;  /* 0x00011800010a7983 */ /* 0x000f240000300800 */
[----:B------:R-:W4:Y:S01]  /*118e0*/  LDL.LU R11, [R1+0x11c] ;  /* 0x00011c00010b7983 */ /* 0x000f220000300800 */
[----:B------:R-:W-:Y:S01]  /*118f0*/  STL [R1+0xce8], R27 ;  /* 0x000ce81b01007387 */ /* 0x000fe20000100800 */
[----:B------:R-:W-:Y:S01]  /*11900*/  STL [R1+0xce4], R26 ;  /* 0x000ce41a01007387 */ /* 0x000fe20000100800 */
[C---:B---3--:R-:W-:Y:S02]  /*11910*/  HMMA.16816.F32 R4, R20.reuse, R4, R16 ;  /* 0x000000041404723c */ /* 0x048fe40000001810 */
[----:B------:R-:W3:Y:S01]  /*11920*/  LDL.LU.64 R18, [R1+0xdb8] ;  /* 0x000db80001127983 */ /* 0x000ee20000300a00 */
[----:B------:R-:W3:Y:S11]  /*11930*/  LDL.LU.64 R16, [R1+0xdb0] ;  /* 0x000db00001107983 */ /* 0x000ef60000300a00 */
[----:B------:R-:W-:Y:S09]  /*11940*/  @!UPT UIADD3 URZ, URZ, URZ, URZ ;  /* 0x0000003f3f3ff290 */ /* 0x000ff2000fffe03f */
[----:B------:R0:W-:Y:S01]  /*11950*/  STL.64 [R1+0x1c0], R4 ;  /* 0x0001c00401007387 */ /* 0x0001e20000100a00 */
[----:B------:R3:W-:Y:S03]  /*11960*/  STL.64 [R1+0x1c8], R6 ;  /* 0x0001c80601007387 */ /* 0x0007e60000100a00 */
[----:B0-----:R-:W3:Y:S02]  /*11970*/  LDL.LU.64 R4, [R1+0xda8] ;  /* 0x000da80001047983 */ /* 0x001ee40000300a00 */
[C---:B---3--:R-:W-:Y:S02]  /*11980*/  HMMA.16816.F32 R4, R20.reuse, R4, R16 ;  /* 0x000000041404723c */ /* 0x048fe40000001810 */
[----:B------:R-:W3:Y:S11]  /*11990*/  LDL.LU.64 R16, [R1+0xda0] ;  /* 0x000da00001107983 */ /* 0x000ef60000300a00 */
[----:B------:R-:W-:Y:S10]  /*119a0*/  @!UPT UIADD3 URZ, URZ, URZ, URZ ;  /* 0x0000003f3f3ff290 */ /* 0x000ff4000fffe03f */
[----:B------:R-:W-:Y:S01]  /*119b0*/  STL.64 [R1+0x1b0], R4 ;  /* 0x0001b00401007387 */ /* 0x000fe20000100a00 */
[----:B------:R0:W-:Y:S03]  /*119c0*/  STL.64 [R1+0x1b8], R6 ;  /* 0x0001b80601007387 */ /* 0x0001e60000100a00 */
[----:B0-----:R-:W3:Y:S01]  /*119d0*/  LDL.LU.64 R6, [R1+0xd98] ;  /* 0x000d980001067983 */ /* 0x001ee20000300a00 */
[----:B------:R-:W3:Y:S02]  /*119e0*/  LDL.LU.64 R4, [R1+0xd90] ;  /* 0x000d900001047983 */ /* 0x000ee40000300a00 */
[----:B---3--:R-:W-:Y:S11]  /*119f0*/  HMMA.16816.F32 R4, R20, R16, R4 ;  /* 0x000000101404723c */ /* 0x008ff60000001804 */
[----:B------:R-:W-:Y:S11]  /*11a00*/  @!UPT UIADD3 URZ, URZ, URZ, URZ ;  /* 0x0000003f3f3ff290 */ /* 0x000ff6000fffe03f */
[----:B------:R-:W-:Y:S01]  /*11a10*/  @!UPT UIADD3 URZ, URZ, URZ, URZ ;  /* 0x0000003f3f3ff290 */ /* 0x000fe2000fffe03f */
[----:B------:R-:W-:Y:S01]  /*11a20*/  STL.64 [R1+0x1a0], R4 ;  /* 0x0001a00401007387 */ /* 0x000fe20000100a00 */
[----:B------:R0:W-:Y:S03]  /*11a30*/  STL.64 [R1+0x1a8], R6 ;  /* 0x0001a80601007387 */ /* 0x0001e60000100a00 */
[----:B0-----:R-:W3:Y:S01]  /*11a40*/  LDL.LU.64 R6, [R1+0xd88] ;  /* 0x000d880001067983 */ /* 0x001ee20000300a00 */
[----:B------:R-:W3:Y:S02]  /*11a50*/  LDL.LU.64 R4, [R1+0xd80] ;  /* 0x000d800001047983 */ /* 0x000ee40000300a00 */
[----:B------:R0:W-:Y:S02]  /*11a60*/  STL.64 [R1+0xd00], R16 ;  /* 0x000d001001007387 */ /* 0x0001e40000100a00 */
[----:B0-----:R-:W-:Y:S02]  /*11a70*/  IMAD.MOV.U32 R16, RZ, RZ, R28 ;  /* 0x000000ffff107224 */ /* 0x001fe400078e001c */
[----:B------:R-:W-:-:S07]  /*11a80*/  IMAD.MOV.U32 R17, RZ, RZ, R0 ;  /* 0x000000ffff117224 */ /* 0x000fce00078e0000 */
[----:B---3--:R-:W-:Y:S01]  /*11a90*/  HMMA.16816.F32 R16, R20, R16, R4 ;  /* 0x000000101410723c */ /* 0x008fe20000001804 */
[----:B------:R-:W3:Y:S01]  /*11aa0*/  LDL.LU.64 R6, [R1+0xd78] ;  /* 0x000d780001067983 */ /* 0x000ee20000300a00 */
[----:B------:R-:W2:Y:S11]  /*11ab0*/  LDL.LU.64 R4, [R1+0xd70] ;  /* 0x000d700001047983 */ /* 0x000eb60000300a00 */
[----:B------:R-:W-:Y:S10]  /*11ac0*/  @!UPT UIADD3 URZ, URZ, URZ, URZ ;  /* 0x0000003f3f3ff290 */ /* 0x000ff4000fffe03f */
[----:B------:R0:W-:Y:S01]  /*11ad0*/  STL.64 [R1+0x190], R16 ;  /* 0x0001901001007387 */ /* 0x0001e20000100a00 */
[----:B------:R1:W-:Y:S03]  /*11ae0*/  STL.64 [R1+0x198], R18 ;  /* 0x0001981201007387 */ /* 0x0003e60000100a00 */
[----:B0-----:R-:W2:Y:S01]  /*11af0*/  LDL.LU R16, [R1+0x180] ;  /* 0x0001800001107983 */ /* 0x001ea20000300800 */
[----:B------:R-:W2:Y:S02]  /*11b00*/  LDL.LU R17, [R1+0x184] ;  /* 0x0001840001117983 */ /* 0x000ea40000300800 */
[----:B-1----:R-:W-:Y:S02]  /*11b10*/  IMAD.MOV.U32 R18, RZ, RZ, R2 ;  /* 0x000000ffff127224 */ /* 0x002fe400078e0002 */
[----:B------:R-:W-:Y:S01]  /*11b20*/  IMAD.MOV.U32 R19, RZ, RZ, R3 ;  /* 0x000000ffff137224 */ /* 0x000fe200078e0003 */
[----:B------:R-:W3:Y:S01]  /*11b30*/  LDL.LU R2, [R1+0xd6c] ;  /* 0x000d6c0001027983 */ /* 0x000ee20000300800 */
[----:B------:R-:W3:Y:S03]  /*11b40*/  LDL.LU R3, [R1+0xd68] ;  /* 0x000d680001037983 */ /* 0x000ee60000300800 */
[----:B------:R-:W-:Y:S04]  /*11b50*/  STL.64 [R1+0xd10], R18 ;  /* 0x000d101201007387 */ /* 0x000fe80000100a00 */
[----:B--2---:R0:W-:Y:S04]  /*11b60*/  STL.64 [R1+0xd08], R16 ;  /* 0x000d081001007387 */ /* 0x0041e80000100a00 */
[----:B0-----:R-:W2:Y:S01]  /*11b70*/  LDL.LU R16, [R1+0xf0] ;  /* 0x0000f00001107983 */ /* 0x001ea20000300800 */
[----:B------:R-:W2:Y:S02]  /*11b80*/  LDL.LU R17, [R1+0xf4] ;  /* 0x0000f40001117983 */ /* 0x000ea40000300800 */
[----:B---3--:R-:W-:-:S02]  /*11b90*/  IMAD.MOV.U32 R18, RZ, RZ, R7 ;  /* 0x000000ffff127224 */ /* 0x008fc400078e0007 */
[----:B------:R-:W-:-:S05]  /*11ba0*/  IMAD.MOV.U32 R19, RZ, RZ, R6 ;  /* 0x000000ffff137224 */ /* 0x000fca00078e0006 */
[----:B------:R-:W-:Y:S04]  /*11bb0*/  STL.64 [R1+0xd28], R18 ;  /* 0x000d281201007387 */ /* 0x000fe80000100a00 */
[----:B--2---:R0:W-:Y:S04]  /*11bc0*/  STL.64 [R1+0xd20], R16 ;  /* 0x000d201001007387 */ /* 0x0041e80000100a00 */
[----:B0-----:R-:W2:Y:S01]  /*11bd0*/  LDL.LU.64 R16, [R1+0x50] ;  /* 0x0000500001107983 */ /* 0x001ea20000300a00 */
[C---:B------:R-:W-:Y:S03]  /*11be0*/  HMMA.16816.F32 R4, R20.reuse, R4, R12 ;  /* 0x000000041404723c */ /* 0x040fe6000000180c */
[----:B--2---:R0:W-:Y:S04]  /*11bf0*/  STL.64 [R1+0xd40], R16 ;  /* 0x000d401001007387 */ /* 0x0041e80000100a00 */
[----:B0-----:R-:W4:Y:S01]  /*11c00*/  LDL.LU.64 R16, [R1+0x60] ;  /* 0x0000600001107983 */ /* 0x001f220000300a00 */
[----:B------:R-:W2:Y:S02]  /*11c10*/  LDL.LU.64 R14, [R1+0xd60] ;  /* 0x000d6000010e7983 */ /* 0x000ea40000300a00 */
[----:B------:R-:W2:Y:S11]  /*11c20*/  LDL.LU.64 R12, [R1+0xd58] ;  /* 0x000d5800010c7983 */ /* 0x000eb60000300a00 */
[----:B------:R-:W-:Y:S02]  /*11c30*/  @!UPT UIADD3 URZ, URZ, URZ, URZ ;  /* 0x0000003f3f3ff290 */ /* 0x000fe4000fffe03f */
[----:B------:R-:W-:Y:S01]  /*11c40*/  STL.64 [R1+0x170], R4 ;  /* 0x0001700401007387 */ /* 0x000fe20000100a00 */
[----:B------:R0:W-:Y:S04]  /*11c50*/  STL.64 [R1+0x178], R6 ;  /* 0x0001780601007387 */ /* 0x0001e80000100a00 */
[----:B0-----:R-:W4:Y:S01]  /*11c60*/  LDL.LU.64 R6, [R1+0xd50] ;  /* 0x000d500001067983 */ /* 0x001f220000300a00 */
[----:B------:R-:W4:Y:S02]  /*11c70*/  LDL.LU.64 R4, [R1+0xd48] ;  /* 0x000d480001047983 */ /* 0x000f240000300a00 */
[----:B------:R0:W-:Y:S01]  /*11c80*/  STL.64 [R1+0xd30], R24 ;  /* 0x000d301801007387 */ /* 0x0001e20000100a00 */
[----:B--2---:R-:W-:Y:S01]  /*11c90*/  HMMA.16816.F32 R12, R20, R24, R12 ;  /* 0x00000018140c723c */ /* 0x004fe2000000180c */
[----:B0-----:R-:W2:Y:S11]  /*11ca0*/  LDL.LU R24, [R1+0x100] ;  /* 0x0001000001187983 */ /* 0x001eb60000300800 */
[----:B------:R-:W-:Y:S11]  /*11cb0*/  @!UPT UIADD3 URZ, URZ, URZ, URZ ;  /* 0x0000003f3f3ff290 */ /* 0x000ff6000fffe03f */
[----:B------:R-:W-:Y:S01]  /*11cc0*/  STL.64 [R1+0x160], R12 ;  /* 0x0001600c01007387 */ /* 0x000fe20000100a00 */
[----:B------:R4:W-:Y:S02]  /*11cd0*/  STL.64 [R1+0x168], R14 ;  /* 0x0001680e01007387 */ /* 0x0009e40000100a00 */
[----:B------:R-:W2:Y:S02]  /*11ce0*/  LDL.LU R25, [R1+0x104] ;  /* 0x0001040001197983 */ /* 0x000ea40000300800 */
[----:B------:R-:W3:Y:S01]  /*11cf0*/  LDL.LU.64 R20, [R1+0x30] ;  /* 0x0000300001147983 */ /* 0x000ee20000300a00 */
[----:B----4-:R-:W-:Y:S07]  /*11d00*/  HMMA.16816.F32 R12, R4, R16, R8 ;  /* 0x00000010040c723c */ /* 0x010fee0000001808 */
[----:B------:R-:W-:-:S02]  /*11d10*/  IMAD.MOV.U32 R9, RZ, RZ, R16 ;  /* 0x000000ffff097224 */ /* 0x000fc400078e0010 */
[----:B------:R-:W-:Y:S02]  /*11d20*/  IMAD.MOV.U32 R8, RZ, RZ, R17 ;  /* 0x000000ffff087224 */ /* 0x000fe400078e0011 */
[----:B------:R-:W-:Y:S02]  /*11d30*/  IMAD.MOV.U32 R26, RZ, RZ, R3 ;  /* 0x000000ffff1a7224 */ /* 0x000fe400078e0003 */
[----:B------:R-:W-:-:S11]  /*11d40*/  IMAD.MOV.U32 R27, RZ, RZ, R2 ;  /* 0x000000ffff1b7224 */ /* 0x000fd600078e0002 */
[----:B------:R-:W-:Y:S02]  /*11d50*/  IMAD.MOV.U32 R3, RZ, RZ, R14 ;  /* 0x000000ffff037224 */ /* 0x000fe400078e000e */
[----:B------:R-:W-:Y:S01]  /*11d60*/  IMAD.MOV.U32 R2, RZ, RZ, R15 ;  /* 0x000000ffff027224 */ /* 0x000fe200078e000f */
[----:B---3--:R0:W-:Y:S04]  /*11d70*/  STL.64 [R1+0xd18], R20 ;  /* 0x000d181401007387 */ /* 0x0081e80000100a00 */
[----:B0-----:R-:W3:Y:S01]  /*11d80*/  LDL.LU.64 R20, [R1+0x40] ;  /* 0x0000400001147983 */ /* 0x001ee20000300a00 */
[----:B------:R-:W2:Y:S02]  /*11d90*/  LDL.LU.64 R16, [R1+0xd40] ;  /* 0x000d400001107983 */ /* 0x000ea40000300a00 */
[----:B------:R0:W-:Y:S02]  /*11da0*/  STL.64 [R1+0x150], R12 ;  /* 0x0001500c01007387 */ /* 0x0001e40000100a00 */
[----:B0-----:R-:W4:Y:S01]  /*11db0*/  LDL.LU R12, [R1+0x2e0] ;  /* 0x0002e000010c7983 */ /* 0x001f220000300800 */
[----:B------:R-:W4:Y:S02]  /*11dc0*/  LDL.LU R13, [R1+0x2e4] ;  /* 0x0002e400010d7983 */ /* 0x000f240000300800 */
[----:B------:R-:W3:Y:S02]  /*11dd0*/  LDL.LU R14, [R1+0x2e8] ;  /* 0x0002e800010e7983 */ /* 0x000ee40000300800 */
[----:B------:R-:W3:Y:S01]  /*11de0*/  LDL.LU R15, [R1+0x2ec] ;  /* 0x0002ec00010f7983 */ /* 0x000ee20000300800 */
[----:B--2---:R-:W-:Y:S01]  /*11df0*/  HMMA.16816.F32 R24, R4, R16, R24 ;  /* 0x000000100418723c */ /* 0x004fe20000001818 */
[----:B------:R-:W-:-:S02]  /*11e00*/  IMAD.MOV.U32 R11, RZ, RZ, R16 ;  /* 0x000000ffff0b7224 */ /* 0x000fc400078e0010 */
[----:B------:R-:W-:Y:S01]  /*11e10*/  IMAD.MOV.U32 R10, RZ, RZ, R17 ;  /* 0x000000ffff0a7224 */ /* 0x000fe200078e0011 */
[----:B---3--:R-:W-:Y:S01]  /*11e20*/  STL.64 [R1+0xcf8], R14 ;  /* 0x000cf80e01007387 */ /* 0x008fe20000100a00 */
[----:B----4-:R0:W-:Y:S03]  /*11e30*/  STL.64 [R1+0xcf0], R12 ;  /* 0x000cf00c01007387 */ /* 0x0101e60000100a00 */
[----:B0-----:R-:W2:Y:S01]  /*11e40*/  LDL.LU R12, [R1+0x220] ;  /* 0x00022000010c7983 */ /* 0x001ea20000300800 */
[----:B------:R-:W2:Y:S02]  /*11e50*/  LDL.LU R13, [R1+0x224] ;  /* 0x00022400010d7983 */ /* 0x000ea40000300800 */
[----:B------:R-:W2:Y:S02]  /*11e60*/  LDL.LU R14, [R1+0x228] ;  /* 0x00022800010e7983 */ /* 0x000ea40000300800 */
[----:B------:R-:W-:-:S02]  /*11e70*/  IMAD.MOV.U32 R15, RZ, RZ, R29 ;  /* 0x000000ffff0f7224 */ /* 0x000fc400078e001d */
[----:B------:R-:W3:Y:S01]  /*11e80*/  LDL.LU R29, [R1+0xd38] ;  /* 0x000d3800011d7983 */ /* 0x000ee20000300800 */
[----:B------:R-:W-:Y:S02]  /*11e90*/  STL [R1+0xb0c], R2 ;  /* 0x000b0c0201007387 */ /* 0x000fe40000100800 */
[----:B------:R-:W-:Y:S05]  /*11ea0*/  STL [R1+0xb08], R3 ;  /* 0x000b080301007387 */ /* 0x000fea0000100800 */
[----:B------:R0:W-:Y:S01]  /*11eb0*/  STL.64 [R1+0x140], R24 ;  /* 0x0001401801007387 */ /* 0x0001e20000100a00 */
[----:B------:R1:W-:Y:S04]  /*11ec0*/  STL.64 [R1+0x148], R26 ;  /* 0x0001481a01007387 */ /* 0x0003e80000100a00 */
[----:B0-----:R-:W4:Y:S01]  /*11ed0*/  LDL.LU.64 R24, [R1+0xd30] ;  /* 0x000d300001187983 */ /* 0x001f220000300a00 */
[----:B------:R-:W2:Y:S02]  /*11ee0*/  LDL.LU.64 R18, [R1+0xd28] ;  /* 0x000d280001127983 */ /* 0x000ea40000300a00 */
[----:B------:R-:W2:Y:S02]  /*11ef0*/  LDL.LU.64 R16, [R1+0xd20] ;  /* 0x000d200001107983 */ /* 0x000ea40000300a00 */
[----:B-1----:R-:W-:-:S02]  /*11f00*/  IMAD.MOV.U32 R27, RZ, RZ, R20 ;  /* 0x000000ffff1b7224 */ /* 0x002fc400078e0014 */
[----:B------:R-:W-:Y:S01]  /*11f10*/  IMAD.MOV.U32 R26, RZ, RZ, R21 ;  /* 0x000000ffff1a7224 */ /* 0x000fe200078e0015 */
[C---:B--2---:R-:W-:Y:S01]  /*11f20*/  HMMA.16816.F32 R16, R4.reuse, R20, R16 ;  /* 0x000000140410723c */ /* 0x044fe20000001810 */
[----:B------:R-:W2:Y:S11]  /*11f30*/  LDL.LU.64 R20, [R1+0xd18] ;  /* 0x000d180001147983 */ /* 0x000eb60000300a00 */
[----:B------:R-:W-:Y:S11]  /*11f40*/  @!UPT UIADD3 URZ, URZ, URZ, URZ ;  /* 0x0000003f3f3ff290 */ /* 0x000ff6000fffe03f */
[----:B------:R0:W-:Y:S01]  /*11f50*/  STL.64 [R1+0x138], R18 ;  /* 0x0001381201007387 */ /* 0x0001e20000100a00 */
[----:B------:R-:W-:Y:S02]  /*11f60*/  IMAD.MOV.U32 R2, RZ, RZ, R16 ;  /* 0x000000ffff027224 */ /* 0x000fe400078e0010 */
[----:B------:R-:W-:Y:S01]  /*11f70*/  IMAD.MOV.U32 R3, RZ, RZ, R17 ;  /* 0x000000ffff037224 */ /* 0x000fe200078e0011 */
[----:B0-----:R-:W2:Y:S01]  /*11f80*/  LDL.LU.64 R18, [R1+0xd10] ;  /* 0x000d100001127983 */ /* 0x001ea20000300a00 */
[----:B------:R-:W2:Y:S03]  /*11f90*/  LDL.LU.64 R16, [R1+0xd08] ;  /* 0x000d080001107983 */ /* 0x000ea60000300a00 */
[----:B------:R-:W-:Y:S02]  /*11fa0*/  STL [R1+0xb4c], R3 ;  /* 0x000b4c0301007387 */ /* 0x000fe40000100800 */
[----:B------:R-:W-:Y:S01]  /*11fb0*/  STL [R1+0xb48], R2 ;  /* 0x000b480201007387 */ /* 0x000fe20000100800 */
[C---:B--2---:R-:W-:Y:S11]  /*11fc0*/  HMMA.16816.F32 R16, R4.reuse, R20, R16 ;  /* 0x000000140410723c */ /* 0x044ff60000001810 */
[----:B------:R-:W-:Y:S11]  /*11fd0*/  @!UPT UIADD3 URZ, URZ, URZ, URZ ;  /* 0x0000003f3f3ff290 */ /* 0x000ff6000fffe03f */
[----:B------:R-:W-:Y:S01]  /*11fe0*/  @!UPT UIADD3 URZ, URZ, URZ, URZ ;  /* 0x0000003f3f3ff290 */ /* 0x000fe2000fffe03f */
[----:B------:R0:W-:Y:S01]  /*11ff0*/  STL.64 [R1+0x120], R16 ;  /* 0x0001201001007387 */ /* 0x0001e20000100a00 */
[----:B------:R-:W-:Y:S03]  /*12000*/  STL.64 [R1+0x128], R18 ;  /* 0x0001281201007387 */ /* 0x000fe60000100a00 */
[----:B0-----:R-:W2:Y:S01]  /*12010*/  LDL.LU.64 R16, [R1+0xd00] ;  /* 0x000d000001107983 */ /* 0x001ea20000300a00 */
[----:B------:R-:W-:Y:S02]  /*12020*/  IMAD.MOV.U32 R0, RZ, RZ, R20 ;  /* 0x000000ffff007224 */ /* 0x000fe400078e0014 */
[----:B------:R-:W-:Y:S02]  /*12030*/  IMAD.MOV.U32 R28, RZ, RZ, R21 ;  /* 0x000000ffff1c7224 */ /* 0x000fe400078e0015 */
[----:B---3--:R-:W0:Y:S04]  /*12040*/  LDSM.16.MT88.4 R20, [R29+0x4180] ;  /* 0x004180001d14783b */ /* 0x008e280000004200 */
[----:B0-----:R-:W-:Y:S01]  /*12050*/  STL.64 [R1+0xca8], R22 ;  /* 0x000ca81601007387 */ /* 0x001fe20000100a00 */
[----:B------:R0:W-:Y:S03]  /*12060*/  STL.64 [R1+0xca0], R20 ;  /* 0x000ca01401007387 */ /* 0x0001e60000100a00 */
[----:B0-----:R-:W3:Y:S01]  /*12070*/  LDL.LU R20, [R1+0x320] ;  /* 0x0003200001147983 */ /* 0x001ee20000300800 */
[----:B------:R-:W3:Y:S02]  /*12080*/  LDL.LU R21, [R1+0x324] ;  /* 0x0003240001157983 */ /* 0x000ee40000300800 */
[----:B------:R-:W3:Y:S02]  /*12090*/  LDL.LU R22, [R1+0x328] ;  /* 0x0003280001167983 */ /* 0x000ee40000300800 */
[----:B------:R-:W3:Y:S01]  /*120a0*/  LDL.LU R23, [R1+0x32c] ;  /* 0x00032c0001177983 */ /* 0x000ee20000300800 */
[----:B--2---:R-:W-:Y:S01]  /*120b0*/  HMMA.16816.F32 R12, R4, R16, R12 ;  /* 0x00000010040c723c */ /* 0x004fe2000000180c */
[----:B------:R-:W-:-:S02]  /*120c0*/  IMAD.MOV.U32 R3, RZ, RZ, R16 ;  /* 0x000000ffff037224 */ /* 0x000fc400078e0010 */
[----:B------:R-:W-:Y:S02]  /*120d0*/  IMAD.MOV.U32 R2, RZ, RZ, R17 ;  /* 0x000000ffff027224 */ /* 0x000fe400078e0011 */
[----:B------:R-:W0:Y:S11]  /*120e0*/  LDSM.16.MT88.4 R16, [R29+0x6000] ;  /* 0x006000001d10783b */ /* 0x000e360000004200 */
[----:B------:R-:W-:Y:S07]  /*120f0*/  @!UPT UIADD3 URZ, URZ, URZ, URZ ;  /* 0x0000003f3f3ff290 */ /* 0x000fee000fffe03f */
[----:B------:R-:W-:Y:S01]  /*12100*/  STL.64 [R1+0x110], R12 ;  /* 0x0001100c01007387 */ /* 0x000fe20000100a00 */
[----:B------:R1:W-:Y:S03]  /*12110*/  STL.64 [R1+0x118], R14 ;  /* 0x0001180e01007387 */ /* 0x0003e60000100a00 */
[----:B-1----:R-:W2:Y:S01]  /*12120*/  LDL.LU.64 R14, [R1+0xcf8] ;  /* 0x000cf800010e7983 */ /* 0x002ea20000300a00 */
[----:B------:R-:W2:Y:S03]  /*12130*/  LDL.LU.64 R12, [R1+0xcf0] ;  /* 0x000cf000010c7983 */ /* 0x000ea60000300a00 */
[----:B0-----:R-:W-:Y:S01]  /*12140*/  STL.64 [R1+0xc18], R18 ;  /* 0x000c181201007387 */ /* 0x001fe20000100a00 */
[----:B------:R0:W-:Y:S03]  /*12150*/  STL.64 [R1+0xc10], R16 ;  /* 0x000c101001007387 */ /* 0x0001e60000100a00 */
[----:B0-----:R-:W2:Y:S01]  /*12160*/  LDL.LU R16, [R1+0x10] ;  /* 0x0000100001107983 */ /* 0x001ea20000300800 */
[----:B------:R-:W2:Y:S02]  /*12170*/  LDL.LU R17, [R1+0x14] ;  /* 0x0000140001117983 */ /* 0x000ea40000300800 */
[----:B--2---:R-:W-:Y:S01]  /*12180*/  HMMA.16816.F32 R12, R4, R16, R12 ;  /* 0x00000010040c723c */ /* 0x004fe2000000180c */
[----:B------:R0:W-:Y:S11]  /*12190*/  STL.64 [R1+0xc30], R16 ;  /* 0x000c301001007387 */ /* 0x0001f60000100a00 */
[----:B------:R-:W-:Y:S11]  /*121a0*/  @!UPT UIADD3 URZ, URZ, URZ, URZ ;  /* 0x0000003f3f3ff290 */ /* 0x000ff6000fffe03f */
[----:B------:R-:W-:Y:S01]  /*121b0*/  STL.64 [R1+0x100], R12 ;  /* 0x0001000c01007387 */ /* 0x000fe20000100a00 */
[----:B------:R-:W-:Y:S02]  /*121c0*/  STL.64 [R1+0x108], R14 ;  /* 0x0001080e01007387 */ /* 0x000fe40000100a00 */
[----:B------:R-:W1:Y:S04]  /*121d0*/  LDSM.16.MT88.4 R12, [R29+0x6080] ;  /* 0x006080001d0c783b */ /* 0x000e680000004200 */
[----:B0-----:R-:W-:Y:S02]  /*121e0*/  IMAD.MOV.U32 R16, RZ, RZ, R3 ;  /* 0x000000ffff107224 */ /* 0x001fe400078e0003 */
[----:B------:R-:W-:Y:S01]  /*121f0*/  IMAD.MOV.U32 R17, RZ, RZ, R2 ;  /* 0x000000ffff117224 */ /* 0x000fe200078e0002 */
[----:B-1----:R-:W-:Y:S01]  /*12200*/  STL.64 [R1+0xb80], R14 ;  /* 0x000b800e01007387 */ /* 0x002fe20000100a00 */
[----:B------:R0:W-:Y:S03]  /*12210*/  STL.64 [R1+0xb78], R12 ;  /* 0x000b780c01007387 */ /* 0x0001e60000100a00 */
[----:B0-----:R-:W2:Y:S01]  /*12220*/  LDL.LU R12, [R1+0x280] ;  /* 0x00028000010c7983 */ /* 0x001ea20000300800 */
[----:B------:R-:W2:Y:S02]  /*12230*/  LDL.LU R13, [R1+0x284] ;  /* 0x00028400010d7983 */ /* 0x000ea40000300800 */
[----:B------:R-:W2:Y:S02]  /*12240*/  LDL.LU R14, [R1+0x288] ;  /* 0x00028800010e7983 */ /* 0x000ea40000300800 */
[----:B------:R-:W2:Y:S01]  /*12250*/  LDL.LU R15, [R1+0x28c] ;  /* 0x00028c00010f7983 */ /* 0x000ea20000300800 */
[----:B------:R0:W-:Y:S04]  /*12260*/  STL.64 [R1+0xc48], R16 ;  /* 0x000c481001007387 */ /* 0x0001e80000100a00 */
[----:B0-----:R-:W2:Y:S01]  /*12270*/  LDL.LU R16, [R1+0x2c0] ;  /* 0x0002c00001107983 */ /* 0x001ea20000300800 */
[----:B------:R-:W2:Y:S02]  /*12280*/  LDL.LU R17, [R1+0x2c4] ;  /* 0x0002c40001117983 */ /* 0x000ea40000300800 */
[----:B------:R-:W2:Y:S02]  /*12290*/  LDL.LU R18, [R1+0x2c8] ;  /* 0x0002c80001127983 */ /* 0x000ea40000300800 */
[----:B------:R-:W2:Y:S02]  /*122a0*/  LDL.LU R19, [R1+0x2cc] ;  /* 0x0002cc0001137983 */ /* 0x000ea40000300800 */
[----:B--2---:R-:W-:Y:S01]  /*122b0*/  STL.64 [R1+0xc58], R18 ;  /* 0x000c581201007387 */ /* 0x004fe20000100a00 */
[----:B------:R0:W-:Y:S02]  /*122c0*/  STL.64 [R1+0xc50], R16 ;  /* 0x000c501001007387 */ /* 0x0001e40000100a00 */
[----:B0-----:R-:W-:-:S02]  /*122d0*/  IMAD.MOV.U32 R16, RZ, RZ, R27 ;  /* 0x000000ffff107224 */ /* 0x001fc400078e001b */
[----:B------:R-:W-:Y:S01]  /*122e0*/  IMAD.MOV.U32 R17, RZ, RZ, R26 ;  /* 0x000000ffff117224 */ /* 0x000fe200078e001a */
[----:B------:R-:W2:Y:S01]  /*122f0*/  LDL.LU R27, [R1+0xce8] ;  /* 0x000ce800011b7983 */ /* 0x000ea20000300800 */
[----:B------:R-:W2:Y:S03]  /*12300*/  LDL.LU R26, [R1+0xce4] ;  /* 0x000ce400011a7983 */ /* 0x000ea60000300800 */
[----:B------:R-:W-:Y:S01]  /*12310*/  STL.64 [R1+0xc70], R16 ;  /* 0x000c701001007387 */ /* 0x000fe20000100a00 */
[----:B------:R-:W-:Y:S02]  /*12320*/  STL.64 [R1+0xc28], R14 ;  /* 0x000c280e01007387 */ /* 0x000fe40000100a00 */
[----:B------:R0:W-:Y:S02]  /*12330*/  STL.64 [R1+0xc20], R12 ;  /* 0x000c200c01007387 */ /* 0x0001e40000100a00 */
[----:B0-----:R-:W3:Y:S01]  /*12340*/  LDL.LU.64 R12, [R1] ;  /* 0x00000000010c7983 */ /* 0x001ee20000300a00 */
[----:B------:R-:W-:-:S02]  /*12350*/  IMAD.MOV.U32 R16, RZ, RZ, R11 ;  /* 0x000000ffff107224 */ /* 0x000fc400078e000b */
[----:B------:R-:W-:Y:S01]  /*12360*/  IMAD.MOV.U32 R17, RZ, RZ, R10 ;  /* 0x000000ffff117224 */ /* 0x000fe200078e000a */
[----:B---3--:R-:W-:Y:S01]  /*12370*/  HMMA.16816.F32 R20, R4, R12, R20 ;  /* 0x0000000c0414723c */ /* 0x008fe20000001814 */
[----:B------:R-:W-:Y:S02]  /*12380*/  IMAD.MOV.U32 R19, RZ, RZ, R12 ;  /* 0x000000ffff137224 */ /* 0x000fe400078e000c */
[----:B------:R-:W-:Y:S11]  /*12390*/  IMAD.MOV.U32 R18, RZ, RZ, R13 ;  /* 0x000000ffff127224 */ /* 0x000ff600078e000d */
[----:B------:R-:W-:Y:S09]  /*123a0*/  @!UPT UIADD3 URZ, URZ, URZ, URZ ;  /* 0x0000003f3f3ff290 */ /* 0x000ff2000fffe03f */
[----:B------:R-:W-:Y:S01]  /*123b0*/  STL.64 [R1+0xf0], R20 ;  /* 0x0000f01401007387 */ /* 0x000fe20000100a00 */
[----:B------:R-:W3:Y:S02]  /*123c0*/  LDL.LU R11, [R1+0xce0] ;  /* 0x000ce000010b7983 */ /* 0x000ee40000300800 */
[----:B------:R-:W2:Y:S02]  /*123d0*/  LDL.LU R10, [R1+0xcdc] ;  /* 0x000cdc00010a7983 */ /* 0x000ea40000300800 */
[----:B------:R0:W-:Y:S01]  /*123e0*/  STL.64 [R1+0xc88], R16 ;  /* 0x000c881001007387 */ /* 0x0001e20000100a00 */
[----:B------:R-:W2:Y:S01]  /*123f0*/  LDL.LU R12, [R1+0x2a0] ;  /* 0x0002a000010c7983 */ /* 0x000ea20000300800 */
[----:B------:R-:W2:Y:S02]  /*12400*/  LDL.LU R13, [R1+0x2a4] ;  /* 0x0002a400010d7983 */ /* 0x000ea40000300800 */
[----:B------:R-:W2:Y:S02]  /*12410*/  LDL.LU R14, [R1+0x2a8] ;  /* 0x0002a800010e7983 */ /* 0x000ea40000300800 */
[----:B------:R-:W2:Y:S02]  /*12420*/  LDL.LU R15, [R1+0x2ac] ;  /* 0x0002ac00010f7983 */ /* 0x000ea40000300800 */
[----:B0-----:R-:W-:-:S02]  /*12430*/  IMAD.MOV.U32 R16, RZ, RZ, R9 ;  /* 0x000000ffff107224 */ /* 0x001fc400078e0009 */
[----:B------:R-:W3:Y:S01]  /*12440*/  LDL.LU R9, [R1+0xcd8] ;  /* 0x000cd80001097983 */ /* 0x000ee20000300800 */
[----:B------:R-:W-:Y:S02]  /*12450*/  IMAD.MOV.U32 R17, RZ, RZ, R8 ;  /* 0x000000ffff117224 */ /* 0x000fe400078e0008 */
[----:B------:R-:W3:Y:S02]  /*12460*/  LDL.LU R8, [R1+0xcd4] ;  /* 0x000cd40001087983 */ /* 0x000ee40000300800 */
[----:B------:R-:W4:Y:S02]  /*12470*/  LDL.LU R20, [R1+0x310] ;  /* 0x0003100001147983 */ /* 0x000f240000300800 */
[----:B------:R-:W-:Y:S01]  /*12480*/  IMAD.MOV.U32 R3, RZ, RZ, R22 ;  /* 0x000000ffff037224 */ /* 0x000fe200078e0016 */
[----:B------:R-:W4:Y:S01]  /*12490*/  LDL.LU R21, [R1+0x314] ;  /* 0x0003140001157983 */ /* 0x000f220000300800 */
[----:B------:R-:W-:Y:S02]  /*124a0*/  IMAD.MOV.U32 R2, RZ, RZ, R23 ;  /* 0x000000ffff027224 */ /* 0x000fe400078e0017 */
[----:B------:R-:W4:Y:S02]  /*124b0*/  LDL.LU R22, [R1+0x318] ;  /* 0x0003180001167983 */ /* 0x000f240000300800 */
[----:B------:R-:W4:Y:S01]  /*124c0*/  LDL.LU R23, [R1+0x31c] ;  /* 0x00031c0001177983 */ /* 0x000f220000300800 */
[----:B--2---:R-:W-:Y:S01]  /*124d0*/  STL.64 [R1+0xc40], R14 ;  /* 0x000c400e01007387 */ /* 0x004fe20000100a00 */
[----:B------:R3:W-:Y:S02]  /*124e0*/  STL.64 [R1+0xc38], R12 ;  /* 0x000c380c01007387 */ /* 0x0007e40000100a00 */
[----:B---3--:R-:W-:-:S02]  /*124f0*/  IMAD.MOV.U32 R12, RZ, RZ, R9 ;  /* 0x000000ffff0c7224 */ /* 0x008fc400078e0009 */
[----:B------:R-:W-:Y:S01]  /*12500*/  IMAD.MOV.U32 R13, RZ, RZ, R10 ;  /* 0x000000ffff0d7224 */ /* 0x000fe200078e000a */
[----:B------:R-:W2:Y:S01]  /*12510*/  LDL.LU R9, [R1+0xcd0] ;  /* 0x000cd00001097983 */ /* 0x000ea20000300800 */
[----:B------:R-:W3:Y:S02]  /*12520*/  LDL.LU R10, [R1+0xccc] ;  /* 0x000ccc00010a7983 */ /* 0x000ee40000300800 */
[----:B------:R-:W-:Y:S02]  /*12530*/  IMAD.MOV.U32 R14, RZ, RZ, R11 ;  /* 0x000000ffff0e7224 */ /* 0x000fe400078e000b */
[----:B------:R-:W2:Y:S01]  /*12540*/  LDL.LU R11, [R1+0xcc8] ;  /* 0x000cc800010b7983 */ /* 0x000ea20000300800 */
[----:B------:R-:W2:Y:S03]  /*12550*/  LDL.LU R15, [R1+0x2bc] ;  /* 0x0002bc00010f7983 */ /* 0x000ea60000300800 */
[----:B--2---:R3:W-:Y:S01]  /*12560*/  STL.64 [R1+0xc68], R14 ;  /* 0x000c680e01007387 */ /* 0x0047e20000100a00 */
[----:B------:R0:W-:Y:S02]  /*12570*/  STL.64 [R1+0xc60], R12 ;  /* 0x000c600c01007387 */ /* 0x0001e40000100a00 */
[----:B---3--:R-:W-:-:S02]  /*12580*/  IMAD.MOV.U32 R14, RZ, RZ, R10 ;  /* 0x000000ffff0e7224 */ /* 0x008fc400078e000a */
[----:B0-----:R-:W-:Y:S02]  /*12590*/  IMAD.MOV.U32 R12, RZ, RZ, R8 ;  /* 0x000000ffff0c7224 */ /* 0x001fe400078e0008 */
[----:B------:R-:W-:Y:S01]  /*125a0*/  IMAD.MOV.U32 R15, RZ, RZ, R11 ;  /* 0x000000ffff0f7224 */ /* 0x000fe200078e000b */
[----:B------:R-:W2:Y:S01]  /*125b0*/  LDL.LU R8, [R1+0xcc4] ;  /* 0x000cc40001087983 */ /* 0x000ea20000300800 */
[----:B------:R-:W-:Y:S02]  /*125c0*/  IMAD.MOV.U32 R13, RZ, RZ, R9 ;  /* 0x000000ffff0d7224 */ /* 0x000fe400078e0009 */
[----:B------:R-:W3:Y:S02]  /*125d0*/  LDL.LU R9, [R1+0xcc0] ;  /* 0x000cc00001097983 */ /* 0x000ee40000300800 */
[----:B------:R-:W2:Y:S01]  /*125e0*/  LDL.LU R10, [R1+0xcbc] ;  /* 0x000cbc00010a7983 */ /* 0x000ea20000300800 */
[----:B------:R-:W2:Y:S01]  /*125f0*/  LDL.LU R11, [R1+0xcb8] ;  /* 0x000cb800010b7983 */ /* 0x000ea20000300800 */
[----:B------:R-:W-:Y:S02]  /*12600*/  STL.64 [R1+0xc80], R14 ;  /* 0x000c800e01007387 */ /* 0x000fe40000100a00 */
[----:B------:R0:W-:Y:S02]  /*12610*/  STL.64 [R1+0xc78], R12 ;  /* 0x000c780c01007387 */ /* 0x0001e40000100a00 */
[----:B0-----:R-:W2:Y:S01]  /*12620*/  LDL.LU R12, [R1+0x2f0] ;  /* 0x0002f000010c7983 */ /* 0x001ea20000300800 */
[----:B------:R-:W2:Y:S02]  /*12630*/  LDL.LU R13, [R1+0x2f4] ;  /* 0x0002f400010d7983 */ /* 0x000ea40000300800 */
[----:B------:R-:W2:Y:S02]  /*12640*/  LDL.LU R14, [R1+0x2f8] ;  /* 0x0002f800010e7983 */ /* 0x000ea40000300800 */
[----:B------:R-:W2:Y:S01]  /*12650*/  LDL.LU R15, [R1+0x2fc] ;  /* 0x0002fc00010f7983 */ /* 0x000ea20000300800 */
[----:B----4-:R-:W-:Y:S01]  /*12660*/  HMMA.16816.F32 R4, R4, R24, R20 ;  /* 0x000000180404723c */ /* 0x010fe20000001814 */
[----:B--2---:R3:W-:Y:S01]  /*12670*/  STL.64 [R1+0xc98], R14 ;  /* 0x000c980e01007387 */ /* 0x0047e20000100a00 */
[----:B------:R0:W-:Y:S02]  /*12680*/  STL.64 [R1+0xc90], R12 ;  /* 0x000c900c01007387 */ /* 0x0001e40000100a00 */
[----:B---3--:R-:W-:-:S02]  /*12690*/  IMAD.MOV.U32 R14, RZ, RZ, R9 ;  /* 0x000000ffff0e7224 */ /* 0x008fc400078e0009 */
[----:B0-----:R-:W-:Y:S02]  /*126a0*/  IMAD.MOV.U32 R12, RZ, RZ, R11 ;  /* 0x000000ffff0c7224 */ /* 0x001fe400078e000b */
[----:B------:R-:W-:Y:S02]  /*126b0*/  IMAD.MOV.U32 R13, RZ, RZ, R10 ;  /* 0x000000ffff0d7224 */ /* 0x000fe400078e000a */
[----:B------:R-:W-:Y:S02]  /*126c0*/  IMAD.MOV.U32 R15, RZ, RZ, R8 ;  /* 0x000000ffff0f7224 */ /* 0x000fe400078e0008 */
[----:B------:R-:W0:Y:S04]  /*126d0*/  LDSM.16.MT88.4 R8, [R29+0x6100] ;  /* 0x006100001d08783b */ /* 0x000e280000004200 */
[----:B------:R-:W-:Y:S01]  /*126e0*/  STL [R1+0xb70], R2 ;  /* 0x000b700201007387 */ /* 0x000fe20000100800 */
[----:B------:R-:W-:Y:S03]  /*126f0*/  STL [R1+0xb58], R3 ;  /* 0x000b580301007387 */ /* 0x000fe60000100800 */
[----:B0-----:R-:W-:Y:S01]  /*12700*/  STL.64 [R1+0xb00], R10 ;  /* 0x000b000a01007387 */ /* 0x001fe20000100a00 */
[----:B------:R0:W-:Y:S02]  /*12710*/  STL.64 [R1+0xaf8], R8 ;  /* 0x000af80801007387 */ /* 0x0001e40000100a00 */
[----:B0-----:R-:W-:-:S02]  /*12720*/  IMAD.MOV.U32 R8, RZ, RZ, R0 ;  /* 0x000000ffff087224 */ /* 0x001fc400078e0000 */
[----:B------:R-:W-:Y:S01]  /*12730*/  IMAD.MOV.U32 R9, RZ, RZ, R28 ;  /* 0x000000ffff097224 */ /* 0x000fe200078e001c */
[----:B------:R-:W2:Y:S01]  /*12740*/  LDL.LU R0, [R1+0xcb4] ;  /* 0x000cb40001007983 */ /* 0x000ea20000300800 */
[----:B------:R-:W3:Y:S02]  /*12750*/  LDL.LU R28, [R1+0xcb0] ;  /* 0x000cb000011c7983 */ /* 0x000ee40000300800 */
[----:B------:R-:W4:Y:S02]  /*12760*/  LDL R10, [R1+0x38] ;  /* 0x00003800010a7983 */ /* 0x000f240000100800 */
[----:B------:R-:W4:Y:S01]  /*12770*/  LDL R11, [R1+0x3c] ;  /* 0x00003c00010b7983 */ /* 0x000f220000100800 */
[----:B------:R-:W2:Y:S01]  /*12780*/  LDL.LU.64 R22, [R1+0xca8] ;  /* 0x000ca80001167983 */ /* 0x000ea20000300a00 */
[----:B------:R-:W2:Y:S02]  /*12790*/  LDL.LU.64 R20, [R1+0xca0] ;  /* 0x000ca00001147983 */ /* 0x000ea40000300a00 */
[----:B------:R-:W-:Y:S02]  /*127a0*/  STL.64 [R1+0xe0], R4 ;  /* 0x0000e00401007387 */ /* 0x000fe40000100a00 */
[----:B------:R-:W-:Y:S02]  /*127b0*/  STL.64 [R1+0xe8], R6 ;  /* 0x0000e80601007387 */ /* 0x000fe40000100a00 */
[----:B------:R-:W0:Y:S04]  /*127c0*/  LDSM.16.MT88.4 R4, [R29+0x6180] ;  /* 0x006180001d04783b */ /* 0x000e280000004200 */
[----:B0-----:R-:W-:Y:S01]  /*127d0*/  STL.64 [R1+0xa88], R6 ;  /* 0x000a880601007387 */ /* 0x001fe20000100a00 */
[----:B------:R0:W-:Y:S02]  /*127e0*/  STL.64 [R1+0xa80], R4 ;  /* 0x000a800401007387 */ /* 0x0001e40000100a00 */
[----:B0-----:R-:W-:-:S02]  /*127f0*/  IMAD.MOV.U32 R4, RZ, RZ, R19 ;  /* 0x000000ffff047224 */ /* 0x001fc400078e0013 */
[----:B------:R-:W-:Y:S01]  /*12800*/  IMAD.MOV.U32 R5, RZ, RZ, R18 ;  /* 0x000000ffff057224 */ /* 0x000fe200078e0012 */
[----:B------:R-:W-:Y:S01]  /*12810*/  STL [R1+0x934], R29 ;  /* 0x0009341d01007387 */ /* 0x000fe20000100800 */
[C---:B--2---:R-:W-:Y:S03]  /*12820*/  HMMA.16816.F32 R16, R20.reuse, R16, R12 ;  /* 0x000000101410723c */ /* 0x044fe6000000180c */
[----:B------:R-:W2:Y:S01]  /*12830*/  LDL.LU.64 R14, [R1+0xc98] ;  /* 0x000c9800010e7983 */ /* 0x000ea20000300a00 */
[----:B------:R-:W2:Y:S11]  /*12840*/  LDL.LU.64 R12, [R1+0xc90] ;  /* 0x000c9000010c7983 */ /* 0x000eb60000300a00 */
[----:B------:R-:W-:Y:S08]  /*12850*/  @!UPT UIADD3 URZ, URZ, URZ, URZ ;  /* 0x0000003f3f3ff290 */ /* 0x000ff0000fffe03f */
        /* <DEDUP_REMOVED lines=18> */
[C---:B--2---:R-:W-:Y:S11]  /*12980*/  HMMA.16816.F32 R16, R20.reuse, R8, R16 ;  /* 0x000000081410723c */ /* 0x044ff60000001810 */
[----:B------:R-:W-:Y:S11]  /*12990*/  @!UPT UIADD3 URZ, URZ, URZ, URZ ;  /* 0x0000003f3f3ff290 */ /* 0x000ff6000fffe03f */
[----:B------:R-:W-:Y:S01]  /*129a0*/  @!UPT UIADD3 URZ, URZ, URZ, URZ ;  /* 0x0000003f3f3ff290 */ /* 0x000fe2000fffe03f */
[----:B------:R0:W-:Y:S01]  /*129b0*/  STL.64 [R1+0xa0], R16 ;  /* 0x0000a01001007387 */ /* 0x0001e20000100a00 */
[----:B------:R-:W-:Y:S03]  /*129c0*/  STL.64 [R1+0xa8], R18 ;  /* 0x0000a81201007387 */ /* 0x000fe60000100a00 */
[----:B0-----:R-:W2:Y:S01]  /*129d0*/  LDL.LU.64 R16, [R1+0xc48] ;  /* 0x000c480001107983 */ /* 0x001ea20000300a00 */
[----:B----4-:R0:W-:Y:S02]  /*129e0*/  STL.64 [R1+0xbd0], R10 ;  /* 0x000bd00a01007387 */ /* 0x0101e40000100a00 */
[----:B------:R-:W4:Y:S02]  /*129f0*/  LDL.LU R8, [R1+0x290] ;  /* 0x0002900001087983 */ /* 0x000f240000300800 */
[----:B------:R-:W4:Y:S02]  /*12a00*/  LDL.LU R9, [R1+0x294] ;  /* 0x0002940001097983 */ /* 0x000f240000300800 */
[----:B0-----:R-:W-:Y:S01]  /*12a10*/  IMAD.MOV.U32 R11, RZ, RZ, R0 ;  /* 0x000000ffff0b7224 */ /* 0x001fe200078e0000 */
[----:B--2---:R-:W-:Y:S01]  /*12a20*/  HMMA.16816.F32 R16, R20, R16, R12 ;  /* 0x000000101410723c */ /* 0x004fe2000000180c */
[----:B------:R-:W2:Y:S01]  /*12a30*/  LDL.LU.64 R14, [R1+0xc40] ;  /* 0x000c4000010e7983 */ /* 0x000ea20000300a00 */
[----:B------:R-:W2:Y:S11]  /*12a40*/  LDL.LU.64 R12, [R1+0xc38] ;  /* 0x000c3800010c7983 */ /* 0x000eb60000300a00 */
[----:B------:R-:W-:Y:S10]  /*12a50*/  @!UPT UIADD3 URZ, URZ, URZ, URZ ;  /* 0x0000003f3f3ff290 */ /* 0x000ff4000fffe03f */
[----:B------:R0:W-:Y:S01]  /*12a60*/  STL [R1+0x90], R16 ;  /* 0x0000901001007387 */ /* 0x0001e20000100800 */
[----:B------:R-:W-:-:S03]  /*12a70*/  IMAD.MOV.U32 R0, RZ, RZ, R17 ;  /* 0x000000ffff007224 */ /* 0x000fc600078e0011 */
[----:B0-----:R-:W2:Y:S01]  /*12a80*/  LDL.LU.64 R16, [R1+0xc30] ;  /* 0x000c300001107983 */ /* 0x001ea20000300a00 */
[----:B---3--:R-:W-:Y:S02]  /*12a90*/  IMAD.MOV.U32 R10, RZ, RZ, R28 ;  /* 0x000000ffff0a7224 */ /* 0x008fe400078e001c */
[----:B------:R-:W-:Y:S02]  /*12aa0*/  IMAD.MOV.U32 R29, RZ, RZ, R18 ;  /* 0x000000ffff1d7224 */ /* 0x000fe400078e0012 */
[----:B------:R-:W-:-:S03]  /*12ab0*/  IMAD.MOV.U32 R28, RZ, RZ, R19 ;  /* 0x000000ffff1c7224 */ /* 0x000fc600078e0013 */
[C---:B----4-:R-:W-:Y:S01]  /*12ac0*/  HMMA.16816.F32 R4, R20.reuse, R4, R8 ;  /* 0x000000041404723c */ /* 0x050fe20000001808 */
[----:B------:R0:W-:Y:S01]  /*12ad0*/  STL [R1+0xa50], R0 ;  /* 0x000a500001007387 */ /* 0x0001e20000100800 */
[----:B------:R1:W-:Y:S11]  /*12ae0*/  STL [R1+0xa4c], R29 ;  /* 0x000a4c1d01007387 */ /* 0x0003f60000100800 */
[----:B------:R-:W-:Y:S11]  /*12af0*/  @!UPT UIADD3 URZ, URZ, URZ, URZ ;  /* 0x0000003f3f3ff290 */ /* 0x000ff6000fffe03f */
[----:B0-----:R-:W-:Y:S02]  /*12b00*/  IMAD.MOV.U32 R0, RZ, RZ, R4 ;  /* 0x000000ffff007224 */ /* 0x001fe400078e0004 */
[----:B-1----:R-:W-:Y:S01]  /*12b10*/  IMAD.MOV.U32 R29, RZ, RZ, R5 ;  /* 0x000000ffff1d7224 */ /* 0x002fe200078e0005 */
[C---:B--2---:R-:W-:Y:S01]  /*12b20*/  HMMA.16816.F32 R16, R20.reuse, R16, R12 ;  /* 0x000000101410723c */ /* 0x044fe2000000180c */
[----:B------:R-:W2:Y:S01]  /*12b30*/  LDL.LU.64 R14, [R1+0xc28] ;  /* 0x000c2800010e7983 */ /* 0x000ea20000300a00 */
[----:B------:R-:W2:Y:S11]  /*12b40*/  LDL.LU.64 R12, [R1+0xc20] ;  /* 0x000c2000010c7983 */ /* 0x000eb60000300a00 */
[----:B------:R-:W-:Y:S10]  /*12b50*/  @!UPT UIADD3 URZ, URZ, URZ, URZ ;  /* 0x0000003f3f3ff290 */ /* 0x000ff4000fffe03f */
[----:B------:R-:W-:Y:S01]  /*12b60*/  STL.64 [R1+0x80], R16 ;  /* 0x0000801001007387 */ /* 0x000fe20000100a00 */
[----:B------:R0:W-:Y:S03]  /*12b70*/  STL.64 [R1+0x88], R18 ;  /* 0x0000881201007387 */ /* 0x0001e60000100a00 */
[----:B0-----:R-:W3:Y:S01]  /*12b80*/  LDL.LU.64 R18, [R1+0xc18] ;  /* 0x000c180001127983 */ /* 0x001ee20000300a00 */
[----:B------:R-:W3:Y:S02]  /*12b90*/  LDL.LU.64 R16, [R1+0xc10] ;  /* 0x000c100001107983 */ /* 0x000ee40000300a00 */
[----:B------:R0:W-:Y:S02]  /*12ba0*/  STL.64 [R1+0x78], R6 ;  /* 0x0000780601007387 */ /* 0x0001e40000100a00 */
[----:B------:R-:W-:Y:S01]  /*12bb0*/  STL.64 [R1+0xc00], R26 ;  /* 0x000c001a01007387 */ /* 0x000fe20000100a00 */
[----:B------:R-:W4:Y:S01]  /*12bc0*/  LDL.LU R4, [R1+0x1f0] ;  /* 0x0001f00001047983 */ /* 0x000f220000300800 */
[----:B------:R-:W4:Y:S03]  /*12bd0*/  LDL.LU R5, [R1+0x1f4] ;  /* 0x0001f40001057983 */ /* 0x000f260000300800 */
[----:B0-----:R-:W3:Y:S01]  /*12be0*/  LDL.LU R6, [R1+0x1f8] ;  /* 0x0001f80001067983 */ /* 0x001ee20000300800 */
[----:B------:R-:W3:Y:S01]  /*12bf0*/  LDL.LU R7, [R1+0x1fc] ;  /* 0x0001fc0001077983 */ /* 0x000ee20000300800 */
[----:B--2---:R-:W-:Y:S02]  /*12c00*/  HMMA.16816.F32 R20, R20, R24, R12 ;  /* 0x000000181414723c */ /* 0x004fe4000000180c */
[----:B---3--:R0:W-:Y:S01]  /*12c10*/  STL.64 [R1+0xb90], R6 ;  /* 0x000b900601007387 */ /* 0x0081e20000100a00 */
[----:B----4-:R-:W-:Y:S02]  /*12c20*/  STL.64 [R1+0xb88], R4 ;  /* 0x000b880401007387 */ /* 0x010fe40000100a00 */
[----:B------:R-:W2:Y:S02]  /*12c30*/  LDL.LU R12, [R1+0x200] ;  /* 0x00020000010c7983 */ /* 0x000ea40000300800 */
[----:B------:R-:W2:Y:S01]  /*12c40*/  LDL.LU R13, [R1+0x204] ;  /* 0x00020400010d7983 */ /* 0x000ea20000300800 */
[----:B------:R-:W3:Y:S01]  /*12c50*/  LDL.LU R14, [R1+0x208] ;  /* 0x00020800010e7983 */ /* 0x000ee20000300800 */
[----:B------:R-:W3:Y:S02]  /*12c60*/  LDL.LU R15, [R1+0x20c] ;  /* 0x00020c00010f7983 */ /* 0x000ee40000300800 */
[----:B------:R-:W4:Y:S02]  /*12c70*/  LDL.64 R10, [R1+0x48] ;  /* 0x00004800010a7983 */ /* 0x000f240000100a00 */
[----:B----4-:R1:W-:Y:S01]  /*12c80*/  STL.64 [R1+0xbe8], R10 ;  /* 0x000be80a01007387 */ /* 0x0103e20000100a00 */
[----:B---3--:R-:W-:Y:S02]  /*12c90*/  STL.64 [R1+0xba0], R14 ;  /* 0x000ba00e01007387 */ /* 0x008fe40000100a00 */
[----:B--2---:R-:W-:Y:S02]  /*12ca0*/  STL.64 [R1+0xb98], R12 ;  /* 0x000b980c01007387 */ /* 0x004fe40000100a00 */
[----:B0-----:R-:W2:Y:S01]  /*12cb0*/  LDL R6, [R1+0x18] ;  /* 0x0000180001067983 */ /* 0x001ea20000100800 */
[----:B------:R-:W2:Y:S04]  /*12cc0*/  LDL R7, [R1+0x1c] ;  /* 0x00001c0001077983 */ /* 0x000ea80000100800 */
[----:B-1----:R-:W3:Y:S04]  /*12cd0*/  LDL R10, [R1+0x58] ;  /* 0x00005800010a7983 */ /* 0x002ee80000100800 */
[----:B------:R-:W3:Y:S01]  /*12ce0*/  LDL R11, [R1+0x5c] ;  /* 0x00005c00010b7983 */ /* 0x000ee20000100800 */
[----:B------:R-:W4:Y:S02]  /*12cf0*/  LDL.LU R24, [R1+0x270] ;  /* 0x0002700001187983 */ /* 0x000f240000300800 */
[----:B------:R-:W4:Y:S02]  /*12d00*/  LDL.LU R25, [R1+0x274] ;  /* 0x0002740001197983 */ /* 0x000f240000300800 */
[----:B------:R-:W4:Y:S01]  /*12d10*/  LDL.LU R26, [R1+0x278] ;  /* 0x00027800011a7983 */ /* 0x000f220000300800 */
[----:B------:R-:W4:Y:S04]  /*12d20*/  LDL.LU R27, [R1+0x27c] ;  /* 0x00027c00011b7983 */ /* 0x000f280000300800 */
[----:B---3--:R0:W-:Y:S04]  /*12d30*/  STL.64 [R1+0xc08], R10 ;  /* 0x000c080a01007387 */ /* 0x0081e80000100a00 */
[----:B0-----:R-:W4:Y:S01]  /*12d40*/  LDL.64 R10, [R1+0x68] ;  /* 0x00006800010a7983 */ /* 0x001f220000100a00 */
[----:B--2---:R0:W-:Y:S03]  /*12d50*/  STL.64 [R1+0xba8], R6 ;  /* 0x000ba80601007387 */ /* 0x0041e60000100a00 */
[----:B0-----:R-:W2:Y:S04]  /*12d60*/  LDL.64 R6, [R1+0x28] ;  /* 0x0000280001067983 */ /* 0x001ea80000100a00 */
[----:B--2---:R0:W-:Y:S01]  /*12d70*/  STL.64 [R1+0xbc8], R6 ;  /* 0x000bc80601007387 */ /* 0x0041e20000100a00 */
[----:B------:R-:W2:Y:S02]  /*12d80*/  LDL.LU R4, [R1+0x240] ;  /* 0x0002400001047983 */ /* 0x000ea40000300800 */
[----:B------:R-:W2:Y:S01]  /*12d90*/  LDL.LU R5, [R1+0x244] ;  /* 0x0002440001057983 */ /* 0x000ea20000300800 */
[----:B0-----:R-:W3:Y:S01]  /*12da0*/  LDL.LU R6, [R1+0x248] ;  /* 0x0002480001067983 */ /* 0x001ee20000300800 */
[----:B------:R-:W3:Y:S03]  /*12db0*/  LDL.LU R7, [R1+0x24c] ;  /* 0x00024c0001077983 */ /* 0x000ee60000300800 */
[----:B---3--:R-:W-:Y:S01]  /*12dc0*/  STL.64 [R1+0xbe0], R6 ;  /* 0x000be00601007387 */ /* 0x008fe20000100a00 */
[----:B--2---:R0:W-:Y:S03]  /*12dd0*/  STL.64 [R1+0xbd8], R4 ;  /* 0x000bd80401007387 */ /* 0x0041e60000100a00 */
[----:B0-----:R-:W2:Y:S01]  /*12de0*/  LDL.LU R4, [R1+0x250] ;  /* 0x0002500001047983 */ /* 0x001ea20000300800 */
[----:B------:R-:W2:Y:S02]  /*12df0*/  LDL.LU R5, [R1+0x254] ;  /* 0x0002540001057983 */ /* 0x000ea40000300800 */
[----:B------:R-:W3:Y:S02]  /*12e00*/  LDL.LU R6, [R1+0x258] ;  /* 0x0002580001067983 */ /* 0x000ee40000300800 */
[----:B------:R-:W3:Y:S02]  /*12e10*/  LDL.LU R7, [R1+0x25c] ;  /* 0x00025c0001077983 */ /* 0x000ee40000300800 */
[----:B---3--:R-:W-:Y:S01]  /*12e20*/  STL.64 [R1+0xbf8], R6 ;  /* 0x000bf80601007387 */ /* 0x008fe20000100a00 */
[----:B--2---:R0:W-:Y:S03]  /*12e30*/  STL.64 [R1+0xbf0], R4 ;  /* 0x000bf00401007387 */ /* 0x0041e60000100a00 */
[----:B0-----:R-:W2:Y:S01]  /*12e40*/  LDL.LU R4, [R1+0x260] ;  /* 0x0002600001047983 */ /* 0x001ea20000300800 */
[----:B------:R-:W2:Y:S02]  /*12e50*/  LDL.LU R5, [R1+0x264] ;  /* 0x0002640001057983 */ /* 0x000ea40000300800 */
[----:B------:R-:W2:Y:S02]  /*12e60*/  LDL.LU R6, [R1+0x268] ;  /* 0x0002680001067983 */ /* 0x000ea40000300800 */
[----:B------:R-:W2:Y:S01]  /*12e70*/  LDL.LU R7, [R1+0x26c] ;  /* 0x00026c0001077983 */ /* 0x000ea20000300800 */
[----:B------:R-:W3:Y:S01]  /*12e80*/  LDL.LU R12, [R1+0x210] ;  /* 0x00021000010c7983 */ /* 0x000ee20000300800 */
[----:B------:R-:W3:Y:S02]  /*12e90*/  LDL.LU R13, [R1+0x214] ;  /* 0x00021400010d7983 */ /* 0x000ee40000300800 */
[----:B------:R-:W2:Y:S02]  /*12ea0*/  LDL.LU R14, [R1+0x218] ;  /* 0x00021800010e7983 */ /* 0x000ea40000300800 */
[----:B------:R-:W2:Y:S01]  /*12eb0*/  LDL.LU R15, [R1+0x21c] ;  /* 0x00021c00010f7983 */ /* 0x000ea20000300800 */
[----:B----4-:R-:W-:Y:S01]  /*12ec0*/  HMMA.16816.F32 R24, R16, R10, R24 ;  /* 0x0000000a1018723c */ /* 0x010fe20000001818 */
[----:B--2---:R-:W-:Y:S01]  /*12ed0*/  STL.64 [R1+0xbb8], R14 ;  /* 0x000bb80e01007387 */ /* 0x004fe20000100a00 */
[----:B---3--:R0:W-:Y:S03]  /*12ee0*/  STL.64 [R1+0xbb0], R12 ;  /* 0x000bb00c01007387 */ /* 0x0081e60000100a00 */
[----:B0-----:R-:W2:Y:S01]  /*12ef0*/  LDL.LU R12, [R1+0x230] ;  /* 0x00023000010c7983 */ /* 0x001ea20000300800 */
[----:B------:R-:W2:Y:S02]  /*12f00*/  LDL.LU R13, [R1+0x234] ;  /* 0x00023400010d7983 */ /* 0x000ea40000300800 */
[----:B------:R-:W2:Y:S02]  /*12f10*/  LDL.LU R14, [R1+0x238] ;  /* 0x00023800010e7983 */ /* 0x000ea40000300800 */
[----:B------:R-:W2:Y:S01]  /*12f20*/  LDL.LU R15, [R1+0x23c] ;  /* 0x00023c00010f7983 */ /* 0x000ea20000300800 */
[----:B------:R0:W-:Y:S01]  /*12f30*/  STL.64 [R1+0x9f0], R22 ;  /* 0x0009f01601007387 */ /* 0x0001e20000100a00 */
[----:B------:R1:W-:Y:S03]  /*12f40*/  STL.64 [R1+0x9e8], R20 ;  /* 0x0009e81401007387 */ /* 0x0003e60000100a00 */
[----:B0-----:R-:W3:Y:S01]  /*12f50*/  LDL.LU R22, [R1+0x8] ;  /* 0x0000080001167983 */ /* 0x001ee20000300800 */
[----:B------:R-:W3:Y:S02]  /*12f60*/  LDL.LU R23, [R1+0xc] ;  /* 0x00000c0001177983 */ /* 0x000ee40000300800 */
[----:B-1----:R-:W-:-:S02]  /*12f70*/  IMAD.MOV.U32 R21, RZ, RZ, R10 ;  /* 0x000000ffff157224 */ /* 0x002fc400078e000a */
[----:B------:R-:W-:Y:S02]  /*12f80*/  IMAD.MOV.U32 R20, RZ, RZ, R11 ;  /* 0x000000ffff147224 */ /* 0x000fe400078e000b */
[----:B------:R-:W4:Y:S01]  /*12f90*/  LDL.LU.64 R10, [R1+0xc08] ;  /* 0x000c0800010a7983 */ /* 0x000f220000300a00 */
[----:B------:R-:W-:Y:S02]  /*12fa0*/  STL.64 [R1+0x2c0], R24 ;  /* 0x0002c01801007387 */ /* 0x000fe40000100a00 */
[----:B------:R0:W-:Y:S02]  /*12fb0*/  STL.64 [R1+0x2c8], R26 ;  /* 0x0002c81a01007387 */ /* 0x0001e40000100a00 */
[----:B0-----:R-:W2:Y:S01]  /*12fc0*/  LDL.LU.64 R26, [R1+0xc00] ;  /* 0x000c0000011a7983 */ /* 0x001ea20000300a00 */
[----:B------:R-:W-:Y:S01]  /*12fd0*/  STL [R1+0x938], R24 ;  /* 0x0009381801007387 */ /* 0x000fe20000100800 */
[----:B----4-:R-:W-:Y:S02]  /*12fe0*/  HMMA.16816.F32 R8, R16, R10, R4 ;  /* 0x0000000a1008723c */ /* 0x010fe40000001804 */
[----:B------:R-:W4:Y:S01]  /*12ff0*/  LDL.LU.64 R6, [R1+0xbf8] ;  /* 0x000bf80001067983 */ /* 0x000f220000300a00 */
[----:B------:R-:W4:Y:S11]  /*13000*/  LDL.LU.64 R4, [R1+0xbf0] ;  /* 0x000bf00001047983 */ /* 0x000f360000300a00 */
[----:B------:R-:W-:Y:S09]  /*13010*/  @!UPT UIADD3 URZ, URZ, URZ, URZ ;  /* 0x0000003f3f3ff290 */ /* 0x000ff2000fffe03f */
[----:B------:R-:W-:Y:S01]  /*13020*/  STL.64 [R1+0x2b0], R8 ;  /* 0x0002b00801007387 */ /* 0x000fe20000100a00 */
[----:B------:R0:W-:Y:S03]  /*13030*/  STL.64 [R1+0x2b8], R10 ;  /* 0x0002b80a01007387 */ /* 0x0001e60000100a00 */
[----:B0-----:R-:W4:Y:S01]  /*13040*/  LDL.LU.64 R10, [R1+0xbe8] ;  /* 0x000be800010a7983 */ /* 0x001f220000300a00 */
[----:B------:R-:W-:-:S05]  /*13050*/  IMAD.MOV.U32 R25, RZ, RZ, R8 ;  /* 0x000000ffff197224 */ /* 0x000fca00078e0008 */
[----:B------:R0:W-:Y:S01]  /*13060*/  STL [R1+0x93c], R25 ;  /* 0x00093c1901007387 */ /* 0x0001e20000100800 */
[C---:B----4-:R-:W-:Y:S01]  /*13070*/  HMMA.16816.F32 R4, R16.reuse, R10, R4 ;  /* 0x0000000a1004723c */ /* 0x050fe20000001804 */
[----:B------:R-:W-:Y:S02]  /*13080*/  IMAD.MOV.U32 R3, RZ, RZ, R10 ;  /* 0x000000ffff037224 */ /* 0x000fe400078e000a */
[----:B0-----:R-:W-:Y:S11]  /*13090*/  IMAD.MOV.U32 R25, RZ, RZ, R11 ;  /* 0x000000ffff197224 */ /* 0x001ff600078e000b */
[----:B------:R-:W-:Y:S09]  /*130a0*/  @!UPT UIADD3 URZ, URZ, URZ, URZ ;  /* 0x0000003f3f3ff290 */ /* 0x000ff2000fffe03f */
[----:B------:R-:W-:Y:S01]  /*130b0*/  STL.64 [R1+0x2f0], R4 ;  /* 0x0002f00401007387 */ /* 0x000fe20000100a00 */
[----:B------:R0:W-:Y:S03]  /*130c0*/  STL.64 [R1+0x2f8], R6 ;  /* 0x0002f80601007387 */ /* 0x0001e60000100a00 */
[----:B0-----:R-:W4:Y:S01]  /*130d0*/  LDL.LU.64 R6, [R1+0xbe0] ;  /* 0x000be00001067983 */ /* 0x001f220000300a00 */
[----:B------:R-:W4:Y:S02]  /*130e0*/  LDL.LU.64 R4, [R1+0xbd8] ;  /* 0x000bd80001047983 */ /* 0x000f240000300a00 */
[----:B------:R-:W4:Y:S02]  /*130f0*/  LDL.LU.64 R10, [R1+0xbd0] ;  /* 0x000bd000010a7983 */ /* 0x000f240000300a00 */
[C---:B----4-:R-:W-:Y:S11]  /*13100*/  HMMA.16816.F32 R4, R16.reuse, R10, R4 ;  /* 0x0000000a1004723c */ /* 0x050ff60000001804 */
[----:B------:R-:W-:Y:S11]  /*13110*/  @!UPT UIADD3 URZ, URZ, URZ, URZ ;  /* 0x0000003f3f3ff290 */ /* 0x000ff6000fffe03f */
[----:B------:R-:W-:Y:S01]  /*13120*/  @!UPT UIADD3 URZ, URZ, URZ, URZ ;  /* 0x0000003f3f3ff290 */ /* 0x000fe2000fffe03f */
[----:B------:R-:W-:Y:S01]  /*13130*/  STL.64 [R1+0x2e0], R4 ;  /* 0x0002e00401007387 */ /* 0x000fe20000100a00 */
[----:B------:R0:W-:Y:S03]  /*13140*/  STL.64 [R1+0x2e8], R6 ;  /* 0x0002e80601007387 */ /* 0x0001e60000100a00 */
[----:B0-----:R-:W2:Y:S01]  /*13150*/  LDL.LU.64 R6, [R1+0xbc8] ;  /* 0x000bc80001067983 */ /* 0x001ea20000300a00 */
[----:B------:R0:W-:Y:S02]  /*13160*/  STL.64 [R1+0xb50], R10 ;  /* 0x000b500a01007387 */ /* 0x0001e40000100a00 */
[----:B------:R-:W4:Y:S02]  /*13170*/  LDL.LU R8, [R1+0x1c0] ;  /* 0x0001c00001087983 */ /* 0x000f240000300800 */
[----:B------:R-:W4:Y:S01]  /*13180*/  LDL.LU R9, [R1+0x1c4] ;  /* 0x0001c40001097983 */ /* 0x000f220000300800 */
[----:B0-----:R-:W3:Y:S01]  /*13190*/  LDL.LU R10, [R1+0x1c8] ;  /* 0x0001c800010a7983 */ /* 0x001ee20000300800 */
[----:B------:R-:W3:Y:S01]  /*131a0*/  LDL.LU R11, [R1+0x1cc] ;  /* 0x0001cc00010b7983 */ /* 0x000ee20000300800 */
[----:B--2---:R-:W-:Y:S01]  /*131b0*/  HMMA.16816.F32 R12, R16, R6, R12 ;  /* 0x00000006100c723c */ /* 0x004fe2000000180c */
[----:B------:R-:W-:-:S02]  /*131c0*/  IMAD.MOV.U32 R2, RZ, RZ, R6 ;  /* 0x000000ffff027224 */ /* 0x000fc400078e0006 */
[----:B------:R-:W-:Y:S01]  /*131d0*/  IMAD.MOV.U32 R24, RZ, RZ, R7 ;  /* 0x000000ffff187224 */ /* 0x000fe200078e0007 */
[----:B---3--:R0:W-:Y:S01]  /*131e0*/  STL.64 [R1+0xb68], R10 ;  /* 0x000b680a01007387 */ /* 0x0081e20000100a00 */
[----:B----4-:R1:W-:Y:S02]  /*131f0*/  STL.64 [R1+0xb60], R8 ;  /* 0x000b600801007387 */ /* 0x0103e40000100a00 */
[----:B0-----:R-:W-:Y:S01]  /*13200*/  IMAD.MOV.U32 R10, RZ, RZ, R26 ;  /* 0x000000ffff0a7224 */ /* 0x001fe200078e001a */
[----:B-1----:R-:W2:Y:S01]  /*13210*/  LDL.LU R8, [R1+0x1d0] ;  /* 0x0001d00001087983 */ /* 0x002ea20000300800 */
[----:B------:R-:W2:Y:S02]  /*13220*/  LDL.LU R9, [R1+0x1d4] ;  /* 0x0001d40001097983 */ /* 0x000ea40000300800 */
[----:B------:R-:W3:Y:S02]  /*13230*/  LDL.LU R26, [R1+0xbc4] ;  /* 0x000bc400011a7983 */ /* 0x000ee40000300800 */
[----:B------:R-:W-:-:S02]  /*13240*/  IMAD.MOV.U32 R11, RZ, RZ, R27 ;  /* 0x000000ffff0b7224 */ /* 0x000fc400078e001b */
[----:B------:R-:W3:Y:S08]  /*13250*/  LDL.LU R27, [R1+0xbc0] ;  /* 0x000bc000011b7983 */ /* 0x000ef00000300800 */
[----:B------:R-:W-:Y:S02]  /*13260*/  STL.64 [R1+0x180], R12 ;  /* 0x0001800c01007387 */ /* 0x000fe40000100a00 */
[----:B------:R0:W-:Y:S02]  /*13270*/  STL.64 [R1+0x188], R14 ;  /* 0x0001880e01007387 */ /* 0x0001e40000100a00 */
[----:B0-----:R-:W4:Y:S01]  /*13280*/  LDL.LU.64 R14, [R1+0xbb8] ;  /* 0x000bb800010e7983 */ /* 0x001f220000300a00 */
[----:B------:R-:W4:Y:S02]  /*13290*/  LDL.LU.64 R12, [R1+0xbb0] ;  /* 0x000bb000010c7983 */ /* 0x000f240000300a00 */
[----:B------:R-:W4:Y:S02]  /*132a0*/  LDL.LU.64 R6, [R1+0xba8] ;  /* 0x000ba80001067983 */ /* 0x000f240000300a00 */
[C---:B----4-:R-:W-:Y:S01]  /*132b0*/  HMMA.16816.F32 R4, R16.reuse, R6, R12 ;  /* 0x000000061004723c */ /* 0x050fe2000000180c */
[----:B------:R-:W4:Y:S01]  /*132c0*/  LDL.LU.64 R14, [R1+0xba0] ;  /* 0x000ba000010e7983 */ /* 0x000f220000300a00 */
[----:B------:R-:W4:Y:S11]  /*132d0*/  LDL.LU.64 R12, [R1+0xb98] ;  /* 0x000b9800010c7983 */ /* 0x000f360000300a00 */
[----:B------:R-:W-:Y:S10]  /*132e0*/  @!UPT UIADD3 URZ, URZ, URZ, URZ ;  /* 0x0000003f3f3ff290 */ /* 0x000ff4000fffe03f */
[----:B------:R-:W-:Y:S01]  /*132f0*/  STL.64 [R1+0x210], R4 ;  /* 0x0002100401007387 */ /* 0x000fe20000100a00 */
[----:B------:R0:W-:Y:S03]  /*13300*/  STL.64 [R1+0x218], R6 ;  /* 0x0002180601007387 */ /* 0x0001e60000100a00 */
[----:B0-----:R-:W3:Y:S01]  /*13310*/  LDL.LU.64 R6, [R1+0xb90] ;  /* 0x000b900001067983 */ /* 0x001ee20000300a00 */
[----:B------:R-:W3:Y:S01]  /*13320*/  LDL.LU.64 R4, [R1+0xb88] ;  /* 0x000b880001047983 */ /* 0x000ee20000300a00 */
[C---:B----4-:R-:W-:Y:S08]  /*13330*/  HMMA.16816.F32 R12, R16.reuse, R22, R12 ;  /* 0x00000016100c723c */ /* 0x050ff0000000180c */
[----:B---3--:R-:W-:Y:S11]  /*13340*/  HMMA.16816.F32 R4, R16, R26, R4 ;  /* 0x0000001a1004723c */ /* 0x008ff60000001804 */
[----:B------:R-:W-:Y:S04]  /*13350*/  @!UPT UIADD3 URZ, URZ, URZ, URZ ;  /* 0x0000003f3f3ff290 */ /* 0x000fe8000fffe03f */
[----:B------:R-:W-:Y:S01]  /*13360*/  STL.64 [R1+0x240], R12 ;  /* 0x0002400c01007387 */ /* 0x000fe20000100a00 */
[----:B------:R0:W-:Y:S03]  /*13370*/  STL.64 [R1+0x248], R14 ;  /* 0x0002480e01007387 */ /* 0x0001e60000100a00 */
[----:B0-----:R-:W3:Y:S01]  /*13380*/  LDL.LU.64 R14, [R1+0xb80] ;  /* 0x000b8000010e7983 */ /* 0x001ee20000300a00 */
[----:B------:R-:W3:Y:S02]  /*13390*/  LDL.LU.64 R12, [R1+0xb78] ;  /* 0x000b7800010c7983 */ /* 0x000ee40000300a00 */
[----:B------:R0:W-:Y:S02]  /*133a0*/  STL.64 [R1+0xb20], R22 ;  /* 0x000b201601007387 */ /* 0x0001e40000100a00 */
[----:B------:R-:W3:Y:S01]  /*133b0*/  LDL.LU R16, [R1+0x1e0] ;  /* 0x0001e00001107983 */ /* 0x000ee20000300800 */
[----:B------:R1:W-:Y:S01]  /*133c0*/  STL.64 [R1+0x220], R4 ;  /* 0x0002200401007387 */ /* 0x0003e20000100a00 */
[----:B------:R4:W-:Y:S02]  /*133d0*/  STL.64 [R1+0x228], R6 ;  /* 0x0002280601007387 */ /* 0x0009e40000100a00 */
[----:B------:R-:W3:Y:S02]  /*133e0*/  LDL.LU R17, [R1+0x1e4] ;  /* 0x0001e40001117983 */ /* 0x000ee40000300800 */
[----:B------:R-:W3:Y:S01]  /*133f0*/  LDL.LU R18, [R1+0x1e8] ;  /* 0x0001e80001127983 */ /* 0x000ee20000300800 */
[----:B------:R-:W3:Y:S01]  /*13400*/  LDL.LU R19, [R1+0x1ec] ;  /* 0x0001ec0001137983 */ /* 0x000ee20000300800 */
[----:B0-----:R-:W-:-:S02]  /*13410*/  IMAD.MOV.U32 R22, RZ, RZ, R21 ;  /* 0x000000ffff167224 */ /* 0x001fc400078e0015 */
[----:B------:R-:W-:Y:S01]  /*13420*/  IMAD.MOV.U32 R23, RZ, RZ, R20 ;  /* 0x000000ffff177224 */ /* 0x000fe200078e0014 */
[----:B-1----:R-:W2:Y:S01]  /*13430*/  LDL.LU R4, [R1+0x1b0] ;  /* 0x0001b00001047983 */ /* 0x002ea20000300800 */
[----:B------:R-:W2:Y:S02]  /*13440*/  LDL.LU R5, [R1+0x1b4] ;  /* 0x0001b40001057983 */ /* 0x000ea40000300800 */
[----:B----4-:R-:W4:Y:S02]  /*13450*/  LDL.LU R6, [R1+0x1b8] ;  /* 0x0001b80001067983 */ /* 0x010f240000300800 */
[----:B------:R-:W4:Y:S01]  /*13460*/  LDL.LU R7, [R1+0x1bc] ;  /* 0x0001bc0001077983 */ /* 0x000f220000300800 */
[----:B---3--:R-:W-:Y:S11]  /*13470*/  HMMA.16816.F32 R16, R12, R22, R16 ;  /* 0x000000160c10723c */ /* 0x008ff60000001810 */
[----:B------:R-:W-:Y:S11]  /*13480*/  @!UPT UIADD3 URZ, URZ, URZ, URZ ;  /* 0x0000003f3f3ff290 */ /* 0x000ff6000fffe03f */
[----:B------:R-:W-:Y:S01]  /*13490*/  @!UPT UIADD3 URZ, URZ, URZ, URZ ;  /* 0x0000003f3f3ff290 */ /* 0x000fe2000fffe03f */
[----:B------:R-:W-:Y:S01]  /*134a0*/  STL.64 [R1+0x330], R16 ;  /* 0x0003301001007387 */ /* 0x000fe20000100a00 */
[----:B------:R-:W-:Y:S02]  /*134b0*/  STL.64 [R1+0x338], R18 ;  /* 0x0003381201007387 */ /* 0x000fe40000100a00 */
[----:B------:R-:W3:Y:S02]  /*134c0*/  LDL.LU R20, [R1+0x190] ;  /* 0x0001900001147983 */ /* 0x000ee40000300800 */
[----:B------:R-:W3:Y:S01]  /*134d0*/  LDL.LU R21, [R1+0x194] ;  /* 0x0001940001157983 */ /* 0x000ee20000300800 */
[----:B------:R-:W2:Y:S01]  /*134e0*/  LDL.LU R22, [R1+0x198] ;  /* 0x0001980001167983 */ /* 0x000ea20000300800 */
[----:B------:R-:W2:Y:S03]  /*134f0*/  LDL.LU R23, [R1+0x19c] ;  /* 0x00019c0001177983 */ /* 0x000ea60000300800 */
[----:B--2---:R0:W-:Y:S01]  /*13500*/  STL.64 [R1+0xb30], R22 ;  /* 0x000b301601007387 */ /* 0x0041e20000100a00 */
[----:B---3--:R-:W-:Y:S02]  /*13510*/  STL.64 [R1+0xb28], R20 ;  /* 0x000b281401007387 */ /* 0x008fe40000100a00 */
[----:B0-----:R-:W-:-:S02]  /*13520*/  IMAD.MOV.U32 R22, RZ, RZ, R2 ;  /* 0x000000ffff167224 */ /* 0x001fc400078e0002 */
[----:B------:R-:W2:Y:S01]  /*13530*/  LDL.LU R2, [R1+0xb70] ;  /* 0x000b700001027983 */ /* 0x000ea20000300800 */
[----:B------:R-:W-:Y:S02]  /*13540*/  STL [R1+0x940], R16 ;  /* 0x0009401001007387 */ /* 0x000fe40000100800 */
[----:B------:R-:W3:Y:S02]  /*13550*/  LDL.LU.64 R18, [R1+0x58] ;  /* 0x0000580001127983 */ /* 0x000ee40000300a00 */
[----:B---3--:R-:W-:Y:S11]  /*13560*/  HMMA.16816.F32 R8, R12, R18, R8 ;  /* 0x000000120c08723c */ /* 0x008ff60000001808 */
[----:B------:R-:W-:Y:S11]  /*13570*/  @!UPT UIADD3 URZ, URZ, URZ, URZ ;  /* 0x0000003f3f3ff290 */ /* 0x000ff6000fffe03f */
[----:B------:R-:W-:Y:S01]  /*13580*/  @!UPT UIADD3 URZ, URZ, URZ, URZ ;  /* 0x0000003f3f3ff290 */ /* 0x000fe2000fffe03f */
[----:B------:R-:W-:Y:S01]  /*13590*/  STL.64 [R1+0x320], R8 ;  /* 0x0003200801007387 */ /* 0x000fe20000100a00 */
[----:B------:R0:W-:Y:S02]  /*135a0*/  STL.64 [R1+0x328], R10 ;  /* 0x0003280a01007387 */ /* 0x0001e40000100a00 */
[----:B------:R-:W-:Y:S01]  /*135b0*/  IMAD.MOV.U32 R17, RZ, RZ, R8 ;  /* 0x000000ffff117224 */ /* 0x000fe200078e0008 */
[----:B0-----:R-:W3:Y:S01]  /*135c0*/  LDL.LU.64 R10, [R1+0xb68] ;  /* 0x000b6800010a7983 */ /* 0x001ee20000300a00 */
[----:B------:R-:W3:Y:S02]  /*135d0*/  LDL.LU.64 R8, [R1+0xb60] ;  /* 0x000b600001087983 */ /* 0x000ee40000300a00 */
[----:B------:R0:W-:Y:S02]  /*135e0*/  STL.64 [R1+0xb18], R26 ;  /* 0x000b181a01007387 */ /* 0x0001e40000100a00 */
[----:B------:R-:W-:Y:S02]  /*135f0*/  IMAD.MOV.U32 R23, RZ, RZ, R24 ;  /* 0x000000ffff177224 */ /* 0x000fe400078e0018 */
[----:B------:R-:W-:-:S02]  /*13600*/  IMAD.MOV.U32 R24, RZ, RZ, R18 ;  /* 0x000000ffff187224 */ /* 0x000fc400078e0012 */
[----:B0-----:R-:W-:Y:S02]  /*13610*/  IMAD.MOV.U32 R26, RZ, RZ, R3 ;  /* 0x000000ffff1a7224 */ /* 0x001fe400078e0003 */
[----:B------:R-:W-:Y:S01]  /*13620*/  IMAD.MOV.U32 R27, RZ, RZ, R25 ;  /* 0x000000ffff1b7224 */ /* 0x000fe200078e0019 */
[----:B------:R3:W-:Y:S01]  /*13630*/  STL [R1+0xb10], R24 ;  /* 0x000b101801007387 */ /* 0x0007e20000100800 */
[----:B------:R-:W2:Y:S02]  /*13640*/  LDL.LU R3, [R1+0xb58] ;  /* 0x000b580001037983 */ /* 0x000ea40000300800 */
[----:B------:R-:W-:Y:S03]  /*13650*/  STL [R1+0x944], R17 ;  /* 0x0009441101007387 */ /* 0x000fe60000100800 */
[C---:B---3--:R-:W-:Y:S01]  /*13660*/  HMMA.16816.F32 R24, R12.reuse, R26, R8 ;  /* 0x0000001a0c18723c */ /* 0x048fe20000001808 */
[----:B------:R-:W4:Y:S11]  /*13670*/  LDL.LU.64 R10, [R1+0xb50] ;  /* 0x000b5000010a7983 */ /* 0x000f360000300a00 */
[----:B------:R-:W-:Y:S11]  /*13680*/  @!UPT UIADD3 URZ, URZ, URZ, URZ ;  /* 0x0000003f3f3ff290 */ /* 0x000ff6000fffe03f */
[----:B------:R0:W-:Y:S01]  /*13690*/  STL.64 [R1+0x310], R24 ;  /* 0x0003101801007387 */ /* 0x0001e20000100a00 */
[----:B------:R1:W-:Y:S02]  /*136a0*/  STL.64 [R1+0x318], R26 ;  /* 0x0003181a01007387 */ /* 0x0003e40000100a00 */
[----:B------:R-:W-:Y:S02]  /*136b0*/  IMAD.MOV.U32 R18, RZ, RZ, R24 ;  /* 0x000000ffff127224 */ /* 0x000fe400078e0018 */
[----:B0-----:R-:W3:Y:S01]  /*136c0*/  LDL.LU R24, [R1+0x170] ;  /* 0x0001700001187983 */ /* 0x001ee20000300800 */
[----:B------:R-:W3:Y:S02]  /*136d0*/  LDL.LU R25, [R1+0x174] ;  /* 0x0001740001197983 */ /* 0x000ee40000300800 */
[----:B-1----:R-:W2:Y:S02]  /*136e0*/  LDL.LU R26, [R1+0x178] ;  /* 0x00017800011a7983 */ /* 0x002ea40000300800 */
[----:B------:R-:W2:Y:S02]  /*136f0*/  LDL.LU R27, [R1+0x17c] ;  /* 0x00017c00011b7983 */ /* 0x000ea40000300800 */
[----:B------:R-:W-:Y:S01]  /*13700*/  IMAD.MOV.U32 R16, RZ, RZ, R19 ;  /* 0x000000ffff107224 */ /* 0x000fe200078e0013 */
[C---:B----4-:R-:W-:Y:S01]  /*13710*/  HMMA.16816.F32 R4, R12.reuse, R10, R4 ;  /* 0x0000000a0c04723c */ /* 0x050fe20000001804 */
[----:B--2---:R-:W-:Y:S01]  /*13720*/  STL.64 [R1+0xb40], R26 ;  /* 0x000b401a01007387 */ /* 0x004fe20000100a00 */
[----:B---3--:R0:W-:Y:S03]  /*13730*/  STL.64 [R1+0xb38], R24 ;  /* 0x000b381801007387 */ /* 0x0081e60000100a00 */
[----:B0-----:R-:W2:Y:S01]  /*13740*/  LDL.LU R24, [R1+0x1a0] ;  /* 0x0001a00001187983 */ /* 0x001ea20000300800 */
[----:B------:R-:W2:Y:S02]  /*13750*/  LDL.LU R25, [R1+0x1a4] ;  /* 0x0001a40001197983 */ /* 0x000ea40000300800 */
[----:B------:R-:W2:Y:S02]  /*13760*/  LDL.LU R26, [R1+0x1a8] ;  /* 0x0001a800011a7983 */ /* 0x000ea40000300800 */
[----:B------:R-:W2:Y:S01]  /*13770*/  LDL.LU R27, [R1+0x1ac] ;  /* 0x0001ac00011b7983 */ /* 0x000ea20000300800 */
[----:B------:R-:W-:Y:S11]  /*13780*/  STL [R1+0x948], R18 ;  /* 0x0009481201007387 */ /* 0x000ff60000100800 */
[----:B------:R-:W-:Y:S01]  /*13790*/  @!UPT UIADD3 URZ, URZ, URZ, URZ ;  /* 0x0000003f3f3ff290 */ /* 0x000fe2000fffe03f */
[----:B------:R0:W-:Y:S02]  /*137a0*/  STL.64 [R1+0x300], R4 ;  /* 0x0003000401007387 */ /* 0x0001e40000100a00 */
[----:B------:R1:W-:Y:S02]  /*137b0*/  STL.64 [R1+0x308], R6 ;  /* 0x0003080601007387 */ /* 0x0003e40000100a00 */
[----:B------:R-:W-:Y:S02]  /*137c0*/  IMAD.MOV.U32 R19, RZ, RZ, R4 ;  /* 0x000000ffff137224 */ /* 0x000fe400078e0004 */
[----:B0-----:R-:W3:Y:S01]  /*137d0*/  LDL.LU R4, [R1+0xf0] ;  /* 0x0000f00001047983 */ /* 0x001ee20000300800 */
[----:B------:R-:W3:Y:S02]  /*137e0*/  LDL.LU R5, [R1+0xf4] ;  /* 0x0000f40001057983 */ /* 0x000ee40000300800 */
[----:B-1----:R-:W-:Y:S02]  /*137f0*/  IMAD.MOV.U32 R6, RZ, RZ, R3 ;  /* 0x000000ffff067224 */ /* 0x002fe400078e0003 */
[----:B------:R-:W-:Y:S01]  /*13800*/  IMAD.MOV.U32 R7, RZ, RZ, R2 ;  /* 0x000000ffff077224 */ /* 0x000fe200078e0002 */
[----:B------:R-:W4:Y:S01]  /*13810*/  LDL.LU R3, [R1+0xb4c] ;  /* 0x000b4c0001037983 */ /* 0x000f220000300800 */
[----:B------:R-:W4:Y:S02]  /*13820*/  LDL.LU R2, [R1+0xb48] ;  /* 0x000b480001027983 */ /* 0x000f240000300800 */
[----:B------:R-:W4:Y:S02]  /*13830*/  LDL.LU R8, [R1+0x160] ;  /* 0x0001600001087983 */ /* 0x000f240000300800 */
[----:B------:R-:W4:Y:S01]  /*13840*/  LDL.LU R9, [R1+0x164] ;  /* 0x0001640001097983 */ /* 0x000f220000300800 */
[----:B------:R-:W4:Y:S01]  /*13850*/  LDL.LU R10, [R1+0x168] ;  /* 0x00016800010a7983 */ /* 0x000f220000300800 */
[----:B------:R-:W4:Y:S02]  /*13860*/  LDL.LU R11, [R1+0x16c] ;  /* 0x00016c00010b7983 */ /* 0x000f240000300800 */
[----:B------:R0:W-:Y:S01]  /*13870*/  STL.64 [R1+0xa98], R6 ;  /* 0x000a980601007387 */ /* 0x0001e20000100a00 */
[C---:B--2---:R-:W-:Y:S01]  /*13880*/  HMMA.16816.F32 R20, R12.reuse, R22, R24 ;  /* 0x000000160c14723c */ /* 0x044fe20000001818 */
[----:B---3--:R-:W-:Y:S01]  /*13890*/  STL.64 [R1+0xa90], R4 ;  /* 0x000a900401007387 */ /* 0x008fe20000100a00 */
[----:B0-----:R-:W2:Y:S02]  /*138a0*/  LDL.LU.64 R6, [R1+0x18] ;  /* 0x0000180001067983 */ /* 0x001ea40000300a00 */
[----:B------:R-:W-:Y:S02]  /*138b0*/  STL [R1+0x94c], R19 ;  /* 0x00094c1301007387 */ /* 0x000fe40000100800 */
[----:B------:R-:W3:Y:S01]  /*138c0*/  LDL.LU.64 R26, [R1+0xb40] ;  /* 0x000b4000011a7983 */ /* 0x000ee20000300a00 */
[----:B------:R-:W3:Y:S11]  /*138d0*/  LDL.LU.64 R24, [R1+0xb38] ;  /* 0x000b380001187983 */ /* 0x000ef60000300a00 */
[----:B------:R-:W-:Y:S05]  /*138e0*/  @!UPT UIADD3 URZ, URZ, URZ, URZ ;  /* 0x0000003f3f3ff290 */ /* 0x000fea000fffe03f */
[----:B------:R-:W-:Y:S01]  /*138f0*/  STL.64 [R1+0x270], R20 ;  /* 0x0002701401007387 */ /* 0x000fe20000100a00 */
[----:B------:R0:W-:Y:S03]  /*13900*/  STL.64 [R1+0x278], R22 ;  /* 0x0002781601007387 */ /* 0x0001e60000100a00 */
[----:B0-----:R-:W2:Y:S01]  /*13910*/  LDL.LU.64 R22, [R1+0xb30] ;  /* 0x000b300001167983 */ /* 0x001ea20000300a00 */
[----:B------:R-:W2:Y:S02]  /*13920*/  LDL.LU.64 R20, [R1+0xb28] ;  /* 0x000b280001147983 */ /* 0x000ea40000300a00 */
[C---:B--2---:R-:W-:Y:S11]  /*13930*/  HMMA.16816.F32 R20, R12.reuse, R6, R20 ;  /* 0x000000060c14723c */ /* 0x044ff60000001814 */
[----:B------:R-:W-:Y:S11]  /*13940*/  @!UPT UIADD3 URZ, URZ, URZ, URZ ;  /* 0x0000003f3f3ff290 */ /* 0x000ff6000fffe03f */
[----:B------:R-:W-:Y:S01]  /*13950*/  @!UPT UIADD3 URZ, URZ, URZ, URZ ;  /* 0x0000003f3f3ff290 */ /* 0x000fe2000fffe03f */
[----:B------:R-:W-:Y:S01]  /*13960*/  STL.64 [R1+0x260], R20 ;  /* 0x0002601401007387 */ /* 0x000fe20000100a00 */
[----:B------:R0:W-:Y:S03]  /*13970*/  STL.64 [R1+0x268], R22 ;  /* 0x0002681601007387 */ /* 0x0001e60000100a00 */
[----:B0-----:R-:W3:Y:S01]  /*13980*/  LDL.LU.64 R22, [R1+0xb20] ;  /* 0x000b200001167983 */ /* 0x001ee20000300a00 */
[----:B------:R0:W-:Y:S03]  /*13990*/  STL.64 [R1+0xab0], R6 ;  /* 0x000ab00601007387 */ /* 0x0001e60000100a00 */
[----:B0-----:R-:W2:Y:S04]  /*139a0*/  LDL.LU.64 R6, [R1+0x28] ;  /* 0x0000280001067983 */ /* 0x001ea80000300a00 */
[----:B--2---:R0:W-:Y:S04]  /*139b0*/  STL.64 [R1+0xab8], R6 ;  /* 0x000ab80601007387 */ /* 0x0041e80000100a00 */
[----:B0-----:R-:W2:Y:S04]  /*139c0*/  LDL.LU.64 R6, [R1+0x38] ;  /* 0x0000380001067983 */ /* 0x001ea80000300a00 */
[----:B--2---:R0:W-:Y:S04]  /*139d0*/  STL.64 [R1+0xac0], R6 ;  /* 0x000ac00601007387 */ /* 0x0041e80000100a00 */
[----:B0-----:R-:W2:Y:S01]  /*139e0*/  LDL.LU.64 R6, [R1+0x48] ;  /* 0x0000480001067983 */ /* 0x001ea20000300a00 */
[----:B---3--:R-:W-:Y:S03]  /*139f0*/  HMMA.16816.F32 R24, R12, R22, R24 ;  /* 0x000000160c18723c */ /* 0x008fe60000001818 */
[----:B--2---:R0:W-:Y:S01]  /*13a00*/  STL.64 [R1+0xad0], R6 ;  /* 0x000ad00601007387 */ /* 0x0041e20000100a00 */
[----:B------:R-:W2:Y:S02]  /*13a10*/  LDL.LU R4, [R1+0x140] ;  /* 0x0001400001047983 */ /* 0x000ea40000300800 */
[----:B------:R-:W2:Y:S01]  /*13a20*/  LDL.LU R5, [R1+0x144] ;  /* 0x0001440001057983 */ /* 0x000ea20000300800 */
[----:B0-----:R-:W3:Y:S01]  /*13a30*/  LDL.LU R6, [R1+0x148] ;  /* 0x0001480001067983 */ /* 0x001ee20000300800 */
[----:B------:R-:W3:Y:S02]  /*13a40*/  LDL.LU R7, [R1+0x14c] ;  /* 0x00014c0001077983 */ /* 0x000ee40000300800 */
[----:B----4-:R-:W-:-:S02]  /*13a50*/  IMAD.MOV.U32 R20, RZ, RZ, R2 ;  /* 0x000000ffff147224 */ /* 0x010fc400078e0002 */
[----:B------:R-:W-:Y:S01]  /*13a60*/  IMAD.MOV.U32 R21, RZ, RZ, R3 ;  /* 0x000000ffff157224 */ /* 0x000fe200078e0003 */
[----:B---3--:R0:W-:Y:S01]  /*13a70*/  STL.64 [R1+0xae0], R6 ;  /* 0x000ae00601007387 */ /* 0x0081e20000100a00 */
[----:B--2---:R-:W-:Y:S03]  /*13a80*/  STL.64 [R1+0xad8], R4 ;  /* 0x000ad80401007387 */ /* 0x004fe60000100a00 */
[----:B0-----:R-:W2:Y:S06]  /*13a90*/  LDL.LU.64 R6, [R1+0x68] ;  /* 0x0000680001067983 */ /* 0x001eac0000300a00 */
[----:B------:R-:W-:Y:S02]  /*13aa0*/  STL.64 [R1+0x250], R24 ;  /* 0x0002501801007387 */ /* 0x000fe40000100a00 */
[----:B------:R0:W-:Y:S02]  /*13ab0*/  STL.64 [R1+0x258], R26 ;  /* 0x0002581a01007387 */ /* 0x0001e40000100a00 */
[----:B0-----:R-:W3:Y:S01]  /*13ac0*/  LDL.LU.64 R26, [R1+0xb18] ;  /* 0x000b1800011a7983 */ /* 0x001ee20000300a00 */
[----:B------:R-:W4:Y:S02]  /*13ad0*/  LDL.LU R24, [R1+0xb10] ;  /* 0x000b100001187983 */ /* 0x000f240000300800 */
[----:B------:R0:W-:Y:S02]  /*13ae0*/  STL.64 [R1+0xac8], R22 ;  /* 0x000ac81601007387 */ /* 0x0001e40000100a00 */
[----:B------:R-:W2:Y:S01]  /*13af0*/  LDL.LU R2, [R1+0xb0c] ;  /* 0x000b0c0001027983 */ /* 0x000ea20000300800 */
[----:B------:R-:W2:Y:S04]  /*13b00*/  LDL.LU R3, [R1+0xb08] ;  /* 0x000b080001037983 */ /* 0x000ea80000300800 */
[----:B0-----:R-:W2:Y:S01]  /*13b10*/  LDL.LU R22, [R1+0x138] ;  /* 0x0001380001167983 */ /* 0x001ea20000300800 */
[----:B------:R-:W2:Y:S01]  /*13b20*/  LDL.LU R23, [R1+0x13c] ;  /* 0x00013c0001177983 */ /* 0x000ea20000300800 */
[----:B---3--:R-:W-:Y:S02]  /*13b30*/  HMMA.16816.F32 R12, R12, R26, R8 ;  /* 0x0000001a0c0c723c */ /* 0x008fe40000001808 */
[----:B--2---:R0:W-:Y:S01]  /*13b40*/  STL.64 [R1+0xaf0], R22 ;  /* 0x000af01601007387 */ /* 0x0041e20000100a00 */
[----:B------:R1:W-:Y:S02]  /*13b50*/  STL.64 [R1+0xae8], R20 ;  /* 0x000ae81401007387 */ /* 0x0003e40000100a00 */
[----:B0-----:R-:W-:Y:S01]  /*13b60*/  IMAD.MOV.U32 R22, RZ, RZ, R3 ;  /* 0x000000ffff167224 */ /* 0x001fe200078e0003 */
[----:B-1----:R-:W2:Y:S01]  /*13b70*/  LDL.LU R20, [R1+0x150] ;  /* 0x0001500001147983 */ /* 0x002ea20000300800 */
[----:B------:R-:W2:Y:S02]  /*13b80*/  LDL.LU R21, [R1+0x154] ;  /* 0x0001540001157983 */ /* 0x000ea40000300800 */
[----:B------:R-:W-:-:S02]  /*13b90*/  IMAD.MOV.U32 R23, RZ, RZ, R2 ;  /* 0x000000ffff177224 */ /* 0x000fc400078e0002 */
[----:B------:R-:W3:Y:S01]  /*13ba0*/  LDL.LU.64 R2, [R1+0x378] ;  /* 0x0003780001027983 */ /* 0x000ee20000300a00 */
[----:B------:R-:W2:Y:S02]  /*13bb0*/  LDL.LU.64 R10, [R1+0xb00] ;  /* 0x000b0000010a7983 */ /* 0x000ea40000300a00 */
[----:B------:R-:W2:Y:S09]  /*13bc0*/  LDL.LU.64 R8, [R1+0xaf8] ;  /* 0x000af80001087983 */ /* 0x000eb20000300a00 */
[----:B------:R0:W-:Y:S01]  /*13bd0*/  STL.64 [R1+0x230], R12 ;  /* 0x0002300c01007387 */ /* 0x0001e20000100a00 */
[----:B------:R1:W-:Y:S04]  /*13be0*/  STL.64 [R1+0x238], R14 ;  /* 0x0002380e01007387 */ /* 0x0003e80000100a00 */
[----:B0-----:R-:W3:Y:S01]  /*13bf0*/  LDL.LU R12, [R1+0x120] ;  /* 0x00012000010c7983 */ /* 0x001ee20000300800 */
[----:B------:R-:W3:Y:S02]  /*13c00*/  LDL.LU R13, [R1+0x124] ;  /* 0x00012400010d7983 */ /* 0x000ee40000300800 */
[----:B-1----:R-:W3:Y:S02]  /*13c10*/  LDL.LU R14, [R1+0x128] ;  /* 0x00012800010e7983 */ /* 0x002ee40000300800 */
[----:B------:R-:W3:Y:S01]  /*13c20*/  LDL.LU R15, [R1+0x12c] ;  /* 0x00012c00010f7983 */ /* 0x000ee20000300800 */
[----:B------:R-:W3:Y:S01]  /*13c30*/  LDL.LU.64 R18, [R1+0x370] ;  /* 0x0003700001127983 */ /* 0x000ee20000300a00 */
[----:B------:R-:W4:Y:S02]  /*13c40*/  LDL.LU R17, [R1+0x3fc] ;  /* 0x0003fc0001117983 */ /* 0x000f240000300800 */
[----:B------:R-:W-:Y:S01]  /*13c50*/  IMAD.MOV.U32 R25, RZ, RZ, R6 ;  /* 0x000000ffff197224 */ /* 0x000fe200078e0006 */
[C---:B--2---:R-:W-:Y:S01]  /*13c60*/  HMMA.16816.F32 R20, R8.reuse, R6, R20 ;  /* 0x000000060814723c */ /* 0x044fe20000001814 */
[----:B---3--:R0:W-:Y:S01]  /*13c70*/  STL.64 [R1+0xa58], R18 ;  /* 0x000a581201007387 */ /* 0x0081e20000100a00 */
[----:B----4-:R-:W-:Y:S11]  /*13c80*/  STL [R1+0xa54], R17 ;  /* 0x000a541101007387 */ /* 0x010ff60000100800 */
[----:B------:R-:W-:Y:S10]  /*13c90*/  @!UPT UIADD3 URZ, URZ, URZ, URZ ;  /* 0x0000003f3f3ff290 */ /* 0x000ff4000fffe03f */
[----:B------:R-:W-:Y:S01]  /*13ca0*/  STL.64 [R1+0x2d0], R20 ;  /* 0x0002d01401007387 */ /* 0x000fe20000100a00 */
[----:B------:R1:W-:Y:S02]  /*13cb0*/  STL.64 [R1+0x2d8], R22 ;  /* 0x0002d81601007387 */ /* 0x0003e40000100a00 */
[----:B0-----:R-:W-:Y:S02]  /*13cc0*/  IMAD.MOV.U32 R18, RZ, RZ, R24 ;  /* 0x000000ffff127224 */ /* 0x001fe400078e0018 */
[----:B------:R-:W-:Y:S01]  /*13cd0*/  IMAD.MOV.U32 R24, RZ, RZ, R7 ;  /* 0x000000ffff187224 */ /* 0x000fe200078e0007 */
[----:B-1----:R-:W2:Y:S01]  /*13ce0*/  LDL.LU.64 R22, [R1+0xaf0] ;  /* 0x000af00001167983 */ /* 0x002ea20000300a00 */
[----:B------:R-:W2:Y:S02]  /*13cf0*/  LDL.LU.64 R20, [R1+0xae8] ;  /* 0x000ae80001147983 */ /* 0x000ea40000300a00 */
[----:B------:R-:W3:Y:S02]  /*13d00*/  LDL.LU.64 R6, [R1+0xae0] ;  /* 0x000ae00001067983 */ /* 0x000ee40000300a00 */
[----:B------:R-:W3:Y:S02]  /*13d10*/  LDL.LU.64 R4, [R1+0xad8] ;  /* 0x000ad80001047983 */ /* 0x000ee40000300a00 */
[----:B------:R-:W-:Y:S01]  /*13d20*/  IMAD.MOV.U32 R19, RZ, RZ, R16 ;  /* 0x000000ffff137224 */ /* 0x000fe200078e0010 */
[----:B------:R-:W-:Y:S01]  /*13d30*/  STL.64 [R1+0xaa8], R26 ;  /* 0x000aa81a01007387 */ /* 0x000fe20000100a00 */
[----:B------:R0:W-:Y:S03]  /*13d40*/  STL.64 [R1+0xaa0], R24 ;  /* 0x000aa01801007387 */ /* 0x0001e60000100a00 */
[----:B0-----:R-:W4:Y:S01]  /*13d50*/  LDL.LU R24, [R1+0x100] ;  /* 0x0001000001187983 */ /* 0x001f220000300800 */
[----:B------:R-:W4:Y:S02]  /*13d60*/  LDL.LU R25, [R1+0x104] ;  /* 0x0001040001197983 */ /* 0x000f240000300800 */
[----:B------:R-:W4:Y:S02]  /*13d70*/  LDL.LU R26, [R1+0x108] ;  /* 0x00010800011a7983 */ /* 0x000f240000300800 */
[----:B------:R-:W4:Y:S01]  /*13d80*/  LDL.LU R27, [R1+0x10c] ;  /* 0x00010c00011b7983 */ /* 0x000f220000300800 */
[C---:B---3--:R-:W-:Y:S11]  /*13d90*/  HMMA.16816.F32 R4, R8.reuse, R18, R4 ;  /* 0x000000120804723c */ /* 0x048ff60000001804 */
[----:B------:R-:W-:Y:S11]  /*13da0*/  @!UPT UIADD3 URZ, URZ, URZ, URZ ;  /* 0x0000003f3f3ff290 */ /* 0x000ff6000fffe03f */
[----:B------:R-:W-:Y:S01]  /*13db0*/  @!UPT UIADD3 URZ, URZ, URZ, URZ ;  /* 0x0000003f3f3ff290 */ /* 0x000fe2000fffe03f */
[----:B------:R-:W-:Y:S01]  /*13dc0*/  STL.64 [R1+0x2a0], R4 ;  /* 0x0002a00401007387 */ /* 0x000fe20000100a00 */
[----:B------:R0:W-:Y:S03]  /*13dd0*/  STL.64 [R1+0x2a8], R6 ;  /* 0x0002a80601007387 */ /* 0x0001e60000100a00 */
[----:B0-----:R-:W2:Y:S01]  /*13de0*/  LDL.LU.64 R6, [R1+0xad0] ;  /* 0x000ad00001067983 */ /* 0x001ea20000300a00 */
[----:B------:R0:W-:Y:S02]  /*13df0*/  STL.64 [R1+0xa68], R18 ;  /* 0x000a681201007387 */ /* 0x0001e40000100a00 */
[----:B------:R-:W3:Y:S02]  /*13e00*/  LDL.LU R16, [R1+0x110] ;  /* 0x0001100001107983 */ /* 0x000ee40000300800 */
[----:B------:R-:W3:Y:S01]  /*13e10*/  LDL.LU R17, [R1+0x114] ;  /* 0x0001140001117983 */ /* 0x000ee20000300800 */
[----:B0-----:R-:W3:Y:S01]  /*13e20*/  LDL.LU R18, [R1+0x118] ;  /* 0x0001180001127983 */ /* 0x001ee20000300800 */
[----:B------:R-:W3:Y:S01]  /*13e30*/  LDL.LU R19, [R1+0x11c] ;  /* 0x00011c0001137983 */ /* 0x000ee20000300800 */
[C---:B--2---:R-:W-:Y:S11]  /*13e40*/  HMMA.16816.F32 R20, R8.reuse, R6, R20 ;  /* 0x000000060814723c */ /* 0x044ff60000001814 */
[----:B------:R-:W-:Y:S11]  /*13e50*/  @!UPT UIADD3 URZ, URZ, URZ, URZ ;  /* 0x0000003f3f3ff290 */ /* 0x000ff6000fffe03f */
[----:B------:R-:W-:Y:S01]  /*13e60*/  @!UPT UIADD3 URZ, URZ, URZ, URZ ;  /* 0x0000003f3f3ff290 */ /* 0x000fe2000fffe03f */
[----:B------:R0:W-:Y:S01]  /*13e70*/  STL.64 [R1+0x280], R20 ;  /* 0x0002801401007387 */ /* 0x0001e20000100a00 */
[----:B------:R1:W-:Y:S02]  /*13e80*/  STL.64 [R1+0x288], R22 ;  /* 0x0002881601007387 */ /* 0x0003e40000100a00 */
[----:B0-----:R-:W-:Y:S01]  /*13e90*/  IMAD.MOV.U32 R21, RZ, RZ, R6 ;  /* 0x000000ffff157224 */ /* 0x001fe200078e0006 */
[----:B-1----:R-:W2:Y:S01]  /*13ea0*/  LDL.LU.64 R22, [R1+0xac8] ;  /* 0x000ac80001167983 */ /* 0x002ea20000300a00 */
[----:B------:R-:W-:Y:S02]  /*13eb0*/  IMAD.MOV.U32 R20, RZ, RZ, R7 ;  /* 0x000000ffff147224 */ /* 0x000fe400078e0007 */
[----:B------:R-:W2:Y:S02]  /*13ec0*/  LDL.LU.64 R6, [R1+0xac0] ;  /* 0x000ac00001067983 */ /* 0x000ea40000300a00 */
[C---:B--2---:R-:W-:Y:S11]  /*13ed0*/  HMMA.16816.F32 R12, R8.reuse, R6, R12 ;  /* 0x00000006080c723c */ /* 0x044ff6000000180c */
[----:B------:R-:W-:Y:S11]  /*13ee0*/  @!UPT UIADD3 URZ, URZ, URZ, URZ ;  /* 0x0000003f3f3ff290 */ /* 0x000ff6000fffe03f */
[----:B------:R-:W-:Y:S01]  /*13ef0*/  @!UPT UIADD3 URZ, URZ, URZ, URZ ;  /* 0x0000003f3f3ff290 */ /* 0x000fe2000fffe03f */
[----:B------:R-:W-:Y:S01]  /*13f00*/  STL.64 [R1+0x290], R12 ;  /* 0x0002900c01007387 */ /* 0x000fe20000100a00 */
[----:B------:R0:W-:Y:S02]  /*13f10*/  STL.64 [R1+0x298], R14 ;  /* 0x0002980e01007387 */ /* 0x0001e40000100a00 */
[----:B0-----:R-:W-:Y:S02]  /*13f20*/  IMAD.MOV.U32 R14, RZ, RZ, R6 ;  /* 0x000000ffff0e7224 */ /* 0x001fe400078e0006 */
[----:B------:R-:W-:Y:S02]  /*13f30*/  IMAD.MOV.U32 R15, RZ, RZ, R7 ;  /* 0x000000ffff0f7224 */ /* 0x000fe400078e0007 */
        /* <DEDUP_REMOVED lines=16> */
[----:B------:R-:W3:Y:S02]  /*14040*/  LDL.LU.64 R24, [R1+0xaa0] ;  /* 0x000aa00001187983 */ /* 0x000ee40000300a00 */
[----:B------:R-:W4:Y:S02]  /*14050*/  LDL.LU.64 R6, [R1+0xa98] ;  /* 0x000a980001067983 */ /* 0x000f240000300a00 */
[----:B------:R-:W4:Y:S01]  /*14060*/  LDL.LU.64 R4, [R1+0xa90] ;  /* 0x000a900001047983 */ /* 0x000f220000300a00 */
[----:B------:R-:W-:Y:S01]  /*14070*/  STL.64 [R1+0xa30], R12 ;  /* 0x000a300c01007387 */ /* 0x000fe20000100a00 */
[----:B----4-:R-:W-:Y:S11]  /*14080*/  HMMA.16816.F32 R4, R8, R22, R4 ;  /* 0x000000160804723c */ /* 0x010ff60000001804 */
[----:B------:R-:W-:Y:S11]  /*14090*/  @!UPT UIADD3 URZ, URZ, URZ, URZ ;  /* 0x0000003f3f3ff290 */ /* 0x000ff6000fffe03f */
[----:B------:R-:W-:Y:S01]  /*140a0*/  @!UPT UIADD3 URZ, URZ, URZ, URZ ;  /* 0x0000003f3f3ff290 */ /* 0x000fe2000fffe03f */
[----:B------:R0:W-:Y:S01]  /*140b0*/  STL.64 [R1+0x1e0], R4 ;  /* 0x0001e00401007387 */ /* 0x0001e20000100a00 */
[----:B------:R1:W-:Y:S03]  /*140c0*/  STL.64 [R1+0x1e8], R6 ;  /* 0x0001e80601007387 */ /* 0x0003e60000100a00 */
[----:B0-----:R-:W2:Y:S01]  /*140d0*/  LDL.LU R4, [R1+0xe0] ;  /* 0x0000e00001047983 */ /* 0x001ea20000300800 */
[----:B------:R-:W2:Y:S02]  /*140e0*/  LDL.LU R5, [R1+0xe4] ;  /* 0x0000e40001057983 */ /* 0x000ea40000300800 */
[----:B-1----:R-:W2:Y:S02]  /*140f0*/  LDL.LU R6, [R1+0xe8] ;  /* 0x0000e80001067983 */ /* 0x002ea40000300800 */
[----:B------:R-:W2:Y:S01]  /*14100*/  LDL.LU R7, [R1+0xec] ;  /* 0x0000ec0001077983 */ /* 0x000ea20000300800 */
[----:B------:R0:W-:Y:S02]  /*14110*/  STL.64 [R1+0xa38], R14 ;  /* 0x000a380e01007387 */ /* 0x0001e40000100a00 */
[----:B0-----:R-:W-:-:S02]  /*14120*/  IMAD.MOV.U32 R14, RZ, RZ, R21 ;  /* 0x000000ffff0e7224 */ /* 0x001fc400078e0015 */
[----:B------:R-:W-:-:S05]  /*14130*/  IMAD.MOV.U32 R15, RZ, RZ, R20 ;  /* 0x000000ffff0f7224 */ /* 0x000fca00078e0014 */
[----:B------:R0:W-:Y:S01]  /*14140*/  STL.64 [R1+0xa60], R14 ;  /* 0x000a600e01007387 */ /* 0x0001e20000100a00 */
[----:B------:R-:W4:Y:S02]  /*14150*/  LDL.LU R12, [R1+0xc0] ;  /* 0x0000c000010c7983 */ /* 0x000f240000300800 */
[----:B------:R-:W4:Y:S01]  /*14160*/  LDL.LU R13, [R1+0xc4] ;  /* 0x0000c400010d7983 */ /* 0x000f220000300800 */
[----:B0-----:R-:W2:Y:S01]  /*14170*/  LDL.LU R14, [R1+0xc8] ;  /* 0x0000c800010e7983 */ /* 0x001ea20000300800 */
[----:B------:R-:W2:Y:S03]  /*14180*/  LDL.LU R15, [R1+0xcc] ;  /* 0x0000cc00010f7983 */ /* 0x000ea60000300800 */
[----:B--2---:R-:W-:Y:S01]  /*14190*/  STL.64 [R1+0xa78], R14 ;  /* 0x000a780e01007387 */ /* 0x004fe20000100a00 */
[----:B----4-:R0:W-:Y:S03]  /*141a0*/  STL.64 [R1+0xa70], R12 ;  /* 0x000a700c01007387 */ /* 0x0101e60000100a00 */
[----:B0-----:R-:W2:Y:S01]  /*141b0*/  LDL.LU R12, [R1+0xd0] ;  /* 0x0000d000010c7983 */ /* 0x001ea20000300800 */
[----:B------:R-:W2:Y:S02]  /*141c0*/  LDL.LU R13, [R1+0xd4] ;  /* 0x0000d400010d7983 */ /* 0x000ea40000300800 */
[----:B------:R-:W2:Y:S02]  /*141d0*/  LDL.LU R14, [R1+0xd8] ;  /* 0x0000d800010e7983 */ /* 0x000ea40000300800 */
[----:B------:R-:W2:Y:S01]  /*141e0*/  LDL.LU R15, [R1+0xdc] ;  /* 0x0000dc00010f7983 */ /* 0x000ea20000300800 */
[----:B------:R0:W-:Y:S01]  /*141f0*/  STL.64 [R1+0xa08], R22 ;  /* 0x000a081601007387 */ /* 0x0001e20000100a00 */
[----:B------:R-:W4:Y:S02]  /*14200*/  LDL.LU R20, [R1+0x80] ;  /* 0x0000800001147983 */ /* 0x000f240000300800 */
[----:B------:R-:W4:Y:S01]  /*14210*/  LDL.LU R21, [R1+0x84] ;  /* 0x0000840001157983 */ /* 0x000f220000300800 */
[----:B0-----:R-:W2:Y:S01]  /*14220*/  LDL.LU R22, [R1+0x88] ;  /* 0x0000880001167983 */ /* 0x001ea20000300800 */
[----:B------:R-:W2:Y:S01]  /*14230*/  LDL.LU R23, [R1+0x8c] ;  /* 0x00008c0001177983 */ /* 0x000ea20000300800 */
[----:B------:R-:W-:Y:S02]  /*14240*/  HMMA.16816.F32 R8, R8, R26, R4 ;  /* 0x0000001a0808723c */ /* 0x000fe40000001804 */
[----:B--2---:R0:W-:Y:S01]  /*14250*/  STL.64 [R1+0xa18], R22 ;  /* 0x000a181601007387 */ /* 0x0041e20000100a00 */
[----:B----4-:R1:W-:Y:S02]  /*14260*/  STL.64 [R1+0xa10], R20 ;  /* 0x000a101401007387 */ /* 0x0103e40000100a00 */
[----:B0-----:R-:W-:-:S02]  /*14270*/  IMAD.MOV.U32 R22, RZ, RZ, R17 ;  /* 0x000000ffff167224 */ /* 0x001fc400078e0011 */
[----:B------:R-:W-:-:S05]  /*14280*/  IMAD.MOV.U32 R23, RZ, RZ, R16 ;  /* 0x000000ffff177224 */ /* 0x000fca00078e0010 */
[----:B------:R0:W-:Y:S01]  /*14290*/  STL.64 [R1+0xa40], R22 ;  /* 0x000a401601007387 */ /* 0x0001e20000100a00 */
[----:B-1----:R-:W2:Y:S02]  /*142a0*/  LDL.LU R20, [R1+0xb0] ;  /* 0x0000b00001147983 */ /* 0x002ea40000300800 */
[----:B------:R-:W2:Y:S01]  /*142b0*/  LDL.LU R21, [R1+0xb4] ;  /* 0x0000b40001157983 */ /* 0x000ea20000300800 */
[----:B0-----:R-:W2:Y:S01]  /*142c0*/  LDL.LU R22, [R1+0xb8] ;  /* 0x0000b80001167983 */ /* 0x001ea20000300800 */
[----:B------:R-:W2:Y:S02]  /*142d0*/  LDL.LU R23, [R1+0xbc] ;  /* 0x0000bc0001177983 */ /* 0x000ea40000300800 */
[----:B------:R-:W4:Y:S02]  /*142e0*/  LDL.LU.64 R6, [R1+0xa88] ;  /* 0x000a880001067983 */ /* 0x000f240000300a00 */
[----:B------:R-:W4:Y:S02]  /*142f0*/  LDL.LU.64 R4, [R1+0xa80] ;  /* 0x000a800001047983 */ /* 0x000f240000300a00 */
[----:B---3--:R-:W-:-:S02]  /*14300*/  IMAD.MOV.U32 R18, RZ, RZ, R25 ;  /* 0x000000ffff127224 */ /* 0x008fc400078e0019 */
[----:B------:R-:W-:Y:S01]  /*14310*/  IMAD.MOV.U32 R19, RZ, RZ, R24 ;  /* 0x000000ffff137224 */ /* 0x000fe200078e0018 */
[----:B------:R0:W-:Y:S01]  /*14320*/  STL.64 [R1+0x1c0], R8 ;  /* 0x0001c00801007387 */ /* 0x0001e20000100a00 */
[----:B------:R1:W-:Y:S03]  /*14330*/  STL.64 [R1+0x1c8], R10 ;  /* 0x0001c80a01007387 */ /* 0x0003e60000100a00 */
[----:B0-----:R-:W3:Y:S01]  /*14340*/  LDL.LU R8, [R1+0xa0] ;  /* 0x0000a00001087983 */ /* 0x001ee20000300800 */
[----:B------:R-:W3:Y:S02]  /*14350*/  LDL.LU R9, [R1+0xa4] ;  /* 0x0000a40001097983 */ /* 0x000ee40000300800 */
[----:B-1----:R-:W3:Y:S02]  /*14360*/  LDL.LU R10, [R1+0xa8] ;  /* 0x0000a800010a7983 */ /* 0x002ee40000300800 */
[----:B------:R-:W3:Y:S01]  /*14370*/  LDL.LU R11, [R1+0xac] ;  /* 0x0000ac00010b7983 */ /* 0x000ee20000300800 */
[C---:B----4-:R-:W-:Y:S01]  /*14380*/  HMMA.16816.F32 R16, R4.reuse, R18, R12 ;  /* 0x000000120410723c */ /* 0x050fe2000000180c */
[----:B------:R-:W4:Y:S01]  /*14390*/  LDL.LU.64 R14, [R1+0xa78] ;  /* 0x000a7800010e7983 */ /* 0x000f220000300a00 */
[----:B------:R-:W4:Y:S11]  /*143a0*/  LDL.LU.64 R12, [R1+0xa70] ;  /* 0x000a7000010c7983 */ /* 0x000f360000300a00 */
[----:B------:R-:W-:Y:S10]  /*143b0*/  @!UPT UIADD3 URZ, URZ, URZ, URZ ;  /* 0x0000003f3f3ff290 */ /* 0x000ff4000fffe03f */
[----:B------:R-:W-:Y:S01]  /*143c0*/  STL.64 [R1+0x1d0], R16 ;  /* 0x0001d01001007387 */ /* 0x000fe20000100a00 */
[----:B------:R0:W-:Y:S03]  /*143d0*/  STL.64 [R1+0x1d8], R18 ;  /* 0x0001d81201007387 */ /* 0x0001e60000100a00 */
[----:B0-----:R-:W4:Y:S02]  /*143e0*/  LDL.LU.64 R18, [R1+0xa68] ;  /* 0x000a680001127983 */ /* 0x001f240000300a00 */
[----:B----4-:R-:W-:Y:S02]  /*143f0*/  HMMA.16816.F32 R16, R4, R18, R12 ;  /* 0x000000120410723c */ /* 0x010fe4000000180c */
[----:B------:R-:W2:Y:S11]  /*14400*/  LDL.LU.64 R14, [R1+0xa60] ;  /* 0x000a6000010e7983 */ /* 0x000eb60000300a00 */
[----:B------:R-:W-:Y:S10]  /*14410*/  @!UPT UIADD3 URZ, URZ, URZ, URZ ;  /* 0x0000003f3f3ff290 */ /* 0x000ff4000fffe03f */
[----:B------:R-:W-:Y:S01]  /*14420*/  STL.64 [R1+0x1b0], R16 ;  /* 0x0001b01001007387 */ /* 0x000fe20000100a00 */
[----:B------:R0:W-:Y:S03]  /*14430*/  STL.64 [R1+0x1b8], R18 ;  /* 0x0001b81201007387 */ /* 0x0001e60000100a00 */
[----:B0-----:R-:W4:Y:S01]  /*14440*/  LDL.LU.64 R18, [R1+0xa58] ;  /* 0x000a580001127983 */ /* 0x001f220000300a00 */
[----:B------:R-:W2:Y:S02]  /*14450*/  LDL.LU R17, [R1+0xa54] ;  /* 0x000a540001117983 */ /* 0x000ea40000300800 */
[----:B------:R-:W2:Y:S01]  /*14460*/  LDL.LU R16, [R1+0x7d0] ;  /* 0x0007d00001107983 */ /* 0x000ea20000300800 */
[----:B----4-:R-:W-:Y:S01]  /*14470*/  STL.64 [R1+0xa00], R18 ;  /* 0x000a001201007387 */ /* 0x010fe20000100a00 */
[----:B--2---:R0:W-:Y:S02]  /*14480*/  STL.64 [R1+0x9f8], R16 ;  /* 0x0009f81001007387 */ /* 0x0041e40000100a00 */
[----:B0-----:R-:W-:-:S02]  /*14490*/  IMAD.MOV.U32 R16, RZ, RZ, R0 ;  /* 0x000000ffff107224 */ /* 0x001fc400078e0000 */
[----:B------:R-:W-:Y:S01]  /*144a0*/  IMAD.MOV.U32 R17, RZ, RZ, R29 ;  /* 0x000000ffff117224 */ /* 0x000fe200078e001d */
[----:B------:R-:W2:Y:S01]  /*144b0*/  LDL.LU R0, [R1+0xa50] ;  /* 0x000a500001007983 */ /* 0x000ea20000300800 */
[----:B------:R-:W4:Y:S02]  /*144c0*/  LDL.LU R29, [R1+0xa4c] ;  /* 0x000a4c00011d7983 */ /* 0x000f240000300800 */
[----:B------:R-:W2:Y:S02]  /*144d0*/  LDL.LU R18, [R1+0x78] ;  /* 0x0000780001127983 */ /* 0x000ea40000300800 */
[----:B------:R-:W2:Y:S01]  /*144e0*/  LDL.LU R19, [R1+0x7c] ;  /* 0x00007c0001137983 */ /* 0x000ea20000300800 */
[----:B------:R-:W-:Y:S01]  /*144f0*/  HMMA.16816.F32 R12, R4, R14, R20 ;  /* 0x0000000e040c723c */ /* 0x000fe20000001814 */
[----:B--2---:R-:W-:Y:S01]  /*14500*/  STL.64 [R1+0xa28], R18 ;  /* 0x000a281201007387 */ /* 0x004fe20000100a00 */
[----:B------:R0:W-:Y:S03]  /*14510*/  STL.64 [R1+0xa20], R16 ;  /* 0x000a201001007387 */ /* 0x0001e60000100a00 */
[----:B0-----:R-:W2:Y:S01]  /*14520*/  LDL.LU R16, [R1+0x90] ;  /* 0x0000900001107983 */ /* 0x001ea20000300800 */
[----:B------:R-:W-:-:S02]  /*14530*/  IMAD.MOV.U32 R17, RZ, RZ, R0 ;  /* 0x000000ffff117224 */ /* 0x000fc400078e0000 */
[----:B------:R-:W2:Y:S02]  /*14540*/  LDL.LU R0, [R1+0xa48] ;  /* 0x000a480001007983 */ /* 0x000ea40000300800 */
[----:B------:R-:W2:Y:S02]  /*14550*/  LDL.LU R25, [R1+0x7c8] ;  /* 0x0007c80001197983 */ /* 0x000ea40000300800 */
[----:B------:R-:W-:Y:S01]  /*14560*/  IMAD.MOV.U32 R19, RZ, RZ, R28 ;  /* 0x000000ffff137224 */ /* 0x000fe200078e001c */
[----:B------:R-:W2:Y:S01]  /*14570*/  LDL.LU R24, [R1+0x7c0] ;  /* 0x0007c00001187983 */ /* 0x000ea20000300800 */
[----:B------:R-:W2:Y:S02]  /*14580*/  LDL.LU R28, [R1+0x7b8] ;  /* 0x0007b800011c7983 */ /* 0x000ea40000300800 */
[----:B------:R-:W2:Y:S07]  /*14590*/  LDL.LU.64 R22, [R1+0xa40] ;  /* 0x000a400001167983 */ /* 0x000eae0000300a00 */
[----:B------:R-:W-:Y:S01]  /*145a0*/  STL.64 [R1+0x1a0], R12 ;  /* 0x0001a00c01007387 */ /* 0x000fe20000100a00 */
[----:B------:R0:W-:Y:S04]  /*145b0*/  STL.64 [R1+0x1a8], R14 ;  /* 0x0001a80e01007387 */ /* 0x0001e80000100a00 */
[----:B0-----:R-:W3:Y:S01]  /*145c0*/  LDL.LU.64 R14, [R1+0xa38] ;  /* 0x000a3800010e7983 */ /* 0x001ee20000300a00 */
[----:B----4-:R-:W-:-:S02]  /*145d0*/  IMAD.MOV.U32 R18, RZ, RZ, R29 ;  /* 0x000000ffff127224 */ /* 0x010fc400078e001d */
[----:B------:R-:W4:Y:S05]  /*145e0*/  LDL.LU R29, [R1+0x7b0] ;  /* 0x0007b000011d7983 */ /* 0x000f2a0000300800 */
[C---:B--2---:R-:W-:Y:S08]  /*145f0*/  HMMA.16816.F32 R20, R4.reuse, R22, R16 ;  /* 0x000000160414723c */ /* 0x044ff00000001810 */
[----:B---3--:R-:W-:Y:S11]  /*14600*/  HMMA.16816.F32 R12, R4, R14, R8 ;  /* 0x0000000e040c723c */ /* 0x008ff60000001808 */
[----:B------:R-:W-:Y:S11]  /*14610*/  @!UPT UIADD3 URZ, URZ, URZ, URZ ;  /* 0x0000003f3f3ff290 */ /* 0x000ff6000fffe03f */
[----:B------:R-:W-:Y:S02]  /*14620*/  @!UPT UIADD3 URZ, URZ, URZ, URZ ;  /* 0x0000003f3f3ff290 */ /* 0x000fe4000fffe03f */
[----:B------:R-:W-:Y:S02]  /*14630*/  IMAD.MOV.U32 R10, RZ, RZ, R15 ;  /* 0x000000ffff0a7224 */ /* 0x000fe400078e000f */
[----:B------:R-:W-:Y:S01]  /*14640*/  IMAD.MOV.U32 R11, RZ, RZ, R14 ;  /* 0x000000ffff0b7224 */ /* 0x000fe200078e000e */
[----:B------:R0:W-:Y:S01]  /*14650*/  STL.64 [R1+0x190], R12 ;  /* 0x0001900c01007387 */ /* 0x0001e20000100a00 */
[----:B------:R-:W-:Y:S03]  /*14660*/  STL.64 [R1+0x198], R14 ;  /* 0x0001980e01007387 */ /* 0x000fe60000100a00 */
[----:B0-----:R-:W2:Y:S01]  /*14670*/  LDL.LU.64 R12, [R1+0xa30] ;  /* 0x000a3000010c7983 */ /* 0x001ea20000300a00 */
[----:B------:R-:W-:Y:S02]  /*14680*/  STL [R1+0x954], R10 ;  /* 0x0009540a01007387 */ /* 0x000fe40000100800 */
[----:B------:R-:W-:Y:S02]  /*14690*/  STL [R1+0x950], R11 ;  /* 0x0009500b01007387 */ /* 0x000fe40000100800 */
[----:B------:R-:W3:Y:S01]  /*146a0*/  LDL.LU.64 R18, [R1+0xa28] ;  /* 0x000a280001127983 */ /* 0x000ee20000300a00 */
[----:B------:R-:W3:Y:S01]  /*146b0*/  LDL.LU.64 R16, [R1+0xa20] ;  /* 0x000a200001107983 */ /* 0x000ee20000300a00 */
[----:B------:R-:W-:Y:S02]  /*146c0*/  STL.64 [R1+0x170], R20 ;  /* 0x0001701401007387 */ /* 0x000fe40000100a00 */
[----:B------:R0:W-:Y:S02]  /*146d0*/  STL.64 [R1+0x178], R22 ;  /* 0x0001781601007387 */ /* 0x0001e40000100a00 */
[----:B0-----:R-:W3:Y:S01]  /*146e0*/  LDL.LU.64 R22, [R1+0xa18] ;  /* 0x000a180001167983 */ /* 0x001ee20000300a00 */
[----:B------:R-:W3:Y:S02]  /*146f0*/  LDL.LU.64 R20, [R1+0xa10] ;  /* 0x000a100001147983 */ /* 0x000ee40000300a00 */
[----:B--2---:R-:W-:-:S02]  /*14700*/  IMAD.MOV.U32 R10, RZ, RZ, R13 ;  /* 0x000000ffff0a7224 */ /* 0x004fc400078e000d */
[----:B------:R-:W-:-:S07]  /*14710*/  IMAD.MOV.U32 R11, RZ, RZ, R12 ;  /* 0x000000ffff0b7224 */ /* 0x000fce00078e000c */
[C---:B---3--:R-:W-:Y:S01]  /*14720*/  HMMA.16816.F32 R8, R4.reuse, R10, R20 ;  /* 0x0000000a0408723c */ /* 0x048fe20000001814 */
[----:B------:R-:W2:Y:S11]  /*14730*/  LDL.LU.64 R22, [R1+0xa08] ;  /* 0x000a080001167983 */ /* 0x000eb60000300a00 */
[----:B------:R-:W-:Y:S11]  /*14740*/  @!UPT UIADD3 URZ, URZ, URZ, URZ ;  /* 0x0000003f3f3ff290 */ /* 0x000ff6000fffe03f */
[----:B------:R-:W-:Y:S01]  /*14750*/  STL.64 [R1+0x160], R8 ;  /* 0x0001600801007387 */ /* 0x000fe20000100a00 */
[----:B------:R0:W-:Y:S03]  /*14760*/  STL.64 [R1+0x168], R10 ;  /* 0x0001680a01007387 */ /* 0x0001e60000100a00 */
[----:B0-----:R-:W3:Y:S01]  /*14770*/  LDL R10, [R1+0x8fc] ;  /* 0x0008fc00010a7983 */ /* 0x001ee20000100800 */
[----:B--2---:R-:W-:Y:S03]  /*14780*/  HMMA.16816.F32 R20, R4, R22, R16 ;  /* 0x000000160414723c */ /* 0x004fe60000001810 */
[----:B------:R-:W2:Y:S01]  /*14790*/  LDL.LU.64 R18, [R1+0xa00] ;  /* 0x000a000001127983 */ /* 0x000ea20000300a00 */
[----:B------:R-:W3:Y:S11]  /*147a0*/  LDL.LU.64 R16, [R1+0x9f8] ;  /* 0x0009f80001107983 */ /* 0x000ef60000300a00 */
[----:B------:R-:W-:Y:S08]  /*147b0*/  @!UPT UIADD3 URZ, URZ, URZ, URZ ;  /* 0x0000003f3f3ff290 */ /* 0x000ff0000fffe03f */
[----:B------:R-:W-:Y:S01]  /*147c0*/  STL.64 [R1+0x150], R20 ;  /* 0x0001501401007387 */ /* 0x000fe20000100a00 */
[----:B------:R0:W-:Y:S03]  /*147d0*/  STL.64 [R1+0x158], R22 ;  /* 0x0001581601007387 */ /* 0x0001e60000100a00 */
[----:B0-----:R-:W4:Y:S01]  /*147e0*/  LDL.LU.64 R22, [R1+0x9f0] ;  /* 0x0009f00001167983 */ /* 0x001f220000300a00 */
[----:B------:R-:W4:Y:S02]  /*147f0*/  LDL.LU.64 R20, [R1+0x9e8] ;  /* 0x0009e80001147983 */ /* 0x000f240000300a00 */
[----:B------:R-:W-:-:S04]  /*14800*/  IMAD.MOV.U32 R15, RZ, RZ, c[0x0][0x188] ;  /* 0x00006200ff0f7624 */ /* 0x000fc800078e00ff */
[----:B------:R-:W-:-:S04]  /*14810*/  IMAD.SHL.U32 R12, R15, 0x40, RZ ;  /* 0x000000400f0c7824 */ /* 0x000fc800078e00ff */
[----:B------:R-:W-:-:S05]  /*14820*/  IMAD.SHL.U32 R12, R12, 0x2, RZ ;  /* 0x000000020c0c7824 */ /* 0x000fca00078e00ff */
[----:B------:R-:W-:-:S05]  /*14830*/  IADD3 R8, P0, R2, R12, RZ ;  /* 0x0000000c02087210 */ /* 0x000fca0007f1e0ff */
[----:B------:R-:W-:Y:S01]  /*14840*/  IMAD.X R2, R3, 0x1, R0, P0 ;  /* 0x0000000103027824 */ /* 0x000fe200000e0600 */
[----:B------:R-:W-:Y:S01]  /*14850*/  STL [R1+0x958], R8 ;  /* 0x0009580801007387 */ /* 0x000fe20000100800 */
[-C--:B------:R-:W-:Y:S02]  /*14860*/  IADD3 R28, P6, R28, R12.reuse, RZ ;  /* 0x0000000c1c1c7210 */ /* 0x080fe40007fde0ff */
[-C--:B------:R-:W-:Y:S02]  /*14870*/  IADD3 R25, P4, R25, R12.reuse, RZ ;  /* 0x0000000c19197210 */ /* 0x080fe40007f9e0ff */
[-C--:B------:R-:W-:Y:S02]  /*14880*/  IADD3 R24, P5, R24, R12.reuse, RZ ;  /* 0x0000000c18187210 */ /* 0x080fe40007fbe0ff */
[----:B--2---:R-:W-:Y:S02]  /*14890*/  IADD3 R9, P1, R18, R12, RZ ;  /* 0x0000000c12097210 */ /* 0x004fe40007f3e0ff */
[----:B---3--:R-:W-:-:S03]  /*148a0*/  IADD3 R17, R17, 0x1, RZ ;  /* 0x0000000111117810 */ /* 0x008fc60007ffe0ff */
[----:B------:R-:W-:Y:S01]  /*148b0*/  IMAD.X R3, R19, 0x1, R0, P1 ;  /* 0x0000000113037824 */ /* 0x000fe200008e0600 */
[----:B------:R-:W-:Y:S01]  /*148c0*/  STL [R1+0x95c], R9 ;  /* 0x00095c0901007387 */ /* 0x000fe20000100800 */
[----:B------:R-:W-:Y:S02]  /*148d0*/  STL [R1+0x960], R2 ;  /* 0x0009600201007387 */ /* 0x000fe40000100800 */
[----:B------:R-:W-:Y:S01]  /*148e0*/  STL [R1+0x3fc], R17 ;  /* 0x0003fc1101007387 */ /* 0x000fe20000100800 */
[-C--:B------:R-:W-:Y:S01]  /*148f0*/  IADD3 R16, P3, R16, R12.reuse, RZ ;  /* 0x0000000c10107210 */ /* 0x080fe20007f7e0ff */
[----:B------:R-:W-:Y:S01]  /*14900*/  STL [R1+0x964], R3 ;  /* 0x0009640301007387 */ /* 0x000fe20000100800 */
[----:B----4-:R-:W-:Y:S11]  /*14910*/  HMMA.16816.F32 R20, R4, R26, R20 ;  /* 0x0000001a0414723c */ /* 0x010ff60000001814 */
[----:B------:R-:W-:Y:S11]  /*14920*/  @!UPT UIADD3 URZ, URZ, URZ, URZ ;  /* 0x0000003f3f3ff290 */ /* 0x000ff6000fffe03f */
[----:B------:R-:W-:Y:S02]  /*14930*/  @!UPT UIADD3 URZ, URZ, URZ, URZ ;  /* 0x0000003f3f3ff290 */ /* 0x000fe4000fffe03f */
[----:B------:R-:W-:Y:S02]  /*14940*/  IMAD.MOV.U32 R4, RZ, RZ, R23 ;  /* 0x000000ffff047224 */ /* 0x000fe400078e0017 */
[----:B------:R-:W-:Y:S01]  /*14950*/  IMAD.MOV.U32 R5, RZ, RZ, R22 ;  /* 0x000000ffff057224 */ /* 0x000fe200078e0016 */
[----:B------:R-:W-:Y:S01]  /*14960*/  STL.64 [R1+0x30], R20 ;  /* 0x0000301401007387 */ /* 0x000fe20000100a00 */
[----:B------:R-:W-:Y:S02]  /*14970*/  STL.64 [R1+0x38], R22 ;  /* 0x0000381601007387 */ /* 0x000fe40000100a00 */
[----:B------:R-:W-:Y:S01]  /*14980*/  STL [R1+0x96c], R4 ;  /* 0x00096c0401007387 */ /* 0x000fe20000100800 */
[----:B------:R-:W-:Y:S01]  /*14990*/  STL [R1+0x968], R5 ;  /* 0x0009680501007387 */ /* 0x000fe20000100800 */
[----:B------:R-:W-:Y:S02]  /*149a0*/  STL [R1+0x7d0], R16 ;  /* 0x0007d01001007387 */ /* 0x000fe40000100800 */
[----:B------:R0:W-:Y:S02]  /*149b0*/  STL [R1+0x7b8], R28 ;  /* 0x0007b81c01007387 */ /* 0x0001e40000100800 */
[----:B------:R-:W-:Y:S01]  /*149c0*/  STL [R1+0x7c8], R25 ;  /* 0x0007c81901007387 */ /* 0x000fe20000100800 */
[----:B0-----:R-:W2:Y:S01]  /*149d0*/  LDL.LU R28, [R1+0x7a8] ;  /* 0x0007a800011c7983 */ /* 0x001ea20000300800 */
[----:B------:R-:W-:Y:S02]  /*149e0*/  STL [R1+0x7c0], R24 ;  /* 0x0007c01801007387 */ /* 0x000fe40000100800 */
[----:B------:R-:W3:Y:S01]  /*149f0*/  LDL.LU R5, [R1+0x798] ;  /* 0x0007980001057983 */ /* 0x000ee20000300800 */
[----:B------:R-:W-:Y:S01]  /*14a00*/  IADD3 R29, P1, R29, R12, RZ ;  /* 0x0000000c1d1d7210 */ /* 0x000fe20007f3e0ff */
[----:B---3--:R0:W-:Y:S04]  /*14a10*/  STL [R1+0x9d8], R5 ;  /* 0x0009d80501007387 */ /* 0x0081e80000100800 */
[----:B0-----:R-:W3:Y:S01]  /*14a20*/  LDL.LU R5, [R1+0x7c4] ;  /* 0x0007c40001057983 */ /* 0x001ee20000300800 */
[----:B------:R-:W-:Y:S03]  /*14a30*/  STL [R1+0x7b0], R29 ;  /* 0x0007b01d01007387 */ /* 0x000fe60000100800 */
[----:B---3--:R0:W-:Y:S04]  /*14a40*/  STL [R1+0x9dc], R5 ;  /* 0x0009dc0501007387 */ /* 0x0081e80000100800 */
[----:B0-----:R-:W3:Y:S01]  /*14a50*/  LDL.LU R5, [R1+0x7a0] ;  /* 0x0007a00001057983 */ /* 0x001ee20000300800 */
[----:B------:R-:W-:-:S03]  /*14a60*/  ISETP.NE.U32.AND P0, PT, R17, R10, PT ;  /* 0x0000000a1100720c */ /* 0x000fc60003f05070 */
[----:B---3--:R0:W-:Y:S04]  /*14a70*/  STL [R1+0x9e0], R5 ;  /* 0x0009e00501007387 */ /* 0x0081e80000100800 */
[----:B0-----:R-:W3:Y:S01]  /*14a80*/  LDL.LU R5, [R1+0x7cc] ;  /* 0x0007cc0001057983 */ /* 0x001ee20000300800 */
[----:B------:R-:W4:Y:S02]  /*14a90*/  LDL.LU R4, [R1+0x7bc] ;  /* 0x0007bc0001047983 */ /* 0x000f240000300800 */
[----:B------:R-:W4:Y:S02]  /*14aa0*/  LDL.LU R6, [R1+0x790] ;  /* 0x0007900001067983 */ /* 0x000f240000300800 */
[----:B------:R-:W4:Y:S01]  /*14ab0*/  LDL.LU R7, [R1+0x7b4] ;  /* 0x0007b40001077983 */ /* 0x000f220000300800 */
[----:B------:R-:W4:Y:S01]  /*14ac0*/  LDL.LU R26, [R1+0x788] ;  /* 0x00078800011a7983 */ /* 0x000f220000300800 */
        /* <DEDUP_REMOVED lines=16> */
[----:B------:R-:W4:Y:S01]  /*14bd0*/  LDL.LU R17, [R1+0x76c] ;  /* 0x00076c0001117983 */ /* 0x000f220000300800 */
[----:B--2---:R-:W-:Y:S01]  /*14be0*/  IADD3 R28, P2, R28, R12, RZ ;  /* 0x0000000c1c1c7210 */ /* 0x004fe20007f5e0ff */
[----:B------:R-:W2:Y:S01]  /*14bf0*/  LDL.LU R29, [R1+0x740] ;  /* 0x00074000011d7983 */ /* 0x000ea20000300800 */
[----:B------:R-:W2:Y:S01]  /*14c00*/  LDL.LU R16, [R1+0x764] ;  /* 0x0007640001107983 */ /* 0x000ea20000300800 */
[----:B------:R-:W2:Y:S02]  /*14c10*/  LDL.LU R25, [R1+0x738] ;  /* 0x0007380001197983 */ /* 0x000ea40000300800 */
[----:B------:R-:W2:Y:S02]  /*14c20*/  LDL.LU R24, [R1+0x75c] ;  /* 0x00075c0001187983 */ /* 0x000ea40000300800 */
[----:B------:R0:W-:Y:S02]  /*14c30*/  STL [R1+0x7a8], R28 ;  /* 0x0007a81c01007387 */ /* 0x0001e40000100800 */
[----:B0-----:R-:W2:Y:S01]  /*14c40*/  LDL.LU R28, [R1+0x730] ;  /* 0x00073000011c7983 */ /* 0x001ea20000300800 */
[----:B---3--:R-:W-:-:S05]  /*14c50*/  IMAD.X R5, R5, 0x1, R0, P3 ;  /* 0x0000000105057824 */ /* 0x008fca00018e0600 */
[----:B------:R0:W-:Y:S04]  /*14c60*/  STL [R1+0x7cc], R5 ;  /* 0x0007cc0501007387 */ /* 0x0001e80000100800 */
[----:B0-----:R-:W3:Y:S02]  /*14c70*/  LDL.LU R5, [R1+0x9e0] ;  /* 0x0009e00001057983 */ /* 0x001ee40000300800 */
[----:B---3--:R-:W-:-:S05]  /*14c80*/  IADD3 R5, P3, R5, R12, RZ ;  /* 0x0000000c05057210 */ /* 0x008fca0007f7e0ff */
[----:B------:R0:W-:Y:S04]  /*14c90*/  STL [R1+0x7a0], R5 ;  /* 0x0007a00501007387 */ /* 0x0001e80000100800 */
[----:B0-----:R-:W3:Y:S02]  /*14ca0*/  LDL.LU R5, [R1+0x9dc] ;  /* 0x0009dc0001057983 */ /* 0x001ee40000300800 */
[----:B---3--:R-:W-:-:S05]  /*14cb0*/  IMAD.X R5, R5, 0x1, R0, P4 ;  /* 0x0000000105057824 */ /* 0x008fca00020e0600 */
[----:B------:R0:W-:Y:S04]  /*14cc0*/  STL [R1+0x7c4], R5 ;  /* 0x0007c40501007387 */ /* 0x0001e80000100800 */
[----:B0-----:R-:W3:Y:S01]  /*14cd0*/  LDL.LU R5, [R1+0x9d8] ;  /* 0x0009d80001057983 */ /* 0x001ee20000300800 */
[--C-:B----4-:R-:W-:Y:S01]  /*14ce0*/  IMAD.X R4, R4, 0x1, R0.reuse, P5 ;  /* 0x0000000104047824 */ /* 0x110fe200028e0600 */
[-C--:B------:R-:W-:Y:S01]  /*14cf0*/  IADD3 R6, P5, R6, R12.reuse, RZ ;  /* 0x0000000c06067210 */ /* 0x080fe20007fbe0ff */
[--C-:B------:R-:W-:Y:S01]  /*14d00*/  IMAD.X R7, R7, 0x1, R0.reuse, P6 ;  /* 0x0000000107077824 */ /* 0x100fe200030e0600 */
        /* <DEDUP_REMOVED lines=12> */
[----:B------:R-:W-:Y:S01]  /*14dd0*/  IADD3 R15, P1, R15, R12, RZ ;  /* 0x0000000c0f0f7210 */ /* 0x000fe20007f3e0ff */
[----:B------:R-:W-:-:S02]  /*14de0*/  IMAD.X R19, R19, 0x1, R0, P2 ;  /* 0x0000000113137824 */ /* 0x000fc400010e0600 */
[----:B------:R-:W-:Y:S01]  /*14df0*/  IMAD.X R17, R17, 0x1, R0, P3 ;  /* 0x0000000111117824 */ /* 0x000fe200018e0600 */
[-C--:B--2---:R-:W-:Y:S02]  /*14e00*/  IADD3 R29, P3, R29, R12.reuse, RZ ;  /* 0x0000000c1d1d7210 */ /* 0x084fe40007f7e0ff */
[-C--:B------:R-:W-:Y:S02]  /*14e10*/  IADD3 R18, P2, R18, R12.reuse, RZ ;  /* 0x0000000c12127210 */ /* 0x080fe40007f5e0ff */
[----:B---3--:R-:W-:-:S05]  /*14e20*/  IADD3 R5, P4, R5, R12, RZ ;  /* 0x0000000c05057210 */ /* 0x008fca0007f9e0ff */
[----:B------:R-:W-:Y:S01]  /*14e30*/  STL [R1+0x798], R5 ;  /* 0x0007980501007387 */ /* 0x000fe20000100800 */
[----:B------:R-:W-:Y:S02]  /*14e40*/  STL [R1+0x7bc], R4 ;  /* 0x0007bc0401007387 */ /* 0x000fe40000100800 */
[----:B------:R-:W-:Y:S02]  /*14e50*/  STL [R1+0x790], R6 ;  /* 0x0007900601007387 */ /* 0x000fe40000100800 */
[----:B------:R-:W-:Y:S01]  /*14e60*/  STL [R1+0x7b4], R7 ;  /* 0x0007b40701007387 */ /* 0x000fe20000100800 */
[----:B------:R-:W-:Y:S01]  /*14e70*/  STL [R1+0x788], R26 ;  /* 0x0007881a01007387 */ /* 0x000fe20000100800 */
[----:B------:R-:W-:Y:S02]  /*14e80*/  STL [R1+0x7ac], R27 ;  /* 0x0007ac1b01007387 */ /* 0x000fe40000100800 */
[----:B------:R-:W-:Y:S02]  /*14e90*/  STL [R1+0x780], R20 ;  /* 0x0007801401007387 */ /* 0x000fe40000100800 */
[--C-:B------:R-:W-:Y:S01]  /*14ea0*/  IMAD.X R2, R2, 0x1, R0.reuse, P4 ;  /* 0x0000000102027824 */ /* 0x100fe200020e0600 */
[----:B------:R-:W-:Y:S01]  /*14eb0*/  STL [R1+0x7a4], R21 ;  /* 0x0007a41501007387 */ /* 0x000fe20000100800 */
[----:B------:R-:W-:Y:S01]  /*14ec0*/  IADD3 R9, P4, R9, R12, RZ ;  /* 0x0000000c09097210 */ /* 0x000fe20007f9e0ff */
[----:B------:R-:W-:Y:S02]  /*14ed0*/  STL [R1+0x778], R22 ;  /* 0x0007781601007387 */ /* 0x000fe40000100800 */
[----:B------:R-:W-:Y:S01]  /*14ee0*/  STL [R1+0x79c], R23 ;  /* 0x00079c1701007387 */ /* 0x000fe20000100800 */
[----:B------:R-:W-:Y:S01]  /*14ef0*/  STL [R1+0x770], R3 ;  /* 0x0007700301007387 */ /* 0x000fe20000100800 */
[----:B------:R-:W-:Y:S02]  /*14f00*/  STL [R1+0x794], R2 ;  /* 0x0007940201007387 */ /* 0x000fe40000100800 */
        /* <DEDUP_REMOVED lines=8> */
[----:B------:R-:W-:-:S02]  /*14f90*/  IMAD.X R16, R16, 0x1, R0, P4 ;  /* 0x0000000110107824 */ /* 0x000fc400020e0600 */
[----:B------:R0:W-:Y:S01]  /*14fa0*/  STL [R1+0x740], R29 ;  /* 0x0007401d01007387 */ /* 0x0001e20000100800 */
[----:B------:R-:W-:Y:S04]  /*14fb0*/  STL [R1+0x748], R18 ;  /* 0x0007481201007387 */ /* 0x000fe80000100800 */
[----:B0-----:R-:W2:Y:S01]  /*14fc0*/  LDL.LU R29, [R1+0x754] ;  /* 0x00075400011d7983 */ /* 0x001ea20000300800 */
[----:B------:R-:W-:Y:S02]  /*14fd0*/  STL [R1+0x76c], R17 ;  /* 0x00076c1101007387 */ /* 0x000fe40000100800 */
[----:B------:R-:W-:Y:S02]  /*14fe0*/  STL [R1+0x764], R16 ;  /* 0x0007641001007387 */ /* 0x000fe40000100800 */
[----:B------:R-:W3:Y:S01]  /*14ff0*/  LDL.LU R5, [R1+0x744] ;  /* 0x0007440001057983 */ /* 0x000ee20000300800 */
[----:B------:R-:W-:Y:S01]  /*15000*/  IADD3 R25, P4, R25, R12, RZ ;  /* 0x0000000c19197210 */ /* 0x000fe20007f9e0ff */
[----:B------:R-:W-:-:S04]  /*15010*/  IMAD.X R24, R24, 0x1, R0, P5 ;  /* 0x0000000118187824 */ /* 0x000fc800028e0600 */
[----:B------:R-:W-:Y:S04]  /*15020*/  STL [R1+0x738], R25 ;  /* 0x0007381901007387 */ /* 0x000fe80000100800 */
[----:B---3--:R0:W-:Y:S01]  /*15030*/  STL [R1+0x9cc], R5 ;  /* 0x0009cc0501007387 */ /* 0x0081e20000100800 */
[----:B------:R-:W-:Y:S03]  /*15040*/  STL [R1+0x75c], R24 ;  /* 0x00075c1801007387 */ /* 0x000fe60000100800 */
[----:B0-----:R-:W3:Y:S01]  /*15050*/  LDL.LU R5, [R1+0x720] ;  /* 0x0007200001057983 */ /* 0x001ee20000300800 */
[----:B------:R-:W-:-:S05]  /*15060*/  IADD3 R28, P5, R28, R12, RZ ;  /* 0x0000000c1c1c7210 */ /* 0x000fca0007fbe0ff */
[----:B------:R-:W-:Y:S04]  /*15070*/  STL [R1+0x730], R28 ;  /* 0x0007301c01007387 */ /* 0x000fe80000100800 */
[----:B---3--:R0:W-:Y:S04]  /*15080*/  STL [R1+0x9d0], R5 ;  /* 0x0009d00501007387 */ /* 0x0081e80000100800 */
[----:B0-----:R-:W3:Y:S01]  /*15090*/  LDL.LU R5, [R1+0x74c] ;  /* 0x00074c0001057983 */ /* 0x001ee20000300800 */
[----:B--2---:R-:W-:-:S03]  /*150a0*/  IMAD.X R29, R29, 0x1, R0, P6 ;  /* 0x000000011d1d7824 */ /* 0x004fc600030e0600 */
[----:B---3--:R0:W-:Y:S04]  /*150b0*/  STL [R1+0x9d4], R5 ;  /* 0x0009d40501007387 */ /* 0x0081e80000100800 */
[----:B0-----:R-:W2:Y:S01]  /*150c0*/  LDL.LU R5, [R1+0x728] ;  /* 0x0007280001057983 */ /* 0x001ea20000300800 */
[----:B------:R-:W3:Y:S02]  /*150d0*/  LDL.LU R4, [R1+0x718] ;  /* 0x0007180001047983 */ /* 0x000ee40000300800 */
[----:B------:R-:W4:Y:S02]  /*150e0*/  LDL.LU R6, [R1+0x73c] ;  /* 0x00073c0001067983 */ /* 0x000f240000300800 */
[----:B------:R-:W3:Y:S01]  /*150f0*/  LDL.LU R7, [R1+0x710] ;  /* 0x0007100001077983 */ /* 0x000ee20000300800 */
[----:B------:R-:W3:Y:S01]  /*15100*/  LDL.LU R26, [R1+0x734] ;  /* 0x00073400011a7983 */ /* 0x000ee20000300800 */
[----:B------:R-:W3:Y:S02]  /*15110*/  LDL.LU R27, [R1+0x708] ;  /* 0x00070800011b7983 */ /* 0x000ee40000300800 */
[----:B------:R-:W3:Y:S02]  /*15120*/  LDL.LU R20, [R1+0x72c] ;  /* 0x00072c0001147983 */ /* 0x000ee40000300800 */
        /* <DEDUP_REMOVED lines=16> */
[----:B------:R0:W-:Y:S01]  /*15230*/  STL [R1+0x754], R29 ;  /* 0x0007541d01007387 */ /* 0x0001e20000100800 */
[----:B------:R-:W3:Y:S01]  /*15240*/  LDL.LU R16, [R1+0x6c0] ;  /* 0x0006c00001107983 */ /* 0x000ee20000300800 */
[----:B------:R-:W3:Y:S02]  /*15250*/  LDL.LU R25, [R1+0x6e4] ;  /* 0x0006e40001197983 */ /* 0x000ee40000300800 */
[----:B------:R-:W3:Y:S01]  /*15260*/  LDL.LU R24, [R1+0x6b8] ;  /* 0x0006b80001187983 */ /* 0x000ee20000300800 */
[----:B0-----:R-:W3:Y:S01]  /*15270*/  LDL.LU R29, [R1+0x6dc] ;  /* 0x0006dc00011d7983 */ /* 0x001ee20000300800 */
[----:B--2---:R-:W-:-:S05]  /*15280*/  IADD3 R5, P6, R5, R12, RZ ;  /* 0x0000000c05057210 */ /* 0x004fca0007fde0ff */
[----:B------:R0:W-:Y:S04]  /*15290*/  STL [R1+0x728], R5 ;  /* 0x0007280501007387 */ /* 0x0001e80000100800 */
[----:B0-----:R-:W2:Y:S02]  /*152a0*/  LDL.LU R5, [R1+0x9d4] ;  /* 0x0009d40001057983 */ /* 0x001ea40000300800 */
[----:B--2---:R-:W-:-:S05]  /*152b0*/  IMAD.X R5, R5, 0x1, R0, P1 ;  /* 0x0000000105057824 */ /* 0x004fca00008e0600 */
[----:B------:R0:W-:Y:S04]  /*152c0*/  STL [R1+0x74c], R5 ;  /* 0x00074c0501007387 */ /* 0x0001e80000100800 */
[----:B0-----:R-:W2:Y:S02]  /*152d0*/  LDL.LU R5, [R1+0x9d0] ;  /* 0x0009d00001057983 */ /* 0x001ea40000300800 */
[----:B--2---:R-:W-:-:S05]  /*152e0*/  IADD3 R5, P1, R5, R12, RZ ;  /* 0x0000000c05057210 */ /* 0x004fca0007f3e0ff */
[----:B------:R0:W-:Y:S04]  /*152f0*/  STL [R1+0x720], R5 ;  /* 0x0007200501007387 */ /* 0x0001e80000100800 */
[----:B0-----:R-:W2:Y:S01]  /*15300*/  LDL.LU R5, [R1+0x9cc] ;  /* 0x0009cc0001057983 */ /* 0x001ea20000300800 */
[--C-:B----4-:R-:W-:Y:S01]  /*15310*/  IMAD.X R6, R6, 0x1, R0.reuse, P3 ;  /* 0x0000000106067824 */ /* 0x110fe200018e0600 */
[-C--:B---3--:R-:W-:Y:S01]  /*15320*/  IADD3 R7, P3, R7, R12.reuse, RZ ;  /* 0x0000000c07077210 */ /* 0x088fe20007f7e0ff */
        /* <DEDUP_REMOVED lines=11> */
[--C-:B------:R-:W-:Y:S01]  /*153e0*/  IMAD.X R15, R15, 0x1, R0.reuse, P5 ;  /* 0x000000010f0f7824 */ /* 0x100fe200028e0600 */
[-C--:B------:R-:W-:Y:S02]  /*153f0*/  IADD3 R28, P5, R28, R12.reuse, RZ ;  /* 0x0000000c1c1c7210 */ /* 0x080fe40007fbe0ff */
[-C--:B------:R-:W-:Y:S01]  /*15400*/  IADD3 R14, P4, R14, R12.reuse, RZ ;  /* 0x0000000c0e0e7210 */ /* 0x080fe20007f9e0ff */
[--C-:B------:R-:W-:Y:S01]  /*15410*/  IMAD.X R19, R19, 0x1, R0.reuse, P6 ;  /* 0x0000000113137824 */ /* 0x100fe200030e0600 */
[-C--:B------:R-:W-:Y:S01]  /*15420*/  IADD3 R18, P6, R18, R12.reuse, RZ ;  /* 0x0000000c12127210 */ /* 0x080fe20007fde0ff */
[--C-:B------:R-:W-:Y:S01]  /*15430*/  IMAD.X R17, R17, 0x1, R0.reuse, P1 ;  /* 0x0000000111117824 */ /* 0x100fe200008e0600 */
[-C--:B------:R-:W-:Y:S01]  /*15440*/  IADD3 R16, P1, R16, R12.reuse, RZ ;  /* 0x0000000c10107210 */ /* 0x080fe20007f3e0ff */
[----:B--2---:R-:W-:Y:S01]  /*15450*/  IMAD.X R5, R5, 0x1, R0, P2 ;  /* 0x0000000105057824 */ /* 0x004fe200010e0600 */
[----:B------:R-:W-:-:S04]  /*15460*/  IADD3 R4, P2, R4, R12, RZ ;  /* 0x0000000c04047210 */ /* 0x000fc80007f5e0ff */
[----:B------:R-:W-:Y:S01]  /*15470*/  STL [R1+0x744], R5 ;  /* 0x0007440501007387 */ /* 0x000fe20000100800 */
[----:B------:R-:W-:Y:S02]  /*15480*/  STL [R1+0x718], R4 ;  /* 0x0007180401007387 */ /* 0x000fe40000100800 */
[----:B------:R-:W-:Y:S02]  /*15490*/  STL [R1+0x73c], R6 ;  /* 0x00073c0601007387 */ /* 0x000fe40000100800 */
[----:B------:R-:W-:Y:S01]  /*154a0*/  STL [R1+0x710], R7 ;  /* 0x0007100701007387 */ /* 0x000fe20000100800 */
[----:B------:R-:W-:Y:S01]  /*154b0*/  STL [R1+0x734], R26 ;  /* 0x0007341a01007387 */ /* 0x000fe20000100800 */
[----:B------:R-:W-:Y:S02]  /*154c0*/  STL [R1+0x708], R27 ;  /* 0x0007081b01007387 */ /* 0x000fe40000100800 */
[----:B------:R-:W-:Y:S02]  /*154d0*/  STL [R1+0x72c], R20 ;  /* 0x00072c1401007387 */ /* 0x000fe40000100800 */
[----:B------:R-:W-:Y:S02]  /*154e0*/  STL [R1+0x700], R21 ;  /* 0x0007001501007387 */ /* 0x000fe40000100800 */
[--C-:B------:R-:W-:Y:S01]  /*154f0*/  IMAD.X R9, R9, 0x1, R0.reuse, P2 ;  /* 0x0000000109097824 */ /* 0x100fe200010e0600 */
[----:B------:R-:W-:Y:S01]  /*15500*/  STL [R1+0x724], R22 ;  /* 0x0007241601007387 */ /* 0x000fe20000100800 */
[-C--:B------:R-:W-:Y:S01]  /*15510*/  IADD3 R8, P2, R8, R12.reuse, RZ ;  /* 0x0000000c08087210 */ /* 0x080fe20007f5e0ff */
        /* <DEDUP_REMOVED lines=8> */
[----:B------:R0:W-:Y:S02]  /*155a0*/  STL [R1+0x6d0], R28 ;  /* 0x0006d01c01007387 */ /* 0x0001e40000100800 */
[----:B------:R-:W-:Y:S01]  /*155b0*/  STL [R1+0x6d8], R14 ;  /* 0x0006d80e01007387 */ /* 0x000fe20000100800 */
[----:B0-----:R-:W2:Y:S01]  /*155c0*/  LDL.LU R28, [R1+0x6b0] ;  /* 0x0006b000011c7983 */ /* 0x001ea20000300800 */
[----:B------:R-:W-:Y:S02]  /*155d0*/  STL [R1+0x6fc], R15 ;  /* 0x0006fc0f01007387 */ /* 0x000fe40000100800 */
[----:B------:R-:W-:Y:S02]  /*155e0*/  STL [R1+0x6f4], R19 ;  /* 0x0006f41301007387 */ /* 0x000fe40000100800 */
[----:B------:R-:W-:Y:S01]  /*155f0*/  STL [R1+0x6c8], R18 ;  /* 0x0006c81201007387 */ /* 0x000fe20000100800 */
[----:B------:R-:W-:Y:S01]  /*15600*/  STL [R1+0x6ec], R17 ;  /* 0x0006ec1101007387 */ /* 0x000fe20000100800 */
[----:B------:R-:W-:Y:S02]  /*15610*/  STL [R1+0x6c0], R16 ;  /* 0x0006c01001007387 */ /* 0x000fe40000100800 */
[----:B------:R-:W3:Y:S02]  /*15620*/  LDL.LU R5, [R1+0x6a0] ;  /* 0x0006a00001057983 */ /* 0x000ee40000300800 */
[----:B------:R-:W-:Y:S01]  /*15630*/  IMAD.X R25, R25, 0x1, R0, P2 ;  /* 0x0000000119197824 */ /* 0x000fe200010e0600 */
[----:B------:R-:W-:-:S04]  /*15640*/  IADD3 R24, P2, R24, R12, RZ ;  /* 0x0000000c18187210 */ /* 0x000fc80007f5e0ff */
[----:B------:R-:W-:Y:S04]  /*15650*/  STL [R1+0x6e4], R25 ;  /* 0x0006e41901007387 */ /* 0x000fe80000100800 */
[----:B---3--:R0:W-:Y:S01]  /*15660*/  STL [R1+0x9c0], R5 ;  /* 0x0009c00501007387 */ /* 0x0081e20000100800 */
[----:B------:R-:W-:Y:S03]  /*15670*/  STL [R1+0x6b8], R24 ;  /* 0x0006b81801007387 */ /* 0x000fe60000100800 */
[----:B0-----:R-:W3:Y:S01]  /*15680*/  LDL.LU R5, [R1+0x6cc] ;  /* 0x0006cc0001057983 */ /* 0x001ee20000300800 */
[----:B------:R-:W-:-:S05]  /*15690*/  IMAD.X R29, R29, 0x1, R0, P3 ;  /* 0x000000011d1d7824 */ /* 0x000fca00018e0600 */
[----:B------:R-:W-:Y:S04]  /*156a0*/  STL [R1+0x6dc], R29 ;  /* 0x0006dc1d01007387 */ /* 0x000fe80000100800 */
[----:B---3--:R0:W-:Y:S04]  /*156b0*/  STL [R1+0x9c4], R5 ;  /* 0x0009c40501007387 */ /* 0x0081e80000100800 */
[----:B0-----:R-:W3:Y:S01]  /*156c0*/  LDL.LU R5, [R1+0x6a8] ;  /* 0x0006a80001057983 */ /* 0x001ee20000300800 */
[----:B--2---:R-:W-:-:S03]  /*156d0*/  IADD3 R28, P3, R28, R12, RZ ;  /* 0x0000000c1c1c7210 */ /* 0x004fc60007f7e0ff */
        /* <DEDUP_REMOVED lines=21> */
[----:B------:R0:W-:Y:S01]  /*15830*/  STL [R1+0x6b0], R28 ;  /* 0x0006b01c01007387 */ /* 0x0001e20000100800 */
[----:B------:R-:W3:Y:S02]  /*15840*/  LDL.LU R19, [R1+0x650] ;  /* 0x0006500001137983 */ /* 0x000ee40000300800 */
[----:B------:R-:W3:Y:S02]  /*15850*/  LDL.LU R18, [R1+0x674] ;  /* 0x0006740001127983 */ /* 0x000ee40000300800 */
[----:B------:R-:W3:Y:S01]  /*15860*/  LDL.LU R17, [R1+0x648] ;  /* 0x0006480001117983 */ /* 0x000ee20000300800 */
[----:B------:R-:W3:Y:S01]  /*15870*/  LDL.LU R16, [R1+0x66c] ;  /* 0x00066c0001107983 */ /* 0x000ee20000300800 */
[----:B------:R-:W3:Y:S02]  /*15880*/  LDL.LU R25, [R1+0x640] ;  /* 0x0006400001197983 */ /* 0x000ee40000300800 */
[----:B------:R-:W3:Y:S01]  /*15890*/  LDL.LU R24, [R1+0x664] ;  /* 0x0006640001187983 */ /* 0x000ee20000300800 */
[----:B0-----:R-:W3:Y:S01]  /*158a0*/  LDL.LU R28, [R1+0x638] ;  /* 0x00063800011c7983 */ /* 0x001ee20000300800 */
[----:B--2---:R-:W-:-:S05]  /*158b0*/  IMAD.X R5, R5, 0x1, R0, P4 ;  /* 0x0000000105057824 */ /* 0x004fca00020e0600 */
[----:B------:R0:W-:Y:S04]  /*158c0*/  STL [R1+0x6d4], R5 ;  /* 0x0006d40501007387 */ /* 0x0001e80000100800 */
[----:B0-----:R-:W2:Y:S02]  /*158d0*/  LDL.LU R5, [R1+0x9c8] ;  /* 0x0009c80001057983 */ /* 0x001ea40000300800 */
[----:B--2---:R-:W-:-:S05]  /*158e0*/  IADD3 R5, P4, R5, R12, RZ ;  /* 0x0000000c05057210 */ /* 0x004fca0007f9e0ff */
[----:B------:R0:W-:Y:S04]  /*158f0*/  STL [R1+0x6a8], R5 ;  /* 0x0006a80501007387 */ /* 0x0001e80000100800 */
[----:B0-----:R-:W2:Y:S02]  /*15900*/  LDL.LU R5, [R1+0x9c4] ;  /* 0x0009c40001057983 */ /* 0x001ea40000300800 */
[----:B--2---:R-:W-:-:S05]  /*15910*/  IMAD.X R5, R5, 0x1, R0, P5 ;  /* 0x0000000105057824 */ /* 0x004fca00028e0600 */
[----:B------:R0:W-:Y:S04]  /*15920*/  STL [R1+0x6cc], R5 ;  /* 0x0006cc0501007387 */ /* 0x0001e80000100800 */
[----:B0-----:R-:W2:Y:S01]  /*15930*/  LDL.LU R5, [R1+0x9c0] ;  /* 0x0009c00001057983 */ /* 0x001ea20000300800 */
[--C-:B---3--:R-:W-:Y:S01]  /*15940*/  IMAD.X R4, R4, 0x1, R0.reuse, P6 ;  /* 0x0000000104047824 */ /* 0x108fe200030e0600 */
[-C--:B----4-:R-:W-:Y:S01]  /*15950*/  IADD3 R6, P6, R6, R12.reuse, RZ ;  /* 0x0000000c06067210 */ /* 0x090fe20007fde0ff */
        /* <DEDUP_REMOVED lines=16> */
[----:B------:R-:W-:Y:S01]  /*15a60*/  IMAD.X R18, R18, 0x1, R0, P4 ;  /* 0x0000000112127824 */ /* 0x000fe200020e0600 */
[-C--:B------:R-:W-:Y:S02]  /*15a70*/  IADD3 R17, P4, R17, R12.reuse, RZ ;  /* 0x0000000c11117210 */ /* 0x080fe40007f9e0ff */
[----:B--2---:R-:W-:-:S05]  /*15a80*/  IADD3 R5, P5, R5, R12, RZ ;  /* 0x0000000c05057210 */ /* 0x004fca0007fbe0ff */
        /* <DEDUP_REMOVED lines=16> */
[----:B------:R0:W-:Y:S01]  /*15b90*/  STL [R1+0x660], R29 ;  /* 0x0006601d01007387 */ /* 0x0001e20000100800 */
[----:B------:R-:W-:Y:S02]  /*15ba0*/  STL [R1+0x668], R11 ;  /* 0x0006680b01007387 */ /* 0x000fe40000100800 */
[--C-:B------:R-:W-:Y:S01]  /*15bb0*/  IMAD.X R16, R16, 0x1, R0.reuse, P5 ;  /* 0x0000000110107824 */ /* 0x100fe200028e0600 */
[----:B0-----:R-:W2:Y:S01]  /*15bc0*/  LDL.LU R29, [R1+0x65c] ;  /* 0x00065c00011d7983 */ /* 0x001ea20000300800 */
        /* <DEDUP_REMOVED lines=38> */
[----:B------:R0:W-:Y:S02]  /*15e30*/  STL [R1+0x65c], R29 ;  /* 0x00065c1d01007387 */ /* 0x0001e40000100800 */
        /* <DEDUP_REMOVED lines=47> */
[--C-:B------:R-:W-:Y:S02]  /*16130*/  IMAD.X R9, R9, 0x1, R0.reuse, P3 ;  /* 0x0000000109097824 */ /* 0x100fe400018e0600 */
[----:B------:R-:W-:Y:S01]  /*16140*/  STL [R1+0x634], R20 ;  /* 0x0006341401007387 */ /* 0x000fe20000100800 */
[-C--:B------:R-:W-:Y:S01]  /*16150*/  IADD3 R28, P3, R28, R12.reuse, RZ ;  /* 0x0000000c1c1c7210 */ /* 0x080fe20007f7e0ff */
[----:B------:R-:W-:Y:S01]  /*16160*/  STL [R1+0x608], R21 ;  /* 0x0006081501007387 */ /* 0x000fe20000100800 */
[----:B------:R-:W-:Y:S02]  /*16170*/  STL [R1+0x62c], R22 ;  /* 0x00062c1601007387 */ /* 0x000fe40000100800 */
[----:B------:R-:W-:Y:S02]  /*16180*/  STL [R1+0x600], R23 ;  /* 0x0006001701007387 */ /* 0x000fe40000100800 */
[----:B------:R-:W-:Y:S01]  /*16190*/  STL [R1+0x624], R3 ;  /* 0x0006240301007387 */ /* 0x000fe20000100800 */
[----:B------:R0:W-:Y:S01]  /*161a0*/  STL [R1+0x5f0], R28 ;  /* 0x0005f01c01007387 */ /* 0x0001e20000100800 */
[----:B------:R-:W-:Y:S03]  /*161b0*/  STL [R1+0x5f8], R2 ;  /* 0x0005f80201007387 */ /* 0x000fe60000100800 */
        /* <DEDUP_REMOVED lines=12> */
[----:B------:R-:W3:Y:S01]  /*16280*/  LDL.LU R5, [R1+0x5a8] ;  /* 0x0005a80001057983 */ /* 0x000ee20000300800 */
        /* <DEDUP_REMOVED lines=26> */
[----:B------:R0:W-:Y:S02]  /*16430*/  STL [R1+0x5b8], R28 ;  /* 0x0005b81c01007387 */ /* 0x0001e40000100800 */
        /* <DEDUP_REMOVED lines=12> */
[----:B0-----:R-:W3:Y:S02]  /*16500*/  LDL.LU R28, [R1+0x540] ;  /* 0x00054000011c7983 */ /* 0x001ee40000300800 */
        /* <DEDUP_REMOVED lines=27> */
[----:B------:R-:W-:Y:S01]  /*166c0*/  IMAD.X R18, R18, 0x1, R0, P5 ;  /* 0x0000000112127824 */ /* 0x000fe200028e0600 */
[----:B------:R-:W-:-:S02]  /*166d0*/  IADD3 R17, P5, R17, R12, RZ ;  /* 0x0000000c11117210 */ /* 0x000fc40007fbe0ff */
        /* <DEDUP_REMOVED lines=10> */
[----:B------:R0:W-:Y:S01]  /*16780*/  STL [R1+0x580], R29 ;  /* 0x0005801d01007387 */ /* 0x0001e20000100800 */
[----:B------:R-:W-:Y:S01]  /*16790*/  IADD3 R2, P6, R2, R12, RZ ;  /* 0x0000000c02027210 */ /* 0x000fe20007fde0ff */
[----:B------:R-:W-:Y:S02]  /*167a0*/  STL [R1+0x588], R22 ;  /* 0x0005881601007387 */ /* 0x000fe40000100800 */
        /* <DEDUP_REMOVED lines=11> */
[----:B------:R-:W-:Y:S01]  /*16860*/  STL [R1+0x584], R15 ;  /* 0x0005840f01007387 */ /* 0x000fe20000100800 */
[----:B------:R-:W-:Y:S01]  /*16870*/  STL [R1+0x558], R19 ;  /* 0x0005581301007387 */ /* 0x000fe20000100800 */
[----:B------:R-:W-:Y:S02]  /*16880*/  STL [R1+0x57c], R18 ;  /* 0x00057c1201007387 */ /* 0x000fe40000100800 */
[----:B------:R-:W-:Y:S02]  /*16890*/  STL [R1+0x550], R17 ;  /* 0x0005501101007387 */ /* 0x000fe40000100800 */
        /* <DEDUP_REMOVED lines=53> */
[--C-:B------:R-:W-:Y:S02]  /*16bf0*/  IMAD.X R26, R26, 0x1, R0.reuse, P6 ;  /* 0x000000011a1a7824 */ /* 0x100fe400030e0600 */
[----:B------:R-:W-:Y:S01]  /*16c00*/  IMAD.X R20, R20, 0x1, R0, P1 ;  /* 0x0000000114147824 */ /* 0x000fe200008e0600 */
[----:B------:R-:W-:-:S02]  /*16c10*/  IADD3 R28, P1, R28, R12, RZ ;  /* 0x0000000c1c1c7210 */ /* 0x000fc40007f3e0ff */
        /* <DEDUP_REMOVED lines=22> */
[----:B------:R0:W-:Y:S02]  /*16d80*/  STL [R1+0x510], R28 ;  /* 0x0005101c01007387 */ /* 0x0001e40000100800 */
[----:B------:R-:W-:Y:S02]  /*16d90*/  STL [R1+0x518], R27 ;  /* 0x0005181b01007387 */ /* 0x000fe40000100800 */
[--C-:B------:R-:W-:Y:S01]  /*16da0*/  IMAD.X R2, R2, 0x1, R0.reuse, P4 ;  /* 0x0000000102027824 */ /* 0x100fe200020e0600 */
[-C--:B------:R-:W-:Y:S01]  /*16db0*/  IADD3 R9, P4, R9, R12.reuse, RZ ;  /* 0x0000000c09097210 */ /* 0x080fe20007f9e0ff */
        /* <DEDUP_REMOVED lines=68> */
[--C-:B---3--:R-:W-:Y:S02]  /*17200*/  IMAD.X R4, R4, 0x1, R0.reuse, P2 ;  /* 0x0000000104047824 */ /* 0x108fe400010e0600 */
[--C-:B------:R-:W-:Y:S01]  /*17210*/  IMAD.X R7, R7, 0x1, R0.reuse, P3 ;  /* 0x0000000107077824 */ /* 0x100fe200018e0600 */
[-C--:B------:R-:W-:Y:S02]  /*17220*/  IADD3 R29, P3, R29, R12.reuse, RZ ;  /* 0x0000000c1d1d7210 */ /* 0x080fe40007f7e0ff */
        /* <DEDUP_REMOVED lines=113> */
[----:B------:R-:W-:Y:S01]  /*17940*/  IADD3 R18, P3, R18, UR8, RZ ;  /* 0x0000000812127c10 */ /* 0x000fe2000ff7e0ff */
[--C-:B------:R-:W-:Y:S01]  /*17950*/  IMAD.X R17, R17, 0x1, R0.reuse, P4 ;  /* 0x0000000111117824 */ /* 0x100fe200020e0600 */
[----:B------:R-:W-:Y:S01]  /*17960*/  IADD3 R16, P4, R16, UR8, RZ ;  /* 0x0000000810107c10 */ /* 0x000fe2000ff9e0ff */
[----:B--2---:R-:W-:Y:S01]  /*17970*/  IMAD.X R5, R5, 0x1, R0, P5 ;  /* 0x0000000105057824 */ /* 0x004fe200028e0600 */
[----:B------:R-:W-:-:S05]  /*17980*/  IADD3 R28, P5, R28, R12, RZ ;  /* 0x0000000c1c1c7210 */ /* 0x000fca0007fbe0ff */
[----:B------:R0:W-:Y:S01]  /*17990*/  STL [R1+0x430], R28 ;  /* 0x0004301c01007387 */ /* 0x0001e20000100800 */
[--C-:B------:R-:W-:Y:S01]  /*179a0*/  IMAD.X R2, R2, 0x1, R0.reuse, P5 ;  /* 0x0000000102027824 */ /* 0x100fe200028e0600 */
[----:B------:R-:W-:Y:S02]  /*179b0*/  IADD3 R9, P5, R9, R12, RZ ;  /* 0x0000000c09097210 */ /* 0x000fe40007fbe0ff */
[----:B0-----:R-:W2:Y:S01]  /*179c0*/  LDL.LU R28, [R1+0x8cc] ;  /* 0x0008cc00011c7983 */ /* 0x001ea20000300800 */
[----:B------:R0:W-:Y:S02]  /*179d0*/  STL [R1+0x45c], R5 ;  /* 0x00045c0501007387 */ /* 0x0001e40000100800 */
        /* <DEDUP_REMOVED lines=22> */
[----:B0-----:R-:W3:Y:S01]  /*17b40*/  LDL.LU R5, [R1+0x410] ;  /* 0x0004100001057983 */ /* 0x001ee20000300800 */
[----:B------:R-:W-:Y:S01]  /*17b50*/  IMAD.X R25, R25, 0x1, R0, P5 ;  /* 0x0000000119197824 */ /* 0x000fe200028e0600 */
[----:B------:R-:W-:-:S04]  /*17b60*/  IADD3 R24, P5, R24, UR8, RZ ;  /* 0x0000000818187c10 */ /* 0x000fc8000ffbe0ff */
[----:B------:R-:W-:Y:S04]  /*17b70*/  STL [R1+0x418], R25 ;  /* 0x0004181901007387 */ /* 0x000fe80000100800 */
[----:B---3--:R0:W-:Y:S01]  /*17b80*/  STL [R1+0x97c], R5 ;  /* 0x00097c0501007387 */ /* 0x0081e20000100800 */
[----:B------:R-:W-:Y:S03]  /*17b90*/  STL [R1+0x8d0], R24 ;  /* 0x0008d01801007387 */ /* 0x000fe60000100800 */
[----:B0-----:R-:W3:Y:S01]  /*17ba0*/  LDL.LU R5, [R1+0x8c8] ;  /* 0x0008c80001057983 */ /* 0x001ee20000300800 */
[----:B------:R-:W-:-:S05]  /*17bb0*/  IMAD.X R29, R29, 0x1, R0, P6 ;  /* 0x000000011d1d7824 */ /* 0x000fca00030e0600 */
[----:B------:R-:W-:Y:S01]  /*17bc0*/  STL [R1+0x7f0], R29 ;  /* 0x0007f01d01007387 */ /* 0x000fe20000100800 */
[----:B--2---:R-:W-:-:S03]  /*17bd0*/  IADD3 R28, P6, R28, UR8, RZ ;  /* 0x000000081c1c7c10 */ /* 0x004fc6000ffde0ff */
[----:B---3--:R0:W-:Y:S04]  /*17be0*/  STL [R1+0x980], R5 ;  /* 0x0009800501007387 */ /* 0x0081e80000100800 */
[----:B0-----:R-:W2:Y:S01]  /*17bf0*/  LDL.LU R5, [R1+0x7ec] ;  /* 0x0007ec0001057983 */ /* 0x001ea20000300800 */
[----:B------:R-:W3:Y:S02]  /*17c00*/  LDL.LU R4, [R1+0x8c4] ;  /* 0x0008c40001047983 */ /* 0x000ee40000300800 */
[----:B------:R-:W4:Y:S02]  /*17c10*/  LDL.LU R6, [R1+0x40c] ;  /* 0x00040c0001067983 */ /* 0x000f240000300800 */
        /* <DEDUP_REMOVED lines=25> */
[----:B0-----:R-:W3:Y:S01]  /*17db0*/  LDL.LU R28, [R1+0x860] ;  /* 0x00086000011c7983 */ /* 0x001ee20000300800 */
[----:B--2---:R-:W-:-:S05]  /*17dc0*/  IMAD.X R5, R5, 0x1, R0, P1 ;  /* 0x0000000105057824 */ /* 0x004fca00008e0600 */
[----:B------:R0:W-:Y:S04]  /*17dd0*/  STL [R1+0x7ec], R5 ;  /* 0x0007ec0501007387 */ /* 0x0001e80000100800 */
[----:B0-----:R-:W2:Y:S02]  /*17de0*/  LDL.LU R5, [R1+0x980] ;  /* 0x0009800001057983 */ /* 0x001ea40000300800 */
[----:B--2---:R-:W-:-:S05]  /*17df0*/  IADD3 R5, P1, R5, UR8, RZ ;  /* 0x0000000805057c10 */ /* 0x004fca000ff3e0ff */
[----:B------:R0:W-:Y:S04]  /*17e00*/  STL [R1+0x8c8], R5 ;  /* 0x0008c80501007387 */ /* 0x0001e80000100800 */
[----:B0-----:R-:W2:Y:S01]  /*17e10*/  LDL.LU R5, [R1+0x97c] ;  /* 0x00097c0001057983 */ /* 0x001ea20000300800 */
[----:B----4-:R-:W-:Y:S01]  /*17e20*/  IADD3.X R6, R6, UR5, RZ, P3, !PT ;  /* 0x0000000506067c10 */ /* 0x010fe20009ffe4ff */
[----:B---3--:R-:W-:Y:S02]  /*17e30*/  IADD3 R7, P3, R7, UR8, RZ ;  /* 0x0000000807077c10 */ /* 0x008fe4000ff7e0ff */
[----:B------:R0:W-:Y:S01]  /*17e40*/  STL [R1+0x970], R0 ;  /* 0x0009700001007387 */ /* 0x0001e20000100800 */
[----:B------:R-:W-:Y:S01]  /*17e50*/  IADD3.X R26, R26, UR5, RZ, P4, !PT ;  /* 0x000000051a1a7c10 */ /* 0x000fe2000a7fe4ff */
[----:B------:R-:W-:Y:S01]  /*17e60*/  IADD3 R27, P4, R27, UR8, RZ ;  /* 0x000000081b1b7c10 */ /* 0x000fe2000ff9e0ff */
        /* <DEDUP_REMOVED lines=15> */
[----:B------:R-:W-:-:S02]  /*17f60*/  IADD3 R16, P1, R16, UR8, RZ ;  /* 0x0000000810107c10 */ /* 0x000fc4000ff3e0ff */
[----:B--2---:R-:W-:Y:S01]  /*17f70*/  IMAD.X R5, R5, 0x1, R0, P2 ;  /* 0x0000000105057824 */ /* 0x004fe200010e0600 */
[----:B------:R-:W-:-:S04]  /*17f80*/  IADD3 R4, P2, R4, UR8, RZ ;  /* 0x0000000804047c10 */ /* 0x000fc8000ff5e0ff */
        /* <DEDUP_REMOVED lines=8> */
[----:B------:R-:W-:Y:S01]  /*18010*/  IADD3.X R9, R9, UR5, RZ, P2, !PT ;  /* 0x0000000509097c10 */ /* 0x000fe200097fe4ff */
[----:B------:R-:W-:Y:S01]  /*18020*/  STL [R1+0x808], R22 ;  /* 0x0008081601007387 */ /* 0x000fe20000100800 */
[----:B------:R-:W-:Y:S01]  /*18030*/  IADD3 R8, P2, R8, UR8, RZ ;  /* 0x0000000808087c10 */ /* 0x000fe2000ff5e0ff */
        /* <DEDUP_REMOVED lines=11> */
[----:B------:R-:W-:Y:S01]  /*180f0*/  IADD3.X R25, R25, UR5, RZ, P2, !PT ;  /* 0x0000000519197c10 */ /* 0x000fe200097fe4ff */
[----:B------:R-:W-:Y:S02]  /*18100*/  STL [R1+0x8a4], R19 ;  /* 0x0008a41301007387 */ /* 0x000fe40000100800 */
[----:B------:R-:W-:Y:S01]  /*18110*/  STL [R1+0x878], R18 ;  /* 0x0008781201007387 */ /* 0x000fe20000100800 */
[----:B------:R-:W-:Y:S01]  /*18120*/  STL [R1+0x89c], R17 ;  /* 0x00089c1101007387 */ /* 0x000fe20000100800 */
[----:B------:R-:W-:Y:S02]  /*18130*/  STL [R1+0x870], R16 ;  /* 0x0008701001007387 */ /* 0x000fe40000100800 */
[----:B------:R-:W-:Y:S02]  /*18140*/  STL [R1+0x894], R25 ;  /* 0x0008941901007387 */ /* 0x000fe40000100800 */
[----:B0-----:R-:W2:Y:S01]  /*18150*/  LDL.LU R0, [R1+0x87c] ;  /* 0x00087c0001007983 */ /* 0x001ea20000300800 */
[----:B------:R-:W-:-:S02]  /*18160*/  IADD3 R24, P2, R24, UR8, RZ ;  /* 0x0000000818187c10 */ /* 0x000fc4000ff5e0ff */
[----:B------:R-:W-:-:S03]  /*18170*/  IADD3.X R29, R29, UR5, RZ, P3, !PT ;  /* 0x000000051d1d7c10 */ /* 0x000fc60009ffe4ff */
[----:B------:R-:W-:Y:S04]  /*18180*/  STL [R1+0x868], R24 ;  /* 0x0008681801007387 */ /* 0x000fe80000100800 */
[----:B--2---:R0:W-:Y:S01]  /*18190*/  STL [R1+0x974], R0 ;  /* 0x0009740001007387 */ /* 0x0041e20000100800 */
[----:B------:R-:W-:Y:S03]  /*181a0*/  STL [R1+0x88c], R29 ;  /* 0x00088c1d01007387 */ /* 0x000fe60000100800 */
[----:B0-----:R-:W2:Y:S01]  /*181b0*/  LDL.LU R0, [R1+0x858] ;  /* 0x0008580001007983 */ /* 0x001ea20000300800 */
[----:B------:R-:W-:-:S05]  /*181c0*/  IADD3 R28, P3, R28, UR8, RZ ;  /* 0x000000081c1c7c10 */ /* 0x000fca000ff7e0ff */
[----:B------:R-:W-:Y:S04]  /*181d0*/  STL [R1+0x860], R28 ;  /* 0x0008601c01007387 */ /* 0x000fe80000100800 */
[----:B--2---:R0:W-:Y:S04]  /*181e0*/  STL [R1+0x978], R0 ;  /* 0x0009780001007387 */ /* 0x0041e80000100800 */
        /* <DEDUP_REMOVED lines=29> */
[----:B--2---:R-:W-:-:S05]  /*183c0*/  IADD3.X R0, R0, UR5, RZ, P4, !PT ;  /* 0x0000000500007c10 */ /* 0x004fca000a7fe4ff */
[----:B------:R0:W-:Y:S04]  /*183d0*/  STL [R1+0x884], R0 ;  /* 0x0008840001007387 */ /* 0x0001e80000100800 */
[----:B0-----:R-:W2:Y:S02]  /*183e0*/  LDL.LU R0, [R1+0x978] ;  /* 0x0009780001007983 */ /* 0x001ea40000300800 */
[----:B--2---:R-:W-:-:S05]  /*183f0*/  IADD3 R0, P4, R0, UR8, RZ ;  /* 0x0000000800007c10 */ /* 0x004fca000ff9e0ff */
[----:B------:R0:W-:Y:S04]  /*18400*/  STL [R1+0x858], R0 ;  /* 0x0008580001007387 */ /* 0x0001e80000100800 */
[----:B0-----:R-:W2:Y:S01]  /*18410*/  LDL.LU R0, [R1+0x974] ;  /* 0x0009740001007983 */ /* 0x001ea20000300800 */
[----:B----4-:R-:W-:Y:S01]  /*18420*/  IADD3.X R5, R5, UR5, RZ, P6, !PT ;  /* 0x0000000505057c10 */ /* 0x010fe2000b7fe4ff */
[----:B---3--:R-:W-:Y:S01]  /*18430*/  IADD3 R3, P6, R3, UR8, RZ ;  /* 0x0000000803037c10 */ /* 0x008fe2000ffde0ff */
        /* <DEDUP_REMOVED lines=10> */
[----:B------:R-:W-:-:S02]  /*184e0*/  IADD3.X R28, R28, UR5, RZ, P1, !PT ;  /* 0x000000051c1c7c10 */ /* 0x000fc40008ffe4ff */
[----:B--2---:R-:W-:Y:S01]  /*184f0*/  IADD3.X R0, R0, UR5, RZ, P5, !PT ;  /* 0x0000000500007c10 */ /* 0x004fe2000affe4ff */
[----:B------:R-:W-:-:S04]  /*18500*/  IADD3 R4, P5, R4, UR8, RZ ;  /* 0x0000000804047c10 */ /* 0x000fc8000ffbe0ff */
[----:B------:R0:W-:Y:S04]  /*18510*/  STL [R1+0x87c], R0 ;  /* 0x00087c0001007387 */ /* 0x0001e80000100800 */
[----:B0-----:R0:W5:Y:S01]  /*18520*/  LDL.LU R0, [R1+0x970] ;  /* 0x0009700001007983 */ /* 0x0011620000300800 */
[----:B------:R1:W-:Y:S03]  /*18530*/  STL [R1+0x850], R4 ;  /* 0x0008500401007387 */ /* 0x0003e60000100800 */
[----:B-1----:R0:W5:Y:S01]  /*18540*/  LDL.LU R4, [R1+0x96c] ;  /* 0x00096c0001047983 */ /* 0x0021620000300800 */
[----:B------:R1:W-:Y:S03]  /*18550*/  STL [R1+0x874], R5 ;  /* 0x0008740501007387 */ /* 0x0003e60000100800 */
[----:B-1----:R0:W5:Y:S01]  /*18560*/  LDL.LU R5, [R1+0x968] ;  /* 0x0009680001057983 */ /* 0x0021620000300800 */
[----:B------:R1:W-:Y:S03]  /*18570*/  STL [R1+0x848], R3 ;  /* 0x0008480301007387 */ /* 0x0003e60000100800 */
[----:B-1----:R-:W4:Y:S01]  /*18580*/  LDL.LU R3, [R1+0x964] ;  /* 0x0009640001037983 */ /* 0x002f220000300800 */
[----:B------:R1:W-:Y:S03]  /*18590*/  STL [R1+0x86c], R2 ;  /* 0x00086c0201007387 */ /* 0x0003e60000100800 */
[----:B-1----:R-:W3:Y:S01]  /*185a0*/  LDL.LU R2, [R1+0x960] ;  /* 0x0009600001027983 */ /* 0x002ee20000300800 */
[----:B------:R1:W-:Y:S01]  /*185b0*/  STL [R1+0x840], R9 ;  /* 0x0008400901007387 */ /* 0x0003e20000100800 */
[----:B------:R-:W-:-:S02]  /*185c0*/  IADD3.X R16, R16, UR5, RZ, P5, !PT ;  /* 0x0000000510107c10 */ /* 0x000fc4000affe4ff */
[----:B-1----:R-:W4:Y:S01]  /*185d0*/  LDL.LU R9, [R1+0x95c] ;  /* 0x00095c0001097983 */ /* 0x002f220000300800 */
[----:B------:R1:W-:Y:S01]  /*185e0*/  STL [R1+0x864], R8 ;  /* 0x0008640801007387 */ /* 0x0003e20000100800 */
[----:B------:R-:W-:Y:S02]  /*185f0*/  IADD3 R25, P5, R25, UR8, RZ ;  /* 0x0000000819197c10 */ /* 0x000fe4000ffbe0ff */
[----:B-1----:R-:W4:Y:S01]  /*18600*/  LDL.LU R8, [R1+0x958] ;  /* 0x0009580001087983 */ /* 0x002f220000300800 */
[----:B------:R1:W-:Y:S03]  /*18610*/  STL [R1+0x838], R10 ;  /* 0x0008380a01007387 */ /* 0x0003e60000100800 */
[----:B-1----:R0:W5:Y:S01]  /*18620*/  LDL.LU R10, [R1+0x954] ;  /* 0x00095400010a7983 */ /* 0x0021620000300800 */
        /* <DEDUP_REMOVED lines=17> */
[----:B-1----:R-:W2:Y:S01]  /*18740*/  LDL.LU R28, [R1+0x930] ;  /* 0x00093000011c7983 */ /* 0x002ea20000300800 */
[----:B------:R-:W-:-:S02]  /*18750*/  IADD3 R6, P1, R6, UR8, RZ ;  /* 0x0000000806067c10 */ /* 0x000fc4000ff3e0ff */
[----:B------:R-:W-:Y:S01]  /*18760*/  IADD3.X R7, R7, UR5, RZ, P2, !PT ;  /* 0x0000000507077c10 */ /* 0x000fe200097fe4ff */
[----:B------:R-:W-:Y:S01]  /*18770*/  IADD3 R26, P2, R26, UR8, RZ ;  /* 0x000000081a1a7c10 */ /* 0x000fe2000ff5e0ff */
[----:B------:R-:W-:Y:S01]  /*18780*/  IADD3.X R27, R27, UR5, RZ, P3, !PT ;  /* 0x000000051b1b7c10 */ /* 0x000fe20009ffe4ff */
[----:B------:R-:W-:Y:S01]  /*18790*/  IADD3 R20, P3, R20, UR8, RZ ;  /* 0x0000000814147c10 */ /* 0x000fe2000ff7e0ff */
[----:B------:R-:W-:Y:S01]  /*187a0*/  STL [R1+0x8ec], R6 ;  /* 0x0008ec0601007387 */ /* 0x000fe20000100800 */
[----:B------:R-:W-:Y:S01]  /*187b0*/  IADD3.X R21, R21, UR5, RZ, P4, !PT ;  /* 0x0000000515157c10 */ /* 0x000fe2000a7fe4ff */
[----:B------:R3:W-:Y:S01]  /*187c0*/  STL [R1+0x834], R7 ;  /* 0x0008340701007387 */ /* 0x0007e20000100800 */
[----:B------:R-:W-:Y:S01]  /*187d0*/  IADD3 R22, P4, R22, UR8, RZ ;  /* 0x0000000816167c10 */ /* 0x000fe2000ff9e0ff */
[----:B------:R-:W-:Y:S01]  /*187e0*/  STL [R1+0x8e8], R26 ;  /* 0x0008e81a01007387 */ /* 0x000fe20000100800 */
[----:B------:R-:W-:Y:S01]  /*187f0*/  IADD3.X R23, R23, UR5, RZ, P5, !PT ;  /* 0x0000000517177c10 */ /* 0x000fe2000affe4ff */
[----:B------:R-:W-:Y:S01]  /*18800*/  STL [R1+0x830], R27 ;  /* 0x0008301b01007387 */ /* 0x000fe20000100800 */
[----:B------:R-:W-:Y:S01]  /*18810*/  IADD3.X R12, R12, UR5, RZ, P6, !PT ;  /* 0x000000050c0c7c10 */ /* 0x000fe2000b7fe4ff */
[----:B------:R-:W-:Y:S01]  /*18820*/  STL [R1+0x8e4], R20 ;  /* 0x0008e41401007387 */ /* 0x000fe20000100800 */
[----:B------:R-:W-:Y:S01]  /*18830*/  IADD3.X R13, R13, UR5, RZ, P1, !PT ;  /* 0x000000050d0d7c10 */ /* 0x000fe20008ffe4ff */
[----:B------:R-:W-:Y:S02]  /*18840*/  STL [R1+0x82c], R21 ;  /* 0x00082c1501007387 */ /* 0x000fe40000100800 */
[----:B------:R-:W-:Y:S01]  /*18850*/  STL [R1+0x8e0], R22 ;  /* 0x0008e01601007387 */ /* 0x000fe20000100800 */
[----:B------:R-:W-:Y:S01]  /*18860*/  STL [R1+0x828], R23 ;  /* 0x0008281701007387 */ /* 0x000fe20000100800 */
[----:B------:R-:W-:Y:S02]  /*18870*/  STL [R1+0x824], R12 ;  /* 0x0008240c01007387 */ /* 0x000fe40000100800 */
[----:B------:R-:W-:Y:S01]  /*18880*/  STL [R1+0x820], R13 ;  /* 0x0008200d01007387 */ /* 0x000fe20000100800 */
[----:B------:R-:W-:-:S02]  /*18890*/  IADD3.X R14, R14, UR5, RZ, P2, !PT ;  /* 0x000000050e0e7c10 */ /* 0x000fc400097fe4ff */
[----:B------:R-:W-:Y:S01]  /*188a0*/  IADD3.X R15, R15, UR5, RZ, P3, !PT ;  /* 0x000000050f0f7c10 */ /* 0x000fe20009ffe4ff */
[----:B---3--:R-:W-:Y:S02]  /*188b0*/  IMAD.MOV.U32 R7, RZ, RZ, R2 ;  /* 0x000000ffff077224 */ /* 0x008fe400078e0002 */
[----:B----4-:R-:W-:Y:S02]  /*188c0*/  IMAD.MOV.U32 R2, RZ, RZ, R9 ;  /* 0x000000ffff027224 */ /* 0x010fe400078e0009 */
[----:B------:R-:W-:Y:S01]  /*188d0*/  IMAD.MOV.U32 R6, RZ, RZ, R8 ;  /* 0x000000ffff067224 */ /* 0x000fe200078e0008 */
[----:B--2---:R-:W-:-:S05]  /*188e0*/  IADD3.X R28, R28, UR5, RZ, P4, !PT ;  /* 0x000000051c1c7c10 */ /* 0x004fca000a7fe4ff */
[----:B------:R1:W-:Y:S01]  /*188f0*/  STL [R1+0x8d8], R28 ;  /* 0x0008d81c01007387 */ /* 0x0003e20000100800 */
[----:B------:R0:W-:Y:S02]  /*18900*/  STL [R1+0x81c], R14 ;  /* 0x00081c0e01007387 */ /* 0x0001e40000100800 */
[----:B------:R0:W-:Y:S01]  /*18910*/  STL [R1+0x818], R15 ;  /* 0x0008180f01007387 */ /* 0x0001e20000100800 */
[----:B-1----:R-:W1:Y:S01]  /*18920*/  S2R R28, SR_TID.X ;  /* 0x00000000001c7919 */ /* 0x002e620000002100 */
[----:B------:R0:W-:Y:S02]  /*18930*/  STL.64 [R1+0x370], R2 ;  /* 0x0003700201007387 */ /* 0x0001e40000100a00 */
[----:B------:R0:W-:Y:S01]  /*18940*/  STL.64 [R1+0x378], R6 ;  /* 0x0003780601007387 */ /* 0x0001e20000100a00 */
[----:B-1----:R-:W-:-:S05]  /*18950*/  LOP3.LUT R28, R28, 0x7f, RZ, 0xc0, !PT ;  /* 0x0000007f1c1c7812 */ /* 0x002fca00078ec0ff */
[----:B------:R-:W-:Y:S01]  /*18960*/  IMAD.SHL.U32 R28, R28, 0x2, RZ ;  /* 0x000000021c1c7824 */ /* 0x000fe200078e00ff */
[----:B0-----:R-:W-:Y:S01]  /*18970*/  @!P0 CALL.REL.NOINC `(.L_x_2) ;  /* 0x0000001000008944 */ /* 0x001fe20003c00000 */
[----:B------:R-:W-:Y:S05]  /*18980*/  BRA `(.L_x_3) ;  /* 0xfffed38000007947 */ /* 0x000fea000383ffff */
.L_x_2:
[----:B-----5:R0:W-:Y:S04]  /*18990*/  STL [R1+0x9c0], R11 ;  /* 0x0009c00b01007387 */ /* 0x0201e80000100800 */
[----:B0-----:R-:W2:Y:S04]  /*189a0*/  LDL.LU R11, [R1+0x258] ;  /* 0x00025800010b7983 */ /* 0x001ea80000300800 */
[----:B--2---:R0:W-:Y:S04]  /*189b0*/  STL [R1+0x9c8], R11 ;  /* 0x0009c80b01007387 */ /* 0x0041e80000100800 */
        /* <DEDUP_REMOVED lines=32> */
[----:B------:R1:W-:Y:S01]  /*18bc0*/  STL [R1+0x9bc], R10 ;  /* 0x0009bc0a01007387 */ /* 0x0003e20000100800 */
[----:B0-----:R-:W-:-:S03]  /*18bd0*/  IMAD.MOV.U32 R11, RZ, RZ, R5 ;  /* 0x000000ffff0b7224 */ /* 0x001fc600078e0005 */
[----:B-1----:R-:W2:Y:S04]  /*18be0*/  LDL.LU R10, [R1+0x26c] ;  /* 0x00026c00010a7983 */ /* 0x002ea80000300800 */
        /* <DEDUP_REMOVED lines=35> */
[----:B------:R-:W2:Y:S04]  /*18e20*/  LDL.LU R29, [R1+0x250] ;  /* 0x00025000011d7983 */ /* 0x000ea80000300800 */
[----:B------:R-:W3:Y:S01]  /*18e30*/  LDL.LU R28, [R1+0x264] ;  /* 0x00026400011c7983 */ /* 0x000ee20000300800 */
[----:B0-----:R-:W-:-:S03]  /*18e40*/  IMAD.MOV.U32 R10, RZ, RZ, R4 ;  /* 0x000000ffff0a7224 */ /* 0x001fc600078e0004 */
[----:B------:R-:W3:Y:S04]  /*18e50*/  LDL.LU R0, [R1+0x260] ;  /* 0x0002600001007983 */ /* 0x000ee80000300800 */
[----:B------:R-:W4:Y:S04]  /*18e60*/  LDL.LU R9, [R1+0x274] ;  /* 0x0002740001097983 */ /* 0x000f280000300800 */
[----:B------:R-:W4:Y:S04]  /*18e70*/  LDL.LU R3, [R1+0x270] ;  /* 0x0002700001037983 */ /* 0x000f280000300800 */
        /* <DEDUP_REMOVED lines=16> */
[----:B------:R0:W-:Y:S01]  /*18f80*/  STL [R1+0x94c], R19 ;  /* 0x00094c1301007387 */ /* 0x0001e20000100800 */
[----:B------:R-:W-:-:S03]  /*18f90*/  F2FP.PACK_AB R11, R10, R11 ;  /* 0x0000000b0a0b723e */ /* 0x000fc600000000ff */
[----:B0-----:R-:W2:Y:S04]  /*18fa0*/  LDL.LU R19, [R1+0x254] ;  /* 0x0002540001137983 */ /* 0x001ea80000300800 */
[----:B------:R0:W-:Y:S04]  /*18fb0*/  STL [R1+0x948], R18 ;  /* 0x0009481201007387 */ /* 0x0001e80000100800 */
        /* <DEDUP_REMOVED lines=9> */
[----:B------:R-:W2:Y:S04]  /*19050*/  LDL.LU R10, [R1+0xa4c] ;  /* 0x000a4c00010a7983 */ /* 0x000ea80000300800 */
[----:B------:R0:W-:Y:S04]  /*19060*/  STL [R1+0xbc], R11 ;  /* 0x0000bc0b01007387 */ /* 0x0001e80000100800 */
[----:B0-----:R-:W2:Y:S02]  /*19070*/  LDL.LU R11, [R1+0xa48] ;  /* 0x000a4800010b7983 */ /* 0x001ea40000300800 */
[----:B--2---:R-:W-:-:S02]  /*19080*/  F2FP.PACK_AB R11, R10, R11 ;  /* 0x0000000b0a0b723e */ /* 0x004fc400000000ff */
        /* <DEDUP_REMOVED lines=65> */
[----:B------:R0:W-:Y:S01]  /*194a0*/  STL [R1+0x78], R11 ;  /* 0x0000780b01007387 */ /* 0x0001e20000100800 */
[----:B------:R-:W-:Y:S02]  /*194b0*/  F2FP.PACK_AB R17, R17, R18 ;  /* 0x000000121111723e */ /* 0x000fe400000000ff */
[----:B---3--:R-:W-:Y:S01]  /*194c0*/  F2FP.PACK_AB R0, R28, R0 ;  /* 0x000000001c00723e */ /* 0x008fe200000000ff */
[----:B0-----:R-:W3:Y:S01]  /*194d0*/  LDL.LU R11, [R1+0x9c0] ;  /* 0x0009c000010b7983 */ /* 0x001ee20000300800 */
[----:B----4-:R-:W-:Y:S02]  /*194e0*/  F2FP.PACK_AB R3, R9, R3 ;  /* 0x000000030903723e */ /* 0x010fe400000000ff */
[----:B------:R-:W-:-:S02]  /*194f0*/  F2FP.PACK_AB R2, R8, R2 ;  /* 0x000000020802723e */ /* 0x000fc400000000ff */
[----:B--2---:R-:W-:Y:S02]  /*19500*/  F2FP.PACK_AB R24, R10, R24 ;  /* 0x000000180a18723e */ /* 0x004fe400000000ff */
[----:B------:R-:W2:Y:S04]  /*19510*/  LDL.LU R10, [R1+0x9bc] ;  /* 0x0009bc00010a7983 */ /* 0x000ea80000300800 */
[----:B------:R0:W-:Y:S02]  /*19520*/  STL [R1+0x74], R24 ;  /* 0x0000741801007387 */ /* 0x0001e40000100800 */
[----:B0-----:R-:W-:Y:S02]  /*19530*/  F2FP.PACK_AB R24, R25, R16 ;  /* 0x000000101918723e */ /* 0x001fe400000000ff */
[----:B------:R-:W-:-:S03]  /*19540*/  F2FP.PACK_AB R16, R19, R29 ;  /* 0x0000001d1310723e */ /* 0x000fc600000000ff */
[----:B------:R-:W-:Y:S04]  /*19550*/  STL [R1+0x70], R24 ;  /* 0x0000701801007387 */ /* 0x000fe80000100800 */
[----:B------:R-:W-:Y:S04]  /*19560*/  STL [R1+0x6c], R17 ;  /* 0x00006c1101007387 */ /* 0x000fe80000100800 */
[----:B------:R-:W-:Y:S04]  /*19570*/  STL [R1+0x68], R16 ;  /* 0x0000681001007387 */ /* 0x000fe80000100800 */
[----:B------:R0:W-:Y:S04]  /*19580*/  STL [R1+0x64], R0 ;  /* 0x0000640001007387 */ /* 0x0001e80000100800 */
[----:B------:R1:W-:Y:S01]  /*19590*/  STL [R1+0x60], R3 ;  /* 0x0000600301007387 */ /* 0x0003e20000100800 */
[----:B0-----:R-:W-:-:S03]  /*195a0*/  F2FP.PACK_AB R0, R4, R5 ;  /* 0x000000050400723e */ /* 0x001fc600000000ff */
[----:B------:R0:W-:Y:S01]  /*195b0*/  STL [R1+0x5c], R2 ;  /* 0x00005c0201007387 */ /* 0x0001e20000100800 */
[----:B-1----:R-:W-:-:S03]  /*195c0*/  F2FP.PACK_AB R3, R6, R7 ;  /* 0x000000070603723e */ /* 0x002fc600000000ff */
[----:B------:R1:W-:Y:S04]  /*195d0*/  STL [R1+0x58], R0 ;  /* 0x0000580001007387 */ /* 0x0003e80000100800 */
[----:B------:R4:W-:Y:S01]  /*195e0*/  STL [R1+0x54], R3 ;  /* 0x0000540301007387 */ /* 0x0009e20000100800 */
[----:B0-----:R-:W-:Y:S02]  /*195f0*/  F2FP.PACK_AB R2, R26, R27 ;  /* 0x0000001b1a02723e */ /* 0x001fe400000000ff */
[----:B-1----:R-:W-:-:S03]  /*19600*/  F2FP.PACK_AB R0, R20, R21 ;  /* 0x000000151400723e */ /* 0x002fc600000000ff */
[----:B------:R0:W-:Y:S01]  /*19610*/  STL [R1+0x50], R2 ;  /* 0x0000500201007387 */ /* 0x0001e20000100800 */
[----:B----4-:R-:W-:-:S03]  /*19620*/  F2FP.PACK_AB R3, R22, R23 ;  /* 0x000000171603723e */ /* 0x010fc600000000ff */
[----:B------:R1:W-:Y:S04]  /*19630*/  STL [R1+0x4c], R0 ;  /* 0x00004c0001007387 */ /* 0x0003e80000100800 */
[----:B------:R-:W-:Y:S04]  /*19640*/  STL [R1+0x48], R3 ;  /* 0x0000480301007387 */ /* 0x000fe80000100800 */
[----:B------:R-:W4:Y:S01]  /*19650*/  LDL.LU R7, [R1+0x298] ;  /* 0x0002980001077983 */ /* 0x000f220000300800 */
[----:B0-----:R-:W-:Y:S02]  /*19660*/  F2FP.PACK_AB R2, R12, R13 ;  /* 0x0000000d0c02723e */ /* 0x001fe400000000ff */
[----:B-1----:R-:W-:-:S03]  /*19670*/  F2FP.PACK_AB R0, R14, R15 ;  /* 0x0000000f0e00723e */ /* 0x002fc600000000ff */
[----:B------:R-:W-:Y:S04]  /*19680*/  STL [R1+0x44], R2 ;  /* 0x0000440201007387 */ /* 0x000fe80000100800 */
[----:B----4-:R0:W-:Y:S04]  /*19690*/  STL [R1+0x97c], R7 ;  /* 0x00097c0701007387 */ /* 0x0101e80000100800 */
[----:B------:R-:W-:Y:S04]  /*196a0*/  STL [R1+0x40], R0 ;  /* 0x0000400001007387 */ /* 0x000fe80000100800 */
[----:B0-----:R-:W4:Y:S04]  /*196b0*/  LDL.LU R7, [R1+0x1d0] ;  /* 0x0001d00001077983 */ /* 0x001f280000300800 */
[----:B----4-:R0:W-:Y:S04]  /*196c0*/  STL [R1+0x984], R7 ;  /* 0x0009840701007387 */ /* 0x0101e80000100800 */
        /* <DEDUP_REMOVED lines=11> */
[----:B----4-:R-:W-:Y:S04]  /*19780*/  STL [R1+0x9b4], R7 ;  /* 0x0009b40701007387 */ /* 0x010fe80000100800 */
[----:B------:R-:W4:Y:S04]  /*19790*/  LDL.LU R6, [R1+0x288] ;  /* 0x0002880001067983 */ /* 0x000f280000300800 */
        /* <DEDUP_REMOVED lines=20> */
[----:B------:R-:W2:Y:S01]  /*198e0*/  LDL.LU R4, [R1+0x2d8] ;  /* 0x0002d80001047983 */ /* 0x000ea20000300800 */
[----:B---3--:R-:W-:-:S03]  /*198f0*/  IMAD.MOV.U32 R7, RZ, RZ, R11 ;  /* 0x000000ffff077224 */ /* 0x008fc600078e000b */
[----:B--2---:R0:W-:Y:S04]  /*19900*/  STL [R1+0x970], R4 ;  /* 0x0009700401007387 */ /* 0x0041e80000100800 */
[----:B0-----:R-:W2:Y:S04]  /*19910*/  LDL.LU R4, [R1+0x2ac] ;  /* 0x0002ac0001047983 */ /* 0x001ea80000300800 */
[----:B------:R-:W3:Y:S01]  /*19920*/  LDL.LU R11, [R1+0x290] ;  /* 0x00029000010b7983 */ /* 0x000ee20000300800 */
[----:B------:R-:W-:-:S03]  /*19930*/  IMAD.MOV.U32 R6, RZ, RZ, R10 ;  /* 0x000000ffff067224 */ /* 0x000fc600078e000a */
[----:B---3--:R0:W-:Y:S04]  /*19940*/  STL [R1+0x96c], R11 ;  /* 0x00096c0b01007387 */ /* 0x0081e80000100800 */
[----:B0-----:R-:W3:Y:S04]  /*19950*/  LDL.LU R11, [R1+0x2dc] ;  /* 0x0002dc00010b7983 */ /* 0x001ee80000300800 */
[----:B------:R-:W2:Y:S04]  /*19960*/  LDL.LU R10, [R1+0x280] ;  /* 0x00028000010a7983 */ /* 0x000ea80000300800 */
[----:B--2---:R0:W-:Y:S04]  /*19970*/  STL [R1+0x968], R10 ;  /* 0x0009680a01007387 */ /* 0x0041e80000100800 */
[----:B0-----:R-:W2:Y:S04]  /*19980*/  LDL.LU R10, [R1+0x294] ;  /* 0x00029400010a7983 */ /* 0x001ea80000300800 */
        /* <DEDUP_REMOVED lines=19> */
[----:B------:R-:W2:Y:S04]  /*19ac0*/  LDL.LU R18, [R1+0x304] ;  /* 0x0003040001127983 */ /* 0x000ea80000300800 */
[----:B------:R-:W2:Y:S04]  /*19ad0*/  LDL.LU R17, [R1+0x314] ;  /* 0x0003140001117983 */ /* 0x000ea80000300800 */
[----:B------:R-:W2:Y:S04]  /*19ae0*/  LDL.LU R16, [R1+0x324] ;  /* 0x0003240001107983 */ /* 0x000ea80000300800 */
[----:B------:R-:W2:Y:S04]  /*19af0*/  LDL.LU R23, [R1+0x2e8] ;  /* 0x0002e80001177983 */ /* 0x000ea80000300800 */
[----:B--2---:R0:W-:Y:S04]  /*19b00*/  STL [R1+0x93c], R23 ;  /* 0x00093c1701007387 */ /* 0x0041e80000100800 */
[----:B0-----:R-:W2:Y:S04]  /*19b10*/  LDL.LU R23, [R1+0x334] ;  /* 0x0003340001177983 */ /* 0x001ea80000300800 */
[----:B------:R-:W2:Y:S01]  /*19b20*/  LDL.LU R25, [R1+0x2fc] ;  /* 0x0002fc0001197983 */ /* 0x000ea20000300800 */
[----:B------:R-:W-:-:S03]  /*19b30*/  F2FP.PACK_AB R7, R6, R7 ;  /* 0x000000070607723e */ /* 0x000fc600000000ff */
[----:B--2---:R0:W-:Y:S04]  /*19b40*/  STL [R1+0x938], R25 ;  /* 0x0009381901007387 */ /* 0x0041e80000100800 */
[----:B0-----:R-:W2:Y:S04]  /*19b50*/  LDL.LU R25, [R1+0x2ec] ;  /* 0x0002ec0001197983 */ /* 0x001ea80000300800 */
        /* <DEDUP_REMOVED lines=40> */
[----:B------:R0:W-:Y:S04]  /*19de0*/  STL [R1], R7 ;  /* 0x0000000701007387 */ /* 0x0001e80000100800 */
[----:B0-----:R-:W2:Y:S02]  /*19df0*/  LDL.LU R7, [R1+0x97c] ;  /* 0x00097c0001077983 */ /* 0x001ea40000300800 */
[----:B--2---:R-:W-:-:S02]  /*19e00*/  F2FP.PACK_AB R7, R6, R7 ;  /* 0x000000070607723e */ /* 0x004fc400000000ff */
[----:B------:R-:W4:Y:S02]  /*19e10*/  LDL.LU R6, [R1+0x978] ;  /* 0x0009780001067983 */ /* 0x000f240000300800 */
[----:B----4-:R-:W-:Y:S02]  /*19e20*/  F2FP.PACK_AB R6, R5, R6 ;  /* 0x000000060506723e */ /* 0x010fe400000000ff */
[----:B------:R-:W2:Y:S02]  /*19e30*/  LDL.LU R5, [R1+0x974] ;  /* 0x0009740001057983 */ /* 0x000ea40000300800 */
[----:B--2---:R-:W-:Y:S02]  /*19e40*/  F2FP.PACK_AB R5, R4, R5 ;  /* 0x000000050405723e */ /* 0x004fe400000000ff */
[----:B------:R-:W3:Y:S02]  /*19e50*/  LDL.LU R4, [R1+0x970] ;  /* 0x0009700001047983 */ /* 0x000ee40000300800 */
[----:B---3--:R-:W-:-:S02]  /*19e60*/  F2FP.PACK_AB R4, R11, R4 ;  /* 0x000000040b04723e */ /* 0x008fc400000000ff */
[----:B------:R-:W2:Y:S02]  /*19e70*/  LDL.LU R11, [R1+0x96c] ;  /* 0x00096c00010b7983 */ /* 0x000ea40000300800 */
[----:B--2---:R-:W-:Y:S02]  /*19e80*/  F2FP.PACK_AB R11, R10, R11 ;  /* 0x0000000b0a0b723e */ /* 0x004fe400000000ff */
[----:B------:R-:W2:Y:S02]  /*19e90*/  LDL.LU R10, [R1+0x968] ;  /* 0x00096800010a7983 */ /* 0x000ea40000300800 */
[----:B--2---:R-:W-:Y:S02]  /*19ea0*/  F2FP.PACK_AB R10, R9, R10 ;  /* 0x0000000a090a723e */ /* 0x004fe400000000ff */
[----:B------:R-:W2:Y:S02]  /*19eb0*/  LDL.LU R9, [R1+0x964] ;  /* 0x0009640001097983 */ /* 0x000ea40000300800 */
[----:B--2---:R-:W-:-:S02]  /*19ec0*/  F2FP.PACK_AB R9, R8, R9 ;  /* 0x000000090809723e */ /* 0x004fc400000000ff */
        /* <DEDUP_REMOVED lines=20> */
[----:B------:R-:W2:Y:S01]  /*1a010*/  LDL.LU R25, [R1+0x938] ;  /* 0x0009380001197983 */ /* 0x000ea20000300800 */
[----:B------:R-:W-:Y:S02]  /*1a020*/  F2FP.PACK_AB R21, R24, R21 ;  /* 0x000000151815723e */ /* 0x000fe400000000ff */
[----:B--2---:R-:W-:Y:S02]  /*1a030*/  F2FP.PACK_AB R22, R25, R22 ;  /* 0x000000161916723e */ /* 0x004fe400000000ff */
[----:B------:R-:W2:Y:S04]  /*1a040*/  LDL.LU R25, [R1+0x934] ;  /* 0x0009340001197983 */ /* 0x000ea80000300800 */
[----:B------:R-:W3:Y:S01]  /*1a050*/  LDL.LU R24, [R1+0x930] ;  /* 0x0009300001187983 */ /* 0x000ee20000300800 */
[----:B------:R-:W-:-:S02]  /*1a060*/  F2FP.PACK_AB R20, R29, R20 ;  /* 0x000000141d14723e */ /* 0x000fc400000000ff */
[----:B------:R-:W-:Y:S02]  /*1a070*/  F2FP.PACK_AB R27, R28, R27 ;  /* 0x0000001b1c1b723e */ /* 0x000fe400000000ff */
[----:B------:R-:W-:Y:S02]  /*1a080*/  F2FP.PACK_AB R26, R0, R26 ;  /* 0x0000001a001a723e */ /* 0x000fe400000000ff */
[----:B--2---:R-:W-:Y:S02]  /*1a090*/  F2FP.PACK_AB R25, R3, R25 ;  /* 0x000000190319723e */ /* 0x004fe400000000ff */
[----:B---3--:R-:W-:Y:S02]  /*1a0a0*/  F2FP.PACK_AB R24, R2, R24 ;  /* 0x000000180218723e */ /* 0x008fe400000000ff */
.L_x_1:
[----:B0-----:R-:W2:Y:S04]  /*1a0b0*/  LDL.LU R0, [R1+0x92c] ;  /* 0x00092c0001007983 */ /* 0x001ea80000300800 */
[----:B------:R-:W0:Y:S02]  /*1a0c0*/  S2R R29, SR_TID.X ;  /* 0x00000000001d7919 */ /* 0x000e240000002100 */
[----:B0-----:R-:W-:-:S02]  /*1a0d0*/  IMAD.SHL.U32 R2, R29, 0x8, RZ ;  /* 0x000000081d027824 */ /* 0x001fc400078e00ff */
[C---:B------:R-:W-:Y:S02]  /*1a0e0*/  IMAD.SHL.U32 R28, R29.reuse, 0x20, RZ ;  /* 0x000000201d1c7824 */ /* 0x040fe400078e00ff */
[C---:B------:R-:W-:Y:S01]  /*1a0f0*/  IMAD.SHL.U32 R3, R29.reuse, 0x4, RZ ;  /* 0x000000041d037824 */ /* 0x040fe200078e00ff */
[----:B------:R-:W-:Y:S01]  /*1a100*/  LOP3.LUT R2, R2, 0x300, RZ, 0xc0, !PT ;  /* 0x0000030002027812 */ /* 0x000fe200078ec0ff */
[----:B------:R-:W-:Y:S01]  /*1a110*/  IMAD.SHL.U32 R29, R29, 0x400, RZ ;  /* 0x000004001d1d7824 */ /* 0x000fe200078e00ff */
[----:B------:R-:W-:Y:S01]  /*1a120*/  BAR.SYNC.DEFER_BLOCKING 0x0 ;  /* 0x0000000000007b1d */ /* 0x000fe20000010000 */
[----:B--2---:R-:W-:-:S04]  /*1a130*/  LOP3.LUT R0, R0, 0x1800, RZ, 0xc0, !PT ;  /* 0x0000180000007812 */ /* 0x004fc800078ec0ff */
[----:B------:R-:W-:Y:S02]  /*1a140*/  LOP3.LUT R28, R0, 0x60, R28, 0xf8, !PT ;  /* 0x00000060001c7812 */ /* 0x000fe400078ef81c */
[----:B------:R-:W-:Y:S02]  /*1a150*/  LOP3.LUT R0, R2, 0x70, R3, 0xf8, !PT ;  /* 0x0000007002007812 */ /* 0x000fe400078ef803 */
[----:B------:R-:W2:Y:S01]  /*1a160*/  LDL R3, [R1+0x400] ;  /* 0x0004000001037983 */ /* 0x000ea20000100800 */
[----:B------:R-:W-:Y:S02]  /*1a170*/  LOP3.LUT R29, R29, 0x1800, RZ, 0xc0, !PT ;  /* 0x000018001d1d7812 */ /* 0x000fe400078ec0ff */
[----:B------:R-:W-:Y:S02]  /*1a180*/  LOP3.LUT R0, R28, R0, RZ, 0x3c, !PT ;  /* 0x000000001c007212 */ /* 0x000fe400078e3cff */
[----:B------:R-:W0:Y:S04]  /*1a190*/  S2R R28, SR_TID.X ;  /* 0x00000000001c7919 */ /* 0x000e280000002100 */
[----:B------:R-:W-:Y:S04]  /*1a1a0*/  STS.128 [R0], R24 ;  /* 0x0000001800007388 */ /* 0x000fe80000000c00 */
[----:B------:R1:W-:Y:S04]  /*1a1b0*/  STS.128 [R0+0x80], R20 ;  /* 0x0000801400007388 */ /* 0x0003e80000000c00 */
[----:B------:R-:W-:Y:S04]  /*1a1c0*/  STS.128 [R0+0x400], R16 ;  /* 0x0004001000007388 */ /* 0x000fe80000000c00 */
[----:B------:R-:W-:Y:S01]  /*1a1d0*/  STS.128 [R0+0x480], R12 ;  /* 0x0004800c00007388 */ /* 0x000fe20000000c00 */
[----:B0-----:R-:W-:-:S03]  /*1a1e0*/  LOP3.LUT R28, R28, 0x7f, RZ, 0xc0, !PT ;  /* 0x0000007f1c1c7812 */ /* 0x001fc600078ec0ff */
[----:B-1----:R-:W3:Y:S02]  /*1a1f0*/  LDL.LU R20, [R1+0x10] ;  /* 0x0000100001147983 */ /* 0x002ee40000300800 */
[----:B------:R-:W-:Y:S02]  /*1a200*/  IMAD R29, R28, 0x10, R29 ;  /* 0x000000101c1d7824 */ /* 0x000fe400078e021d */
[----:B------:R-:W-:Y:S06]  /*1a210*/  BAR.SYNC.DEFER_BLOCKING 0x0 ;  /* 0x0000000000007b1d */ /* 0x000fec0000010000 */
[----:B------:R-:W3:Y:S01]  /*1a220*/  LDL.LU R21, [R1+0x14] ;  /* 0x0000140001157983 */ /* 0x000ee20000300800 */
[----:B------:R-:W-:-:S03]  /*1a230*/  LOP3.LUT R27, R29, 0x20, RZ, 0x3c, !PT ;  /* 0x000000201d1b7812 */ /* 0x000fc600078e3cff */
[----:B------:R-:W3:Y:S04]  /*1a240*/  LDL.LU R22, [R1+0x18] ;  /* 0x0000180001167983 */ /* 0x000ee80000300800 */
[----:B------:R-:W3:Y:S04]  /*1a250*/  LDL.LU R23, [R1+0x1c] ;  /* 0x00001c0001177983 */ /* 0x000ee80000300800 */
[----:B------:R-:W0:Y:S04]  /*1a260*/  LDS.128 R16, [R29] ;  /* 0x000000001d107984 */ /* 0x000e280000000c00 */
[----:B------:R-:W-:Y:S04]  /*1a270*/  LDS.128 R12, [R27] ;  /* 0x000000001b0c7984 */ /* 0x000fe80000000c00 */
[----:B0-----:R-:W-:Y:S04]  /*1a280*/  STL.64 [R1+0x30], R16 ;  /* 0x0000301001007387 */ /* 0x001fe80000100a00 */
[----:B------:R-:W-:Y:S01]  /*1a290*/  STL.64 [R1+0x38], R18 ;  /* 0x0000381201007387 */ /* 0x000fe20000100a00 */
[----:B--2---:R-:W-:-:S02]  /*1a2a0*/  IADD3 R2, R3, 0x1, RZ ;  /* 0x0000000103027810 */ /* 0x004fc40007ffe0ff */
[----:B------:R-:W-:Y:S02]  /*1a2b0*/  IADD3 R3, R3, 0x2, RZ ;  /* 0x0000000203037810 */ /* 0x000fe40007ffe0ff */
[----:B------:R-:W-:Y:S02]  /*1a2c0*/  ISETP.GE.AND P0, PT, R2, c[0x0][0x17c], PT ;  /* 0x00005f0002007a0c */ /* 0x000fe40003f06270 */
[----:B------:R-:W-:Y:S02]  /*1a2d0*/  ISETP.GE.AND P5, PT, R3, c[0x0][0x17c], PT ;  /* 0x00005f0003007a0c */ /* 0x000fe40003fa6270 */
[----:B------:R-:W-:-:S05]  /*1a2e0*/  LOP3.LUT R3, R29, 0x40, RZ, 0x3c, !PT ;  /* 0x000000401d037812 */ /* 0x000fca00078e3cff */
[----:B------:R-:W0:Y:S01]  /*1a2f0*/  LDS.128 R16, [R3] ;  /* 0x0000000003107984 */ /* 0x000e220000000c00 */
[----:B------:R-:W-:-:S03]  /*1a300*/  LOP3.LUT R2, R29, 0x60, RZ, 0x3c, !PT ;  /* 0x000000601d027812 */ /* 0x000fc600078e3cff */
[----:B0-----:R-:W-:Y:S04]  /*1a310*/  STL.64 [R1+0x960], R16 ;  /* 0x0009601001007387 */ /* 0x001fe80000100a00 */
[----:B------:R-:W-:Y:S04]  /*1a320*/  STL.64 [R1+0x20], R12 ;  /* 0x0000200c01007387 */ /* 0x000fe80000100a00 */
[----:B------:R-:W-:Y:S04]  /*1a330*/  STL.64 [R1+0x28], R14 ;  /* 0x0000280e01007387 */ /* 0x000fe80000100a00 */
[----:B------:R-:W0:Y:S04]  /*1a340*/  LDS.128 R12, [R2] ;  /* 0x00000000020c7984 */ /* 0x000e280000000c00 */
[----:B------:R-:W-:Y:S06]  /*1a350*/  BAR.SYNC.DEFER_BLOCKING 0x0 ;  /* 0x0000000000007b1d */ /* 0x000fec0000010000 */
[----:B------:R1:W-:Y:S04]  /*1a360*/  STL [R1+0x934], R18 ;  /* 0x0009341201007387 */ /* 0x0003e80000100800 */
[----:B-1----:R-:W2:Y:S04]  /*1a370*/  LDL R18, [R1+0x400] ;  /* 0x0004000001127983 */ /* 0x002ea80000100800 */
[----:B------:R1:W-:Y:S04]  /*1a380*/  STL [R1+0x930], R19 ;  /* 0x0009301301007387 */ /* 0x0003e80000100800 */
[----:B------:R4:W-:Y:S04]  /*1a390*/  STS.128 [R0], R8 ;  /* 0x0000000800007388 */ /* 0x0009e80000000c00 */
[----:B-1----:R-:W5:Y:S04]  /*1a3a0*/  LDL R19, [R1+0x404] ;  /* 0x0004040001137983 */ /* 0x002f680000100800 */
[----:B0-----:R-:W-:Y:S04]  /*1a3b0*/  STL.64 [R1+0x968], R12 ;  /* 0x0009680c01007387 */ /* 0x001fe80000100a00 */
[----:B------:R0:W-:Y:S04]  /*1a3c0*/  STL [R1+0x938], R15 ;  /* 0x0009380f01007387 */ /* 0x0001e80000100800 */
[----:B----4-:R-:W4:Y:S04]  /*1a3d0*/  LDL.LU R8, [R1] ;  /* 0x0000000001087983 */ /* 0x010f280000300800 */
[----:B------:R-:W4:Y:S04]  /*1a3e0*/  LDL.LU R9, [R1+0x4] ;  /* 0x0000040001097983 */ /* 0x000f280000300800 */
[----:B------:R-:W4:Y:S04]  /*1a3f0*/  LDL.LU R10, [R1+0x8] ;  /* 0x00000800010a7983 */ /* 0x000f280000300800 */
[----:B------:R-:W4:Y:S04]  /*1a400*/  LDL.LU R11, [R1+0xc] ;  /* 0x00000c00010b7983 */ /* 0x000f280000300800 */
[----:B------:R-:W2:Y:S04]  /*1a410*/  LDL.LU R16, [R1+0x30] ;  /* 0x0000300001107983 */ /* 0x000ea80000300800 */
[----:B------:R-:W1:Y:S04]  /*1a420*/  S2R R28, SR_TID.X ;  /* 0x00000000001c7919 */ /* 0x000e680000002100 */
[----:B------:R-:W1:Y:S04]  /*1a430*/  S2R R2, SR_TID.X ;  /* 0x0000000000027919 */ /* 0x000e680000002100 */
[----:B------:R-:W-:Y:S04]  /*1a440*/  STS.128 [R0+0x80], R4 ;  /* 0x0000800400007388 */ /* 0x000fe80000000c00 */
[----:B---3--:R3:W-:Y:S04]  /*1a450*/  STS.128 [R0+0x480], R20 ;  /* 0x0004801400007388 */ /* 0x0087e80000000c00 */
[----:B0-----:R-:W5:Y:S01]  /*1a460*/  LDL R15, [R1+0x408] ;  /* 0x00040800010f7983 */ /* 0x001f620000100800 */
[----:B-1----:R-:W-:Y:S01]  /*1a470*/  IMAD.SHL.U32 R17, R28, 0x400, RZ ;  /* 0x000004001c117824 */ /* 0x002fe200078e00ff */
[----:B---3--:R-:W-:-:S04]  /*1a480*/  LOP3.LUT R20, R2, 0x7f, RZ, 0xc0, !PT ;  /* 0x0000007f02147812 */ /* 0x008fc800078ec0ff */
[----:B------:R-:W-:-:S05]  /*1a490*/  LOP3.LUT R17, R17, 0x1800, RZ, 0xc0, !PT ;  /* 0x0000180011117812 */ /* 0x000fca00078ec0ff */
[----:B------:R-:W-:Y:S01]  /*1a4a0*/  IMAD R17, R20, 0x10, R17 ;  /* 0x0000001014117824 */ /* 0x000fe200078e0211 */
[----:B----4-:R2:W-:Y:S04]  /*1a4b0*/  STS.128 [R0+0x400], R8 ;  /* 0x0004000800007388 */ /* 0x0105e80000000c00 */
[----:B------:R-:W-:Y:S01]  /*1a4c0*/  BAR.SYNC.DEFER_BLOCKING 0x0 ;  /* 0x0000000000007b1d */ /* 0x000fe20000010000 */
[C---:B--2---:R-:W-:Y:S02]  /*1a4d0*/  IADD3 R8, R18.reuse, 0x4, RZ ;  /* 0x0000000412087810 */ /* 0x044fe40007ffe0ff */
[----:B------:R-:W-:Y:S02]  /*1a4e0*/  IADD3 R9, R18, 0x5, RZ ;  /* 0x0000000512097810 */ /* 0x000fe40007ffe0ff */
[----:B------:R-:W-:-:S02]  /*1a4f0*/  ISETP.GE.AND P1, PT, R8, c[0x0][0x17c], PT ;  /* 0x00005f0008007a0c */ /* 0x000fc40003f26270 */
[----:B------:R-:W-:Y:S01]  /*1a500*/  ISETP.GE.AND P3, PT, R9, c[0x0][0x17c], PT ;  /* 0x00005f0009007a0c */ /* 0x000fe20003f66270 */
[----:B------:R-:W0:Y:S04]  /*1a510*/  LDS.128 R4, [R17] ;  /* 0x0000000011047984 */ /* 0x000e280000000c00 */
[----:B------:R-:W1:Y:S04]  /*1a520*/  LDS.128 R8, [R27] ;  /* 0x000000001b087984 */ /* 0x000e680000000c00 */
[----:B0-----:R-:W-:Y:S04]  /*1a530*/  STL.64 [R1+0x940], R6 ;  /* 0x0009400601007387 */ /* 0x001fe80000100a00 */
[----:B------:R-:W-:Y:S04]  /*1a540*/  STL [R1+0x9a0], R7 ;  /* 0x0009a00701007387 */ /* 0x000fe80000100800 */
[----:B------:R-:W-:Y:S04]  /*1a550*/  STL.64 [R1+0x998], R4 ;  /* 0x0009980401007387 */ /* 0x000fe80000100a00 */
[----:B-----5:R-:W-:Y:S04]  /*1a560*/  STL.64 [R1+0x9e0], R18 ;  /* 0x0009e01201007387 */ /* 0x020fe80000100a00 */
[----:B------:R-:W-:Y:S04]  /*1a570*/  STL.64 [R1+0x9d8], R16 ;  /* 0x0009d81001007387 */ /* 0x000fe80000100a00 */
[----:B-1----:R0:W-:Y:S04]  /*1a580*/  STL.64 [R1+0x970], R8 ;  /* 0x0009700801007387 */ /* 0x0021e80000100a00 */
[----:B------:R-:W-:Y:S04]  /*1a590*/  STL.64 [R1+0x948], R10 ;  /* 0x0009480a01007387 */ /* 0x000fe80000100a00 */
[----:B------:R1:W-:Y:S04]  /*1a5a0*/  STL.64 [R1+0x990], R10 ;  /* 0x0009900a01007387 */ /* 0x0003e80000100a00 */
[----:B0-----:R-:W2:Y:S04]  /*1a5b0*/  LDL.LU R8, [R1+0x90] ;  /* 0x0000900001087983 */ /* 0x001ea80000300800 */
[----:B------:R-:W2:Y:S04]  /*1a5c0*/  LDL.LU R9, [R1+0x94] ;  /* 0x0000940001097983 */ /* 0x000ea80000300800 */
[----:B-1----:R-:W3:Y:S04]  /*1a5d0*/  LDL.LU R10, [R1+0x98] ;  /* 0x00009800010a7983 */ /* 0x002ee80000300800 */
[----:B------:R-:W3:Y:S01]  /*1a5e0*/  LDL.LU R11, [R1+0x9c] ;  /* 0x00009c00010b7983 */ /* 0x000ee20000300800 */
[----:B------:R-:W-:Y:S01]  /*1a5f0*/  IADD3 R2, R18, 0x3, RZ ;  /* 0x0000000312027810 */ /* 0x000fe20007ffe0ff */
[----:B------:R-:W-:-:S02]  /*1a600*/  IMAD R3, R19, c[0x0][0x194], RZ ;  /* 0x0000650013037a24 */ /* 0x000fc400078e02ff */
[----:B---3--:R0:W-:Y:S04]  /*1a610*/  STL.64 [R1+0x9b0], R10 ;  /* 0x0009b00a01007387 */ /* 0x0081e80000100a00 */
[----:B--2---:R-:W-:Y:S04]  /*1a620*/  STL.64 [R1+0x9a8], R8 ;  /* 0x0009a80801007387 */ /* 0x004fe80000100a00 */
[----:B------:R-:W2:Y:S04]  /*1a630*/  LDL.LU R4, [R1+0x80] ;  /* 0x0000800001047983 */ /* 0x000ea80000300800 */
[----:B------:R-:W2:Y:S04]  /*1a640*/  LDL.LU R5, [R1+0x84] ;  /* 0x0000840001057983 */ /* 0x000ea80000300800 */
[----:B------:R-:W3:Y:S04]  /*1a650*/  LDL.LU R6, [R1+0x88] ;  /* 0x0000880001067983 */ /* 0x000ee80000300800 */
[----:B------:R-:W3:Y:S04]  /*1a660*/  LDL.LU R7, [R1+0x8c] ;  /* 0x00008c0001077983 */ /* 0x000ee80000300800 */
[----:B------:R-:W4:Y:S04]  /*1a670*/  LDL.LU R16, [R1+0x50] ;  /* 0x0000500001107983 */ /* 0x000f280000300800 */
[----:B------:R-:W4:Y:S04]  /*1a680*/  LDL.LU R17, [R1+0x54] ;  /* 0x0000540001117983 */ /* 0x000f280000300800 */
[----:B------:R-:W5:Y:S04]  /*1a690*/  LDL.LU R18, [R1+0x58] ;  /* 0x0000580001127983 */ /* 0x000f680000300800 */
[----:B------:R-:W5:Y:S04]  /*1a6a0*/  LDL.LU R19, [R1+0x5c] ;  /* 0x00005c0001137983 */ /* 0x000f680000300800 */
[----:B0-----:R-:W0:Y:S02]  /*1a6b0*/  S2R R11, SR_TID.X ;  /* 0x00000000000b7919 */ /* 0x001e240000002100 */
[----:B0-----:R-:W-:-:S05]  /*1a6c0*/  IMAD.SHL.U32 R12, R11, 0x400, RZ ;  /* 0x000004000b0c7824 */ /* 0x001fca00078e00ff */
[----:B------:R-:W-:Y:S01]  /*1a6d0*/  LOP3.LUT R12, R12, 0x1800, RZ, 0xc0, !PT ;  /* 0x000018000c0c7812 */ /* 0x000fe200078ec0ff */
[----:B-----5:R-:W-:Y:S04]  /*1a6e0*/  STL.64 [R1+0x9f0], R18 ;  /* 0x0009f01201007387 */ /* 0x020fe80000100a00 */
[----:B----4-:R0:W-:Y:S04]  /*1a6f0*/  STL.64 [R1+0x9e8], R16 ;  /* 0x0009e81001007387 */ /* 0x0101e80000100a00 */
[----:B0-----:R-:W4:Y:S04]  /*1a700*/  LDL.LU R16, [R1+0x40] ;  /* 0x0000400001107983 */ /* 0x001f280000300800 */
[----:B------:R-:W4:Y:S04]  /*1a710*/  LDL.LU R17, [R1+0x44] ;  /* 0x0000440001117983 */ /* 0x000f280000300800 */
[----:B------:R-:W4:Y:S04]  /*1a720*/  LDL.LU R18, [R1+0x48] ;  /* 0x0000480001127983 */ /* 0x000f280000300800 */
[----:B------:R-:W4:Y:S04]  /*1a730*/  LDL.LU R19, [R1+0x4c] ;  /* 0x00004c0001137983 */ /* 0x000f280000300800 */
[----:B---3--:R-:W-:Y:S04]  /*1a740*/  STL.64 [R1+0x9c0], R6 ;  /* 0x0009c00601007387 */ /* 0x008fe80000100a00 */
[----:B--2---:R0:W-:Y:S04]  /*1a750*/  STL.64 [R1+0x9b8], R4 ;  /* 0x0009b80401007387 */ /* 0x0041e80000100a00 */
[----:B0-----:R-:W2:Y:S04]  /*1a760*/  LDL.LU R4, [R1+0x70] ;  /* 0x0000700001047983 */ /* 0x001ea80000300800 */
[----:B------:R-:W2:Y:S04]  /*1a770*/  LDL.LU R5, [R1+0x74] ;  /* 0x0000740001057983 */ /* 0x000ea80000300800 */
[----:B------:R-:W3:Y:S04]  /*1a780*/  LDL.LU R6, [R1+0x78] ;  /* 0x0000780001067983 */ /* 0x000ee80000300800 */
[----:B------:R-:W3:Y:S01]  /*1a790*/  LDL.LU R7, [R1+0x7c] ;  /* 0x00007c0001077983 */ /* 0x000ee20000300800 */
[----:B------:R-:W-:-:S05]  /*1a7a0*/  IMAD R12, R20, 0x10, R12 ;  /* 0x00000010140c7824 */ /* 0x000fca00078e020c */
[----:B------:R-:W-:-:S05]  /*1a7b0*/  LOP3.LUT R12, R12, 0x40, RZ, 0x3c, !PT ;  /* 0x000000400c0c7812 */ /* 0x000fca00078e3cff */
[----:B------:R-:W0:Y:S01]  /*1a7c0*/  LDS.128 R20, [R12] ;  /* 0x000000000c147984 */ /* 0x000e220000000c00 */
[----:B------:R-:W-:Y:S01]  /*1a7d0*/  IMAD.SHL.U32 R13, R11, 0x400, RZ ;  /* 0x000004000b0d7824 */ /* 0x000fe200078e00ff */
[----:B------:R-:W-:-:S04]  /*1a7e0*/  LOP3.LUT R8, R28, 0x7f, RZ, 0xc0, !PT ;  /* 0x0000007f1c087812 */ /* 0x000fc800078ec0ff */
[----:B------:R-:W-:-:S05]  /*1a7f0*/  LOP3.LUT R13, R13, 0x1800, RZ, 0xc0, !PT ;  /* 0x000018000d0d7812 */ /* 0x000fca00078ec0ff */
[----:B------:R-:W-:-:S05]  /*1a800*/  IMAD R13, R8, 0x10, R13 ;  /* 0x00000010080d7824 */ /* 0x000fca00078e020d */
[----:B------:R-:W-:-:S05]  /*1a810*/  LOP3.LUT R13, R13, 0x60, RZ, 0x3c, !PT ;  /* 0x000000600d0d7812 */ /* 0x000fca00078e3cff */
[----:B------:R-:W1:Y:S04]  /*1a820*/  LDS.128 R24, [R13] ;  /* 0x000000000d187984 */ /* 0x000e680000000c00 */
[----:B------:R-:W-:Y:S06]  /*1a830*/  BAR.SYNC.DEFER_BLOCKING 0x0 ;  /* 0x0000000000007b1d */ /* 0x000fec0000010000 */
[----:B---3--:R-:W-:Y:S04]  /*1a840*/  STL.64 [R1+0x9d0], R6 ;  /* 0x0009d00601007387 */ /* 0x008fe80000100a00 */
[----:B--2---:R2:W-:Y:S04]  /*1a850*/  STL.64 [R1+0x9c8], R4 ;  /* 0x0009c80401007387 */ /* 0x0045e80000100a00 */
[----:B--2---:R-:W2:Y:S04]  /*1a860*/  LDL.LU R4, [R1+0x60] ;  /* 0x0000600001047983 */ /* 0x004ea80000300800 */
[----:B------:R-:W2:Y:S04]  /*1a870*/  LDL.LU R5, [R1+0x64] ;  /* 0x0000640001057983 */ /* 0x000ea80000300800 */
[----:B------:R-:W2:Y:S04]  /*1a880*/  LDL.LU R6, [R1+0x68] ;  /* 0x0000680001067983 */ /* 0x000ea80000300800 */
[----:B------:R-:W2:Y:S04]  /*1a890*/  LDL.LU R7, [R1+0x6c] ;  /* 0x00006c0001077983 */ /* 0x000ea80000300800 */
[----:B0-----:R0:W-:Y:S04]  /*1a8a0*/  STL.64 [R1+0x978], R20 ;  /* 0x0009781401007387 */ /* 0x0011e80000100a00 */
[----:B------:R3:W-:Y:S04]  /*1a8b0*/  STL.64 [R1+0x950], R22 ;  /* 0x0009501601007387 */ /* 0x0007e80000100a00 */
[----:B0-----:R-:W5:Y:S04]  /*1a8c0*/  LDL.LU R20, [R1+0xb0] ;  /* 0x0000b00001147983 */ /* 0x001f680000300800 */
[----:B------:R-:W5:Y:S04]  /*1a8d0*/  LDL.LU R21, [R1+0xb4] ;  /* 0x0000b40001157983 */ /* 0x000f680000300800 */
[----:B---3--:R-:W3:Y:S04]  /*1a8e0*/  LDL.LU R22, [R1+0xb8] ;  /* 0x0000b80001167983 */ /* 0x008ee80000300800 */
[----:B------:R-:W3:Y:S04]  /*1a8f0*/  LDL.LU R23, [R1+0xbc] ;  /* 0x0000bc0001177983 */ /* 0x000ee80000300800 */
[----:B----4-:R-:W-:Y:S04]  /*1a900*/  STS.128 [R0], R16 ;  /* 0x0000001000007388 */ /* 0x010fe80000000c00 */
[----:B---3--:R-:W-:Y:S04]  /*1a910*/  STL.64 [R1+0x988], R22 ;  /* 0x0009881601007387 */ /* 0x008fe80000100a00 */
[----:B-----5:R0:W-:Y:S04]  /*1a920*/  STL.64 [R1+0x980], R20 ;  /* 0x0009801401007387 */ /* 0x0201e80000100a00 */
[----:B0-----:R-:W3:Y:S04]  /*1a930*/  LDL.LU R20, [R1+0xa0] ;  /* 0x0000a00001147983 */ /* 0x001ee80000300800 */
[----:B------:R-:W3:Y:S04]  /*1a940*/  LDL.LU R21, [R1+0xa4] ;  /* 0x0000a40001157983 */ /* 0x000ee80000300800 */
[----:B------:R-:W3:Y:S04]  /*1a950*/  LDL.LU R22, [R1+0xa8] ;  /* 0x0000a80001167983 */ /* 0x000ee80000300800 */
[----:B------:R-:W3:Y:S04]  /*1a960*/  LDL.LU R23, [R1+0xac] ;  /* 0x0000ac0001177983 */ /* 0x000ee80000300800 */
[----:B-1----:R-:W-:Y:S04]  /*1a970*/  STL.64 [R1+0x958], R26 ;  /* 0x0009581a01007387 */ /* 0x002fe80000100a00 */
[----:B------:R-:W4:Y:S04]  /*1a980*/  LDL.LU.64 R18, [R1+0x9f0] ;  /* 0x0009f00001127983 */ /* 0x000f280000300a00 */
[----:B------:R-:W4:Y:S04]  /*1a990*/  LDL.LU.64 R16, [R1+0x9e8] ;  /* 0x0009e80001107983 */ /* 0x000f280000300a00 */
[----:B--2---:R-:W-:Y:S04]  /*1a9a0*/  STS.128 [R0+0x400], R4 ;  /* 0x0004000400007388 */ /* 0x004fe80000000c00 */
[----:B----4-:R0:W-:Y:S04]  /*1a9b0*/  STS.128 [R0+0x80], R16 ;  /* 0x0000801000007388 */ /* 0x0101e80000000c00 */
[----:B0-----:R-:W2:Y:S04]  /*1a9c0*/  LDL.LU.64 R18, [R1+0x9e0] ;  /* 0x0009e00001127983 */ /* 0x001ea80000300a00 */
[----:B------:R-:W4:Y:S04]  /*1a9d0*/  LDL.LU.64 R16, [R1+0x9d8] ;  /* 0x0009d80001107983 */ /* 0x000f280000300a00 */
[----:B------:R-:W5:Y:S04]  /*1a9e0*/  LDL.LU.64 R6, [R1+0x9d0] ;  /* 0x0009d00001067983 */ /* 0x000f680000300a00 */
[----:B------:R-:W5:Y:S04]  /*1a9f0*/  LDL.LU.64 R4, [R1+0x9c8] ;  /* 0x0009c80001047983 */ /* 0x000f680000300a00 */
[----:B-----5:R0:W-:Y:S02]  /*1aa00*/  STS.128 [R0+0x480], R4 ;  /* 0x0004800400007388 */ /* 0x0201e40000000c00 */
[C---:B0-----:R-:W-:Y:S01]  /*1aa10*/  LOP3.LUT R4, R11.reuse, 0x7f, RZ, 0xc0, !PT ;  /* 0x0000007f0b047812 */ /* 0x041fe200078ec0ff */
[----:B------:R-:W-:-:S05]  /*1aa20*/  IMAD.SHL.U32 R11, R11, 0x400, RZ ;  /* 0x000004000b0b7824 */ /* 0x000fca00078e00ff */
[----:B------:R-:W-:-:S05]  /*1aa30*/  LOP3.LUT R11, R11, 0x1800, RZ, 0xc0, !PT ;  /* 0x000018000b0b7812 */ /* 0x000fca00078ec0ff */
[----:B------:R-:W-:Y:S01]  /*1aa40*/  IMAD R11, R4, 0x10, R11 ;  /* 0x00000010040b7824 */ /* 0x000fe200078e020b */
[----:B------:R-:W-:Y:S04]  /*1aa50*/  BAR.SYNC.DEFER_BLOCKING 0x0 ;  /* 0x0000000000007b1d */ /* 0x000fe80000010000 */
[----:B------:R-:W-:Y:S02]  /*1aa60*/  LOP3.LUT R11, R11, 0x20, RZ, 0x3c, !PT ;  /* 0x000000200b0b7812 */ /* 0x000fe400078e3cff */
[----:B----4-:R-:W0:Y:S04]  /*1aa70*/  LDS.128 R4, [R17] ;  /* 0x0000000011047984 */ /* 0x010e280000000c00 */
[----:B------:R-:W1:Y:S04]  /*1aa80*/  LDS.128 R8, [R11] ;  /* 0x000000000b087984 */ /* 0x000e680000000c00 */
[----:B0-----:R-:W-:Y:S04]  /*1aa90*/  STL.64 [R1+0xd0], R4 ;  /* 0x0000d00401007387 */ /* 0x001fe80000100a00 */
[----:B------:R0:W-:Y:S04]  /*1aaa0*/  STL.64 [R1+0xd8], R6 ;  /* 0x0000d80601007387 */ /* 0x0001e80000100a00 */
[----:B0-----:R-:W4:Y:S04]  /*1aab0*/  LDL.LU.64 R6, [R1+0x9c0] ;  /* 0x0009c00001067983 */ /* 0x001f280000300a00 */
[----:B------:R-:W4:Y:S04]  /*1aac0*/  LDL.LU.64 R4, [R1+0x9b8] ;  /* 0x0009b80001047983 */ /* 0x000f280000300a00 */
[----:B------:R-:W5:Y:S04]  /*1aad0*/  LDL.LU R17, [R1+0x20] ;  /* 0x0000200001117983 */ /* 0x000f680000300800 */
[----:B-1----:R-:W-:Y:S04]  /*1aae0*/  STL.64 [R1+0x70], R8 ;  /* 0x0000700801007387 */ /* 0x002fe80000100a00 */
[----:B------:R-:W-:Y:S04]  /*1aaf0*/  STL.64 [R1+0x78], R10 ;  /* 0x0000780a01007387 */ /* 0x000fe80000100a00 */
[----:B------:R-:W0:Y:S04]  /*1ab00*/  LDS.128 R8, [R12] ;  /* 0x000000000c087984 */ /* 0x000e280000000c00 */
[----:B0-----:R-:W-:Y:S04]  /*1ab10*/  STL.64 [R1+0x60], R8 ;  /* 0x0000600801007387 */ /* 0x001fe80000100a00 */
[----:B------:R-:W-:Y:S04]  /*1ab20*/  STL.64 [R1+0x68], R10 ;  /* 0x0000680a01007387 */ /* 0x000fe80000100a00 */
[----:B------:R-:W0:Y:S04]  /*1ab30*/  LDS.128 R8, [R13] ;  /* 0x000000000d087984 */ /* 0x000e280000000c00 */
[----:B------:R-:W-:Y:S06]  /*1ab40*/  BAR.SYNC.DEFER_BLOCKING 0x0 ;  /* 0x0000000000007b1d */ /* 0x000fec0000010000 */
[----:B0-----:R-:W-:Y:S04]  /*1ab50*/  STL.64 [R1+0x40], R8 ;  /* 0x0000400801007387 */ /* 0x001fe80000100a00 */
[----:B------:R0:W-:Y:S04]  /*1ab60*/  STL.64 [R1+0x48], R10 ;  /* 0x0000480a01007387 */ /* 0x0001e80000100a00 */
[----:B0-----:R-:W2:Y:S04]  /*1ab70*/  LDL.LU.64 R10, [R1+0x9b0] ;  /* 0x0009b000010a7983 */ /* 0x001ea80000300a00 */
[----:B------:R-:W2:Y:S04]  /*1ab80*/  LDL.LU.64 R8, [R1+0x9a8] ;  /* 0x0009a80001087983 */ /* 0x000ea80000300a00 */
[----:B---3--:R-:W-:Y:S04]  /*1ab90*/  STS.128 [R0+0x400], R20 ;  /* 0x0004001400007388 */ /* 0x008fe80000000c00 */
[----:B----4-:R0:W-:Y:S04]  /*1aba0*/  STS.128 [R0], R4 ;  /* 0x0000000400007388 */ /* 0x0101e80000000c00 */
[----:B0-----:R-:W3:Y:S04]  /*1abb0*/  LDL.LU R7, [R1+0x9a0] ;  /* 0x0009a00001077983 */ /* 0x001ee80000300800 */
[----:B------:R-:W3:Y:S04]  /*1abc0*/  LDL.LU.64 R4, [R1+0x998] ;  /* 0x0009980001047983 */ /* 0x000ee80000300a00 */
[----:B--2---:R0:W-:Y:S04]  /*1abd0*/  STS.128 [R0+0x80], R8 ;  /* 0x0000800800007388 */ /* 0x0041e80000000c00 */
[----:B0-----:R-:W2:Y:S04]  /*1abe0*/  LDL.LU.64 R10, [R1+0x990] ;  /* 0x00099000010a7983 */ /* 0x001ea80000300a00 */
[----:B------:R-:W4:Y:S04]  /*1abf0*/  LDL.LU.64 R22, [R1+0x988] ;  /* 0x0009880001167983 */ /* 0x000f280000300a00 */
[----:B------:R-:W4:Y:S01]  /*1ac00*/  LDL.LU.64 R20, [R1+0x980] ;  /* 0x0009800001147983 */ /* 0x000f220000300a00 */
[----:B------:R-:W-:Y:S01]  /*1ac10*/  IMAD.MOV.U32 R29, RZ, RZ, c[0x0][0x194] ;  /* 0x00006500ff1d7624 */ /* 0x000fe200078e00ff */
[----:B------:R-:W-:-:S03]  /*1ac20*/  ISETP.GE.AND P4, PT, R2, c[0x0][0x17c], PT ;  /* 0x00005f0002007a0c */ /* 0x000fc60003f86270 */
[----:B------:R-:W-:Y:S01]  /*1ac30*/  IMAD R29, R29, 0x80, R3 ;  /* 0x000000801d1d7824 */ /* 0x000fe200078e0203 */
[----:B------:R-:W-:-:S04]  /*1ac40*/  LEA R2, P6, R3, c[0x0][0x170], 0x1 ;  /* 0x00005c0003027a11 */ /* 0x000fc800078c08ff */
[----:B------:R-:W-:Y:S02]  /*1ac50*/  LEA R28, P2, R29, c[0x0][0x170], 0x1 ;  /* 0x00005c001d1c7a11 */ /* 0x000fe400078408ff */
[----:B------:R-:W-:Y:S02]  /*1ac60*/  LEA.HI.X.SX32 R3, R3, c[0x0][0x174], 0x1, P6 ;  /* 0x00005d0003037a11 */ /* 0x000fe400030f0eff */
[----:B------:R-:W-:Y:S02]  /*1ac70*/  ISETP.GE.AND P6, PT, R19, c[0x0][0x178], PT ;  /* 0x00005e0013007a0c */ /* 0x000fe40003fc6270 */
[----:B------:R-:W-:Y:S02]  /*1ac80*/  LEA.HI.X.SX32 R29, R29, c[0x0][0x174], 0x1, P2 ;  /* 0x00005d001d1d7a11 */ /* 0x000fe400010f0eff */
[C---:B------:R-:W-:Y:S02]  /*1ac90*/  ISETP.GE.AND P2, PT, R18.reuse, c[0x0][0x17c], PT ;  /* 0x00005f0012007a0c */ /* 0x040fe40003f46270 */
[----:B------:R-:W-:-:S02]  /*1aca0*/  ISETP.LT.AND P6, PT, R18, c[0x0][0x17c], !P6 ;  /* 0x00005f0012007a0c */ /* 0x000fc400077c1270 */
[----:B------:R-:W-:Y:S01]  /*1acb0*/  ISETP.LT.AND P2, PT, R15, c[0x0][0x178], !P2 ;  /* 0x00005e000f007a0c */ /* 0x000fe20005741270 */
[----:B------:R-:W-:-:S04]  /*1acc0*/  IMAD R6, R18, c[0x0][0x198], RZ ;  /* 0x0000660012067a24 */ /* 0x000fc800078e02ff */
[----:B------:R-:W-:-:S04]  /*1acd0*/  IMAD.WIDE R12, R6, 0x2, R2 ;  /* 0x00000002060c7825 */ /* 0x000fc800078e0202 */
[----:B------:R-:W-:Y:S01]  /*1ace0*/  IMAD.WIDE R8, R6, 0x2, R28 ;  /* 0x0000000206087825 */ /* 0x000fe200078e021c */
[----:B---3--:R-:W-:Y:S01]  /*1acf0*/  PRMT R7, R4, 0x7632, R7 ;  /* 0x0000763204077816 */ /* 0x008fe20000000007 */
[----:B----4-:R0:W-:Y:S04]  /*1ad00*/  STS.128 [R0+0x480], R20 ;  /* 0x0004801400007388 */ /* 0x0101e80000000c00 */
[----:B------:R-:W-:Y:S01]  /*1ad10*/  BAR.SYNC.DEFER_BLOCKING 0x0 ;  /* 0x0000000000007b1d */ /* 0x000fe20000010000 */
[----:B--2---:R-:W-:Y:S02]  /*1ad20*/  PRMT R11, R16, 0x7632, R11 ;  /* 0x00007632100b7816 */ /* 0x004fe4000000000b */
[----:B0-----:R-:W-:-:S03]  /*1ad30*/  IADD3 R0, R6, c[0x0][0x198], RZ ;  /* 0x0000660006007a10 */ /* 0x001fc60007ffe0ff */
[----:B------:R-:W-:Y:S04]  /*1ad40*/  @P6 STG.E.U16 [R12.64], R16 ;  /* 0x000000100c006986 */ /* 0x000fe8000c101506 */
[----:B------:R0:W-:Y:S01]  /*1ad50*/  @P2 STG.E.U16 [R8.64], R4 ;  /* 0x0000000408002986 */ /* 0x0001e2000c101506 */
[----:B------:R-:W-:Y:S02]  /*1ad60*/  ISETP.LT.AND P2, PT, R19, c[0x0][0x178], !P0 ;  /* 0x00005e0013007a0c */ /* 0x000fe40004741270 */
[----:B------:R-:W-:Y:S01]  /*1ad70*/  ISETP.LT.AND P0, PT, R15, c[0x0][0x178], !P0 ;  /* 0x00005e000f007a0c */ /* 0x000fe20004701270 */
[----:B------:R-:W-:-:S04]  /*1ad80*/  IMAD.WIDE R20, R0, 0x2, R2 ;  /* 0x0000000200147825 */ /* 0x000fc800078e0202 */
[----:B0-----:R-:W-:-:S06]  /*1ad90*/  IMAD.WIDE R8, R0, 0x2, R28 ;  /* 0x0000000200087825 */ /* 0x001fcc00078e021c */
[----:B------:R0:W-:Y:S04]  /*1ada0*/  @P2 STG.E.U16 [R20.64], R11 ;  /* 0x0000000b14002986 */ /* 0x0001e8000c101506 */
[----:B------:R1:W-:Y:S04]  /*1adb0*/  @P0 STG.E.U16 [R8.64], R7 ;  /* 0x0000000708000986 */ /* 0x0003e8000c101506 */
[----:B0-----:R-:W2:Y:S04]  /*1adc0*/  LDL.LU.64 R20, [R1+0x978] ;  /* 0x0009780001147983 */ /* 0x001ea80000300a00 */
[----:B-1----:R-:W3:Y:S01]  /*1add0*/  LDL.LU.64 R8, [R1+0x970] ;  /* 0x0009700001087983 */ /* 0x002ee20000300a00 */
[----:B------:R-:W-:-:S02]  /*1ade0*/  ISETP.LT.AND P6, PT, R19, c[0x0][0x178], !P5 ;  /* 0x00005e0013007a0c */ /* 0x000fc40006fc1270 */
[----:B------:R-:W-:-:S05]  /*1adf0*/  IADD3 R6, R0, c[0x0][0x198], RZ ;  /* 0x0000660000067a10 */ /* 0x000fca0007ffe0ff */
[----:B------:R-:W-:Y:S01]  /*1ae00*/  IMAD.WIDE R12, R6, 0x2, R2 ;  /* 0x00000002060c7825 */ /* 0x000fe200078e0202 */
[----:B------:R-:W-:-:S05]  /*1ae10*/  ISETP.LT.AND P5, PT, R15, c[0x0][0x178], !P5 ;  /* 0x00005e000f007a0c */ /* 0x000fca0006fa1270 */
[----:B-----5:R0:W-:Y:S01]  /*1ae20*/  @P6 STG.E.U16 [R12.64], R17 ;  /* 0x000000110c006986 */ /* 0x0201e2000c101506 */
[----:B------:R-:W-:Y:S02]  /*1ae30*/  ISETP.LT.AND P6, PT, R19, c[0x0][0x178], !P4 ;  /* 0x00005e0013007a0c */ /* 0x000fe400067c1270 */
[C---:B------:R-:W-:Y:S01]  /*1ae40*/  IADD3 R0, R6.reuse, c[0x0][0x198], RZ ;  /* 0x0000660006007a10 */ /* 0x040fe20007ffe0ff */
[----:B------:R-:W-:Y:S01]  /*1ae50*/  IMAD.WIDE R22, R6, 0x2, R28 ;  /* 0x0000000206167825 */ /* 0x000fe200078e021c */
[----:B------:R-:W-:-:S03]  /*1ae60*/  PRMT R26, R17, 0x7632, R26 ;  /* 0x00007632111a7816 */ /* 0x000fc6000000001a */
[----:B0-----:R-:W-:Y:S01]  /*1ae70*/  IMAD.WIDE R16, R0, 0x2, R2 ;  /* 0x0000000200107825 */ /* 0x001fe200078e0202 */
[----:B------:R-:W4:Y:S04]  /*1ae80*/  LDL.LU.64 R12, [R1+0x968] ;  /* 0x00096800010c7983 */ /* 0x000f280000300a00 */
[----:B---3--:R-:W-:Y:S04]  /*1ae90*/  @P5 STG.E.U16 [R22.64], R8 ;  /* 0x0000000816005986 */ /* 0x008fe8000c101506 */
[----:B------:R0:W-:Y:S04]  /*1aea0*/  @P6 STG.E.U16 [R16.64], R26 ;  /* 0x0000001a10006986 */ /* 0x0001e8000c101506 */
[----:B0-----:R-:W3:Y:S01]  /*1aeb0*/  LDL.LU.64 R16, [R1+0x960] ;  /* 0x0009600001107983 */ /* 0x001ee20000300a00 */
[----:B------:R-:W-:-:S02]  /*1aec0*/  IADD3 R4, R18, 0x6, RZ ;  /* 0x0000000612047810 */ /* 0x000fc40007ffe0ff */
[----:B------:R-:W-:Y:S02]  /*1aed0*/  ISETP.LT.AND P4, PT, R15, c[0x0][0x178], !P4 ;  /* 0x00005e000f007a0c */ /* 0x000fe40006781270 */
[----:B------:R-:W-:Y:S02]  /*1aee0*/  ISETP.LT.AND P5, PT, R19, c[0x0][0x178], !P1 ;  /* 0x00005e0013007a0c */ /* 0x000fe40004fa1270 */
[----:B------:R-:W-:Y:S02]  /*1aef0*/  ISETP.GE.AND P2, PT, R4, c[0x0][0x17c], PT ;  /* 0x00005f0004007a0c */ /* 0x000fe40003f46270 */
[C---:B------:R-:W-:Y:S01]  /*1af00*/  IADD3 R4, R0.reuse, c[0x0][0x198], RZ ;  /* 0x0000660000047a10 */ /* 0x040fe20007ffe0ff */
[----:B------:R-:W-:Y:S01]  /*1af10*/  IMAD.WIDE R22, R0, 0x2, R28 ;  /* 0x0000000200167825 */ /* 0x000fe200078e021c */
[----:B------:R-:W-:Y:S02]  /*1af20*/  ISETP.LT.AND P1, PT, R15, c[0x0][0x178], !P1 ;  /* 0x00005e000f007a0c */ /* 0x000fe40004f21270 */
[----:B------:R-:W-:Y:S01]  /*1af30*/  PRMT R10, R8, 0x7632, R10 ;  /* 0x00007632080a7816 */ /* 0x000fe2000000000a */
[----:B------:R-:W-:-:S04]  /*1af40*/  IMAD.WIDE R6, R4, 0x2, R2 ;  /* 0x0000000204067825 */ /* 0x000fc800078e0202 */
[----:B------:R-:W-:Y:S01]  /*1af50*/  @P4 STG.E.U16 [R22.64], R10 ;  /* 0x0000000a16004986 */ /* 0x000fe2000c101506 */
[C---:B------:R-:W-:Y:S02]  /*1af60*/  IADD3 R0, R18.reuse, 0x9, RZ ;  /* 0x0000000912007810 */ /* 0x040fe40007ffe0ff */
[----:B------:R-:W-:Y:S02]  /*1af70*/  IADD3 R8, R18, 0x7, RZ ;  /* 0x0000000712087810 */ /* 0x000fe40007ffe0ff */
[----:B------:R-:W-:Y:S02]  /*1af80*/  ISETP.GE.AND P4, PT, R0, c[0x0][0x17c], PT ;  /* 0x00005f0000007a0c */ /* 0x000fe40003f86270 */
[C---:B------:R-:W-:Y:S01]  /*1af90*/  IADD3 R0, R4.reuse, c[0x0][0x198], RZ ;  /* 0x0000660004007a10 */ /* 0x040fe20007ffe0ff */
[----:B---3--:R0:W-:Y:S02]  /*1afa0*/  @P5 STG.E.U16 [R6.64], R16 ;  /* 0x0000001006005986 */ /* 0x0081e4000c101506 */
[----:B0-----:R-:W-:-:S05]  /*1afb0*/  IMAD.WIDE R6, R4, 0x2, R28 ;  /* 0x0000000204067825 */ /* 0x001fca00078e021c */
[----:B--2---:R0:W-:Y:S04]  /*1afc0*/  @P1 STG.E.U16 [R6.64], R20 ;  /* 0x0000001406001986 */ /* 0x0041e8000c101506 */
[----:B0-----:R-:W2:Y:S04]  /*1afd0*/  LDL.LU R6, [R1+0x34] ;  /* 0x0000340001067983 */ /* 0x001ea80000300800 */
[----:B------:R-:W3:Y:S01]  /*1afe0*/  LDL.LU R7, [R1+0x24] ;  /* 0x0000240001077983 */ /* 0x000ee20000300800 */
[----:B------:R-:W-:Y:S02]  /*1aff0*/  ISETP.LT.AND P5, PT, R19, c[0x0][0x178], !P3 ;  /* 0x00005e0013007a0c */ /* 0x000fe40005fa1270 */
[----:B------:R-:W-:-:S02]  /*1b000*/  ISETP.LT.AND P3, PT, R15, c[0x0][0x178], !P3 ;  /* 0x00005e000f007a0c */ /* 0x000fc40005f61270 */
[----:B------:R-:W-:Y:S01]  /*1b010*/  IADD3 R11, R18, 0x8, RZ ;  /* 0x00000008120b7810 */ /* 0x000fe20007ffe0ff */
[----:B------:R-:W-:Y:S01]  /*1b020*/  IMAD.WIDE R22, R0, 0x2, R2 ;  /* 0x0000000200167825 */ /* 0x000fe200078e0202 */
[----:B------:R-:W-:Y:S02]  /*1b030*/  ISETP.GE.AND P0, PT, R8, c[0x0][0x17c], PT ;  /* 0x00005f0008007a0c */ /* 0x000fe40003f06270 */
[----:B------:R-:W-:Y:S01]  /*1b040*/  ISETP.GE.AND P6, PT, R11, c[0x0][0x17c], PT ;  /* 0x00005f000b007a0c */ /* 0x000fe20003fc6270 */
[----:B------:R-:W-:Y:S01]  /*1b050*/  IMAD.WIDE R10, R0, 0x2, R28 ;  /* 0x00000002000a7825 */ /* 0x000fe200078e021c */
[----:B------:R-:W-:Y:S02]  /*1b060*/  PRMT R16, R16, 0x7632, R16 ;  /* 0x0000763210107816 */ /* 0x000fe40000000010 */
[----:B------:R-:W-:Y:S02]  /*1b070*/  PRMT R8, R20, 0x7632, R8 ;  /* 0x0000763214087816 */ /* 0x000fe40000000008 */
[----:B------:R-:W-:-:S02]  /*1b080*/  ISETP.LT.AND P1, PT, R19, c[0x0][0x178], !P2 ;  /* 0x00005e0013007a0c */ /* 0x000fc40005721270 */
[----:B------:R-:W-:Y:S01]  /*1b090*/  ISETP.LT.AND P2, PT, R15, c[0x0][0x178], !P2 ;  /* 0x00005e000f007a0c */ /* 0x000fe20005741270 */
[----:B------:R0:W-:Y:S01]  /*1b0a0*/  @P5 STG.E.U16 [R22.64], R16 ;  /* 0x0000001016005986 */ /* 0x0001e2000c101506 */
[----:B------:R-:W-:-:S03]  /*1b0b0*/  IADD3 R0, R0, c[0x0][0x198], RZ ;  /* 0x0000660000007a10 */ /* 0x000fc60007ffe0ff */
[----:B------:R1:W-:Y:S01]  /*1b0c0*/  @P3 STG.E.U16 [R10.64], R8 ;  /* 0x000000080a003986 */ /* 0x0003e2000c101506 */
[----:B------:R-:W-:Y:S02]  /*1b0d0*/  ISETP.LT.AND P3, PT, R19, c[0x0][0x178], !P0 ;  /* 0x00005e0013007a0c */ /* 0x000fe40004761270 */
[----:B------:R-:W-:Y:S02]  /*1b0e0*/  ISETP.LT.AND P0, PT, R15, c[0x0][0x178], !P0 ;  /* 0x00005e000f007a0c */ /* 0x000fe40004701270 */
[----:B------:R-:W-:Y:S01]  /*1b0f0*/  IADD3 R4, R18, 0xa, RZ ;  /* 0x0000000a12047810 */ /* 0x000fe20007ffe0ff */
[----:B0-----:R-:W-:-:S04]  /*1b100*/  IMAD.WIDE R22, R0, 0x2, R2 ;  /* 0x0000000200167825 */ /* 0x001fc800078e0202 */
[C---:B-1----:R-:W-:Y:S01]  /*1b110*/  IMAD.WIDE R10, R0.reuse, 0x2, R28 ;  /* 0x00000002000a7825 */ /* 0x042fe200078e021c */
[----:B------:R-:W-:Y:S01]  /*1b120*/  IADD3 R0, R0, c[0x0][0x198], RZ ;  /* 0x0000660000007a10 */ /* 0x000fe20007ffe0ff */
[----:B----4-:R0:W-:Y:S01]  /*1b130*/  @P1 STG.E.U16 [R22.64], R12 ;  /* 0x0000000c16001986 */ /* 0x0101e2000c101506 */
[----:B------:R-:W-:Y:S02]  /*1b140*/  ISETP.GE.AND P5, PT, R4, c[0x0][0x17c], PT ;  /* 0x00005f0004007a0c */ /* 0x000fe40003fa6270 */
[----:B------:R-:W-:Y:S01]  /*1b150*/  IADD3 R4, R18, 0xb, RZ ;  /* 0x0000000b12047810 */ /* 0x000fe20007ffe0ff */
[----:B------:R1:W-:Y:S01]  /*1b160*/  @P2 STG.E.U16 [R10.64], R24 ;  /* 0x000000180a002986 */ /* 0x0003e2000c101506 */
[----:B------:R-:W-:Y:S02]  /*1b170*/  PRMT R8, R12, 0x7632, R8 ;  /* 0x000076320c087816 */ /* 0x000fe40000000008 */
[----:B------:R-:W-:Y:S02]  /*1b180*/  ISETP.LT.AND P2, PT, R19, c[0x0][0x178], !P6 ;  /* 0x00005e0013007a0c */ /* 0x000fe40007741270 */
[----:B------:R-:W-:Y:S01]  /*1b190*/  ISETP.GE.AND P1, PT, R4, c[0x0][0x17c], PT ;  /* 0x00005f0004007a0c */ /* 0x000fe20003f26270 */
[----:B0-----:R-:W-:Y:S01]  /*1b1a0*/  IMAD.WIDE R22, R0, 0x2, R2 ;  /* 0x0000000200167825 */ /* 0x001fe200078e0202 */
[----:B------:R-:W-:-:S03]  /*1b1b0*/  PRMT R12, R24, 0x7632, R12 ;  /* 0x00007632180c7816 */ /* 0x000fc6000000000c */
[C-C-:B-1----:R-:W-:Y:S01]  /*1b1c0*/  IMAD.WIDE R10, R0.reuse, 0x2, R28.reuse ;  /* 0x00000002000a7825 */ /* 0x142fe200078e021c */
[----:B------:R-:W-:Y:S01]  /*1b1d0*/  IADD3 R4, R0, c[0x0][0x198], RZ ;  /* 0x0000660000047a10 */ /* 0x000fe20007ffe0ff */
[----:B------:R0:W-:Y:S01]  /*1b1e0*/  @P3 STG.E.U16 [R22.64], R8 ;  /* 0x0000000816003986 */ /* 0x0001e2000c101506 */
[----:B------:R-:W-:Y:S02]  /*1b1f0*/  ISETP.LT.AND P6, PT, R15, c[0x0][0x178], !P6 ;  /* 0x00005e000f007a0c */ /* 0x000fe400077c1270 */
[----:B------:R-:W-:Y:S01]  /*1b200*/  IADD3 R0, R18, 0xc, RZ ;  /* 0x0000000c12007810 */ /* 0x000fe20007ffe0ff */
[----:B------:R1:W-:Y:S01]  /*1b210*/  @P0 STG.E.U16 [R10.64], R12 ;  /* 0x0000000c0a000986 */ /* 0x0003e2000c101506 */
[----:B------:R-:W-:Y:S02]  /*1b220*/  ISETP.LT.AND P0, PT, R19, c[0x0][0x178], !P4 ;  /* 0x00005e0013007a0c */ /* 0x000fe40006701270 */
[----:B------:R-:W-:Y:S02]  /*1b230*/  ISETP.GE.AND P3, PT, R0, c[0x0][0x17c], PT ;  /* 0x00005f0000007a0c */ /* 0x000fe40003f66270 */
[C---:B------:R-:W-:Y:S01]  /*1b240*/  IADD3 R0, R4.reuse, c[0x0][0x198], RZ ;  /* 0x0000660004007a10 */ /* 0x040fe20007ffe0ff */
[----:B0-----:R-:W-:-:S04]  /*1b250*/  IMAD.WIDE R22, R4, 0x2, R28 ;  /* 0x0000000204167825 */ /* 0x001fc800078e021c */
[----:B-1----:R-:W-:Y:S01]  /*1b260*/  IMAD.WIDE R10, R4, 0x2, R2 ;  /* 0x00000002040a7825 */ /* 0x002fe200078e0202 */
[----:B------:R-:W-:Y:S02]  /*1b270*/  ISETP.LT.AND P4, PT, R15, c[0x0][0x178], !P4 ;  /* 0x00005e000f007a0c */ /* 0x000fe40006781270 */
[----:B------:R-:W-:Y:S01]  /*1b280*/  IADD3 R8, R18, 0xd, RZ ;  /* 0x0000000d12087810 */ /* 0x000fe20007ffe0ff */
[----:B------:R-:W-:Y:S01]  /*1b290*/  IMAD.WIDE R26, R0, 0x2, R28 ;  /* 0x00000002001a7825 */ /* 0x000fe200078e021c */
[----:B------:R-:W-:Y:S02]  /*1b2a0*/  PRMT R16, R9, 0x7632, R16 ;  /* 0x0000763209107816 */ /* 0x000fe40000000010 */
[----:B------:R-:W-:Y:S01]  /*1b2b0*/  IADD3 R12, R18, 0x10, RZ ;  /* 0x00000010120c7810 */ /* 0x000fe20007ffe0ff */
[----:B--2---:R0:W-:Y:S01]  /*1b2c0*/  @P2 STG.E.U16 [R10.64], R6 ;  /* 0x000000060a002986 */ /* 0x0041e2000c101506 */
[----:B------:R-:W-:-:S03]  /*1b2d0*/  PRMT R4, R6, 0x7632, R4 ;  /* 0x0000763206047816 */ /* 0x000fc60000000004 */
[----:B------:R-:W-:Y:S01]  /*1b2e0*/  @P6 STG.E.U16 [R22.64], R5 ;  /* 0x0000000516006986 */ /* 0x000fe2000c101506 */
[----:B------:R-:W-:Y:S02]  /*1b2f0*/  ISETP.LT.AND P6, PT, R19, c[0x0][0x178], !P5 ;  /* 0x00005e0013007a0c */ /* 0x000fe40006fc1270 */
[----:B------:R-:W-:Y:S01]  /*1b300*/  ISETP.LT.AND P5, PT, R15, c[0x0][0x178], !P5 ;  /* 0x00005e000f007a0c */ /* 0x000fe20006fa1270 */
[----:B0-----:R-:W-:Y:S01]  /*1b310*/  IMAD.WIDE R10, R0, 0x2, R2 ;  /* 0x00000002000a7825 */ /* 0x001fe200078e0202 */
[----:B------:R-:W-:-:S04]  /*1b320*/  ISETP.GE.AND P2, PT, R8, c[0x0][0x17c], PT ;  /* 0x00005f0008007a0c */ /* 0x000fc80003f46270 */
[----:B------:R0:W-:Y:S01]  /*1b330*/  @P0 STG.E.U16 [R10.64], R4 ;  /* 0x000000040a000986 */ /* 0x0001e2000c101506 */
[----:B------:R-:W-:Y:S02]  /*1b340*/  PRMT R8, R5, 0x7632, R8 ;  /* 0x0000763205087816 */ /* 0x000fe40000000008 */
[----:B0-----:R-:W-:-:S03]  /*1b350*/  IADD3 R4, R0, c[0x0][0x198], RZ ;  /* 0x0000660000047a10 */ /* 0x001fc60007ffe0ff */
[----:B------:R0:W-:Y:S02]  /*1b360*/  @P4 STG.E.U16 [R26.64], R8 ;  /* 0x000000081a004986 */ /* 0x0001e4000c101506 */
[----:B------:R-:W-:-:S04]  /*1b370*/  IMAD.WIDE R22, R4, 0x2, R2 ;  /* 0x0000000204167825 */ /* 0x000fc800078e0202 */
[----:B------:R-:W-:Y:S01]  /*1b380*/  IMAD.WIDE R10, R4, 0x2, R28 ;  /* 0x00000002040a7825 */ /* 0x000fe200078e021c */
[----:B---3--:R1:W-:Y:S01]  /*1b390*/  @P6 STG.E.U16 [R22.64], R7 ;  /* 0x0000000716006986 */ /* 0x0083e2000c101506 */
[----:B------:R-:W-:Y:S02]  /*1b3a0*/  IADD3 R0, R18, 0xf, RZ ;  /* 0x0000000f12007810 */ /* 0x000fe40007ffe0ff */
[----:B------:R-:W-:Y:S01]  /*1b3b0*/  ISETP.LT.AND P6, PT, R19, c[0x0][0x178], !P1 ;  /* 0x00005e0013007a0c */ /* 0x000fe20004fc1270 */
[----:B------:R2:W-:Y:S01]  /*1b3c0*/  @P5 STG.E.U16 [R10.64], R9 ;  /* 0x000000090a005986 */ /* 0x0005e2000c101506 */
[----:B------:R-:W-:Y:S02]  /*1b3d0*/  ISETP.LT.AND P1, PT, R15, c[0x0][0x178], !P1 ;  /* 0x00005e000f007a0c */ /* 0x000fe40004f21270 */
[----:B------:R-:W-:Y:S01]  /*1b3e0*/  IADD3 R4, R4, c[0x0][0x198], RZ ;  /* 0x0000660004047a10 */ /* 0x000fe20007ffe0ff */
[----:B0-----:R-:W3:Y:S01]  /*1b3f0*/  LDL.LU.64 R26, [R1+0x958] ;  /* 0x00095800011a7983 */ /* 0x001ee20000300a00 */
[----:B------:R-:W-:-:S02]  /*1b400*/  ISETP.LT.AND P5, PT, R19, c[0x0][0x178], !P3 ;  /* 0x00005e0013007a0c */ /* 0x000fc40005fa1270 */
[----:B------:R-:W-:Y:S01]  /*1b410*/  ISETP.LT.AND P3, PT, R15, c[0x0][0x178], !P3 ;  /* 0x00005e000f007a0c */ /* 0x000fe20005f61270 */
[----:B-1----:R-:W4:Y:S01]  /*1b420*/  LDL.LU.64 R22, [R1+0x950] ;  /* 0x0009500001167983 */ /* 0x002f220000300a00 */
[----:B------:R-:W-:Y:S02]  /*1b430*/  ISETP.GE.AND P4, PT, R0, c[0x0][0x17c], PT ;  /* 0x00005f0000007a0c */ /* 0x000fe40003f86270 */
[----:B------:R-:W-:Y:S02]  /*1b440*/  IADD3 R0, R4, c[0x0][0x198], RZ ;  /* 0x0000660004007a10 */ /* 0x000fe40007ffe0ff */
[----:B------:R-:W-:Y:S01]  /*1b450*/  IADD3 R5, R18, 0xe, RZ ;  /* 0x0000000e12057810 */ /* 0x000fe20007ffe0ff */
[C---:B--2---:R-:W-:Y:S01]  /*1b460*/  IMAD.WIDE R10, R4.reuse, 0x2, R2 ;  /* 0x00000002040a7825 */ /* 0x044fe200078e0202 */
[----:B------:R-:W-:Y:S02]  /*1b470*/  PRMT R20, R7, 0x7632, R20 ;  /* 0x0000763207147816 */ /* 0x000fe40000000014 */
[----:B------:R-:W-:Y:S01]  /*1b480*/  ISETP.GE.AND P0, PT, R5, c[0x0][0x17c], PT ;  /* 0x00005f0005007a0c */ /* 0x000fe20003f06270 */
[----:B------:R-:W-:-:S04]  /*1b490*/  IMAD.WIDE R6, R4, 0x2, R28 ;  /* 0x0000000204067825 */ /* 0x000fc800078e021c */
[C---:B------:R-:W-:Y:S01]  /*1b4a0*/  IMAD.WIDE R8, R0.reuse, 0x2, R2 ;  /* 0x0000000200087825 */ /* 0x040fe200078e0202 */
[----:B------:R0:W-:Y:S03]  /*1b4b0*/  @P6 STG.E.U16 [R10.64], R20 ;  /* 0x000000140a006986 */ /* 0x0001e6000c101506 */
[----:B------:R-:W-:Y:S01]  /*1b4c0*/  IMAD.WIDE R4, R0, 0x2, R28 ;  /* 0x0000000200047825 */ /* 0x000fe200078e021c */
[----:B------:R1:W-:Y:S04]  /*1b4d0*/  @P1 STG.E.U16 [R6.64], R16 ;  /* 0x0000001006001986 */ /* 0x0003e8000c101506 */
[----:B------:R-:W-:Y:S04]  /*1b4e0*/  @P5 STG.E.U16 [R8.64], R17 ;  /* 0x0000001108005986 */ /* 0x000fe8000c101506 */
[----:B------:R2:W-:Y:S01]  /*1b4f0*/  @P3 STG.E.U16 [R4.64], R21 ;  /* 0x0000001504003986 */ /* 0x0005e2000c101506 */
[----:B------:R-:W-:-:S02]  /*1b500*/  ISETP.LT.AND P3, PT, R19, c[0x0][0x178], !P2 ;  /* 0x00005e0013007a0c */ /* 0x000fc40005761270 */
[----:B------:R-:W-:Y:S01]  /*1b510*/  ISETP.LT.AND P2, PT, R15, c[0x0][0x178], !P2 ;  /* 0x00005e000f007a0c */ /* 0x000fe20005741270 */
[----:B0-----:R-:W5:Y:S01]  /*1b520*/  LDL.LU.64 R10, [R1+0x948] ;  /* 0x00094800010a7983 */ /* 0x001f620000300a00 */
[----:B------:R-:W-:Y:S02]  /*1b530*/  PRMT R20, R17, 0x7632, R20 ;  /* 0x0000763211147816 */ /* 0x000fe40000000014 */
[----:B------:R-:W-:Y:S01]  /*1b540*/  ISETP.LT.AND P5, PT, R19, c[0x0][0x178], !P0 ;  /* 0x00005e0013007a0c */ /* 0x000fe200047a1270 */
[----:B-1----:R-:W3:Y:S01]  /*1b550*/  LDL.LU.64 R6, [R1+0x940] ;  /* 0x0009400001067983 */ /* 0x002ee20000300a00 */
[----:B--2---:R-:W-:Y:S02]  /*1b560*/  IADD3 R4, R0, c[0x0][0x198], RZ ;  /* 0x0000660000047a10 */ /* 0x004fe40007ffe0ff */
[----:B------:R-:W-:Y:S02]  /*1b570*/  PRMT R21, R21, 0x7632, R21 ;  /* 0x0000763215157816 */ /* 0x000fe40000000015 */
[C---:B------:R-:W-:Y:S01]  /*1b580*/  IADD3 R0, R4.reuse, c[0x0][0x198], RZ ;  /* 0x0000660004007a10 */ /* 0x040fe20007ffe0ff */
[----:B------:R-:W-:Y:S01]  /*1b590*/  IMAD.WIDE R16, R4, 0x2, R2 ;  /* 0x0000000204107825 */ /* 0x000fe200078e0202 */
[----:B------:R-:W-:-:S02]  /*1b5a0*/  ISETP.LT.AND P0, PT, R15, c[0x0][0x178], !P0 ;  /* 0x00005e000f007a0c */ /* 0x000fc40004701270 */
[----:B------:R-:W2:Y:S01]  /*1b5b0*/  LDL.LU R15, [R1+0x938] ;  /* 0x00093800010f7983 */ /* 0x000ea20000300800 */
[----:B------:R-:W-:-:S03]  /*1b5c0*/  IMAD.WIDE R4, R4, 0x2, R28 ;  /* 0x0000000204047825 */ /* 0x000fc600078e021c */
[----:B------:R0:W-:Y:S04]  /*1b5d0*/  @P3 STG.E.U16 [R16.64], R20 ;  /* 0x0000001410003986 */ /* 0x0001e8000c101506 */
[----:B------:R1:W-:Y:S01]  /*1b5e0*/  @P2 STG.E.U16 [R4.64], R21 ;  /* 0x0000001504002986 */ /* 0x0003e2000c101506 */
[----:B------:R-:W-:-:S03]  /*1b5f0*/  IADD3 R8, R18, 0x11, RZ ;  /* 0x0000001112087810 */ /* 0x000fc60007ffe0ff */
[----:B0-----:R-:W2:Y:S04]  /*1b600*/  LDL.LU R17, [R1+0x38] ;  /* 0x0000380001117983 */ /* 0x001ea80000300800 */
[----:B-1----:R-:W2:Y:S01]  /*1b610*/  LDL R21, [R1+0x408] ;  /* 0x0004080001157983 */ /* 0x002ea20000100800 */
[----:B------:R-:W-:Y:S02]  /*1b620*/  ISETP.GE.AND P6, PT, R12, c[0x0][0x17c], PT ;  /* 0x00005f000c007a0c */ /* 0x000fe40003fc6270 */
[----:B------:R-:W-:Y:S02]  /*1b630*/  IADD3 R12, R18, 0x12, RZ ;  /* 0x00000012120c7810 */ /* 0x000fe40007ffe0ff */
[----:B------:R-:W-:Y:S01]  /*1b640*/  ISETP.GE.AND P1, PT, R8, c[0x0][0x17c], PT ;  /* 0x00005f0008007a0c */ /* 0x000fe20003f26270 */
[----:B------:R-:W-:Y:S01]  /*1b650*/  IMAD.WIDE R8, R0, 0x2, R2 ;  /* 0x0000000200087825 */ /* 0x000fe200078e0202 */
[----:B------:R-:W-:-:S02]  /*1b660*/  ISETP.GE.AND P3, PT, R12, c[0x0][0x17c], PT ;  /* 0x00005f000c007a0c */ /* 0x000fc40003f66270 */
[----:B------:R-:W-:Y:S01]  /*1b670*/  IADD3 R12, R18, 0x13, RZ ;  /* 0x00000013120c7810 */ /* 0x000fe20007ffe0ff */
[----:B------:R-:W-:Y:S01]  /*1b680*/  IMAD.WIDE R4, R0, 0x2, R28 ;  /* 0x0000000200047825 */ /* 0x000fe200078e021c */
[----:B------:R-:W-:Y:S02]  /*1b690*/  @P5 STG.E.U16 [R8.64], R13 ;  /* 0x0000000d08005986 */ /* 0x000fe4000c101506 */
[----:B------:R-:W-:Y:S02]  /*1b6a0*/  ISETP.GE.AND P5, PT, R12, c[0x0][0x17c], PT ;  /* 0x00005f000c007a0c */ /* 0x000fe40003fa6270 */
[----:B------:R-:W3:Y:S01]  /*1b6b0*/  LDL.LU R18, [R1+0x934] ;  /* 0x0009340001127983 */ /* 0x000ee20000300800 */
[----:B------:R-:W-:-:S03]  /*1b6c0*/  PRMT R12, R25, 0x7632, R12 ;  /* 0x00007632190c7816 */ /* 0x000fc6000000000c */
[----:B------:R-:W3:Y:S04]  /*1b6d0*/  LDL.LU R24, [R1+0x28] ;  /* 0x0000280001187983 */ /* 0x000ee80000300800 */
[----:B------:R0:W-:Y:S04]  /*1b6e0*/  @P0 STG.E.U16 [R4.64], R25 ;  /* 0x0000001904000986 */ /* 0x0001e8000c101506 */
[----:B0-----:R-:W3:Y:S01]  /*1b6f0*/  LDL R25, [R1+0x400] ;  /* 0x0004000001197983 */ /* 0x001ee20000100800 */
[C---:B------:R-:W-:Y:S02]  /*1b700*/  ISETP.LT.AND P2, PT, R19.reuse, c[0x0][0x178], !P4 ;  /* 0x00005e0013007a0c */ /* 0x040fe40006741270 */
[----:B------:R-:W-:Y:S01]  /*1b710*/  IADD3 R0, R0, c[0x0][0x198], RZ ;  /* 0x0000660000007a10 */ /* 0x000fe20007ffe0ff */
[----:B------:R-:W4:Y:S01]  /*1b720*/  LDL.LU R20, [R1+0x3c] ;  /* 0x00003c0001147983 */ /* 0x000f220000300800 */
[----:B------:R-:W-:-:S02]  /*1b730*/  ISETP.LT.AND P0, PT, R19, c[0x0][0x178], !P6 ;  /* 0x00005e0013007a0c */ /* 0x000fc40007701270 */
[----:B------:R-:W-:Y:S01]  /*1b740*/  PRMT R16, R13, 0x7632, R16 ;  /* 0x000076320d107816 */ /* 0x000fe20000000010 */
[----:B------:R-:W-:-:S04]  /*1b750*/  IMAD.WIDE R4, R0, 0x2, R2 ;  /* 0x0000000200047825 */ /* 0x000fc800078e0202 */
[C-C-:B------:R-:W-:Y:S01]  /*1b760*/  IMAD.WIDE R8, R0.reuse, 0x2, R28.reuse ;  /* 0x0000000200087825 */ /* 0x140fe200078e021c */
[----:B------:R-:W-:Y:S01]  /*1b770*/  IADD3 R0, R0, c[0x0][0x198], RZ ;  /* 0x0000660000007a10 */ /* 0x000fe20007ffe0ff */
[----:B------:R0:W-:Y:S04]  /*1b780*/  @P2 STG.E.U16 [R4.64], R16 ;  /* 0x0000001004002986 */ /* 0x0001e8000c101506 */
[----:B0-----:R-:W-:Y:S01]  /*1b790*/  IMAD.WIDE R4, R0, 0x2, R28 ;  /* 0x0000000200047825 */ /* 0x001fe200078e021c */
[C---:B--2---:R-:W-:Y:S02]  /*1b7a0*/  ISETP.LT.AND P4, PT, R21.reuse, c[0x0][0x178], !P4 ;  /* 0x00005e0015007a0c */ /* 0x044fe40006781270 */
[----:B------:R-:W-:-:S11]  /*1b7b0*/  ISETP.LT.AND P6, PT, R21, c[0x0][0x178], !P6 ;  /* 0x00005e0015007a0c */ /* 0x000fd600077c1270 */
[----:B------:R0:W-:Y:S01]  /*1b7c0*/  @P4 STG.E.U16 [R8.64], R12 ;  /* 0x0000000c08004986 */ /* 0x0001e2000c101506 */
[----:B------:R-:W-:Y:S02]  /*1b7d0*/  ISETP.LT.AND P4, PT, R19, c[0x0][0x178], !P1 ;  /* 0x00005e0013007a0c */ /* 0x000fe40004f81270 */
[----:B------:R-:W-:Y:S01]  /*1b7e0*/  ISETP.LT.AND P1, PT, R21, c[0x0][0x178], !P1 ;  /* 0x00005e0015007a0c */ /* 0x000fe20004f21270 */
[C---:B0-----:R-:W-:Y:S01]  /*1b7f0*/  IMAD.WIDE R8, R0.reuse, 0x2, R2 ;  /* 0x0000000200087825 */ /* 0x041fe200078e0202 */
[----:B------:R-:W-:-:S04]  /*1b800*/  IADD3 R0, R0, c[0x0][0x198], RZ ;  /* 0x0000660000007a10 */ /* 0x000fc80007ffe0ff */
[----:B------:R-:W-:Y:S01]  /*1b810*/  @P0 STG.E.U16 [R8.64], R17 ;  /* 0x0000001108000986 */ /* 0x000fe2000c101506 */
[C---:B---3--:R-:W-:Y:S02]  /*1b820*/  IADD3 R13, R25.reuse, 0x14, RZ ;  /* 0x00000014190d7810 */ /* 0x048fe40007ffe0ff */
[----:B------:R-:W-:Y:S01]  /*1b830*/  IADD3 R12, R25, 0x15, RZ ;  /* 0x00000015190c7810 */ /* 0x000fe20007ffe0ff */
[----:B------:R0:W-:Y:S01]  /*1b840*/  @P6 STG.E.U16 [R4.64], R6 ;  /* 0x0000000604006986 */ /* 0x0001e2000c101506 */
[----:B------:R-:W-:Y:S02]  /*1b850*/  ISETP.LT.AND P6, PT, R19, c[0x0][0x178], !P3 ;  /* 0x00005e0013007a0c */ /* 0x000fe40005fc1270 */
[----:B------:R-:W-:Y:S02]  /*1b860*/  ISETP.GE.AND P2, PT, R13, c[0x0][0x17c], PT ;  /* 0x00005f000d007a0c */ /* 0x000fe40003f46270 */
[----:B------:R-:W-:Y:S02]  /*1b870*/  ISETP.GE.AND P0, PT, R12, c[0x0][0x17c], PT ;  /* 0x00005f000c007a0c */ /* 0x000fe40003f06270 */
[----:B------:R-:W-:-:S02]  /*1b880*/  PRMT R12, R17, 0x7632, R12 ;  /* 0x00007632110c7816 */ /* 0x000fc4000000000c */
[----:B------:R-:W-:Y:S01]  /*1b890*/  PRMT R13, R6, 0x7632, R13 ;  /* 0x00007632060d7816 */ /* 0x000fe2000000000d */
[C---:B0-----:R-:W-:Y:S01]  /*1b8a0*/  IMAD.WIDE R4, R0.reuse, 0x2, R2 ;  /* 0x0000000200047825 */ /* 0x041fe200078e0202 */
[C---:B------:R-:W-:Y:S02]  /*1b8b0*/  IADD3 R6, R0.reuse, c[0x0][0x198], RZ ;  /* 0x0000660000067a10 */ /* 0x040fe40007ffe0ff */
[----:B------:R-:W-:Y:S01]  /*1b8c0*/  ISETP.LT.AND P3, PT, R21, c[0x0][0x178], !P3 ;  /* 0x00005e0015007a0c */ /* 0x000fe20005f61270 */
[----:B------:R-:W-:Y:S01]  /*1b8d0*/  IMAD.WIDE R8, R0, 0x2, R28 ;  /* 0x0000000200087825 */ /* 0x000fe200078e021c */
[----:B------:R0:W-:Y:S01]  /*1b8e0*/  @P4 STG.E.U16 [R4.64], R12 ;  /* 0x0000000c04004986 */ /* 0x0001e2000c101506 */
[----:B------:R-:W-:Y:S02]  /*1b8f0*/  IADD3 R0, R25, 0x16, RZ ;  /* 0x0000001619007810 */ /* 0x000fe40007ffe0ff */
[----:B------:R-:W-:Y:S01]  /*1b900*/  ISETP.LT.AND P4, PT, R19, c[0x0][0x178], !P5 ;  /* 0x00005e0013007a0c */ /* 0x000fe20006f81270 */
[----:B------:R1:W-:Y:S01]  /*1b910*/  @P1 STG.E.U16 [R8.64], R13 ;  /* 0x0000000d08001986 */ /* 0x0003e2000c101506 */
[----:B------:R-:W-:-:S02]  /*1b920*/  ISETP.GE.AND P1, PT, R0, c[0x0][0x17c], PT ;  /* 0x00005f0000007a0c */ /* 0x000fc40003f26270 */
[C---:B------:R-:W-:Y:S01]  /*1b930*/  IADD3 R0, R6.reuse, c[0x0][0x198], RZ ;  /* 0x0000660006007a10 */ /* 0x040fe20007ffe0ff */
[----:B0-----:R-:W-:Y:S01]  /*1b940*/  IMAD.WIDE R4, R6, 0x2, R2 ;  /* 0x0000000206047825 */ /* 0x001fe200078e0202 */
[----:B-1----:R-:W-:-:S04]  /*1b950*/  IADD3 R8, R25, 0x17, RZ ;  /* 0x0000001719087810 */ /* 0x002fc80007ffe0ff */
[----:B------:R0:W-:Y:S01]  /*1b960*/  @P6 STG.E.U16 [R4.64], R24 ;  /* 0x0000001804006986 */ /* 0x0001e2000c101506 */
[----:B------:R-:W-:Y:S01]  /*1b970*/  ISETP.GE.AND P6, PT, R8, c[0x0][0x17c], PT ;  /* 0x00005f0008007a0c */ /* 0x000fe20003fc6270 */
[----:B------:R-:W-:Y:S01]  /*1b980*/  IMAD.WIDE R8, R0, 0x2, R2 ;  /* 0x0000000200087825 */ /* 0x000fe200078e0202 */
[----:B------:R-:W-:-:S03]  /*1b990*/  ISETP.LT.AND P5, PT, R21, c[0x0][0x178], !P5 ;  /* 0x00005e0015007a0c */ /* 0x000fc60006fa1270 */
[----:B0-----:R-:W-:Y:S01]  /*1b9a0*/  IMAD.WIDE R4, R6, 0x2, R28 ;  /* 0x0000000206047825 */ /* 0x001fe200078e021c */
[----:B------:R-:W-:-:S04]  /*1b9b0*/  PRMT R6, R24, 0x7632, R6 ;  /* 0x0000763218067816 */ /* 0x000fc80000000006 */
[----:B-----5:R0:W-:Y:S01]  /*1b9c0*/  @P3 STG.E.U16 [R4.64], R10 ;  /* 0x0000000a04003986 */ /* 0x0201e2000c101506 */
[----:B------:R-:W-:Y:S02]  /*1b9d0*/  ISETP.LT.AND P3, PT, R19, c[0x0][0x178], !P2 ;  /* 0x00005e0013007a0c */ /* 0x000fe40005761270 */
[----:B------:R-:W-:Y:S01]  /*1b9e0*/  ISETP.LT.AND P2, PT, R21, c[0x0][0x178], !P2 ;  /* 0x00005e0015007a0c */ /* 0x000fe20005741270 */
[----:B------:R1:W-:Y:S01]  /*1b9f0*/  @P4 STG.E.U16 [R8.64], R6 ;  /* 0x0000000608004986 */ /* 0x0003e2000c101506 */
[----:B------:R-:W-:Y:S01]  /*1ba00*/  PRMT R16, R10, 0x7632, R16 ;  /* 0x000076320a107816 */ /* 0x000fe20000000010 */
[C---:B0-----:R-:W-:Y:S01]  /*1ba10*/  IMAD.WIDE R4, R0.reuse, 0x2, R28 ;  /* 0x0000000200047825 */ /* 0x041fe200078e021c */
[----:B-1----:R-:W-:-:S04]  /*1ba20*/  IADD3 R6, R0, c[0x0][0x198], RZ ;  /* 0x0000660000067a10 */ /* 0x002fc80007ffe0ff */
[----:B------:R-:W-:Y:S01]  /*1ba30*/  @P5 STG.E.U16 [R4.64], R16 ;  /* 0x0000001004005986 */ /* 0x000fe2000c101506 */
[----:B------:R-:W-:-:S04]  /*1ba40*/  IMAD.WIDE R8, R6, 0x2, R2 ;  /* 0x0000000206087825 */ /* 0x000fc800078e0202 */
[----:B------:R-:W-:Y:S01]  /*1ba50*/  IMAD.WIDE R12, R6, 0x2, R28 ;  /* 0x00000002060c7825 */ /* 0x000fe200078e021c */
[----:B------:R0:W-:Y:S01]  /*1ba60*/  @P3 STG.E.U16 [R8.64], R18 ;  /* 0x0000001208003986 */ /* 0x0001e2000c101506 */
[----:B------:R-:W-:-:S03]  /*1ba70*/  IADD3 R0, R25, 0x19, RZ ;  /* 0x0000001919007810 */ /* 0x000fc60007ffe0ff */
[----:B----4-:R1:W-:Y:S01]  /*1ba80*/  @P2 STG.E.U16 [R12.64], R22 ;  /* 0x000000160c002986 */ /* 0x0103e2000c101506 */
[----:B------:R-:W-:Y:S02]  /*1ba90*/  ISETP.LT.AND P2, PT, R19, c[0x0][0x178], !P0 ;  /* 0x00005e0013007a0c */ /* 0x000fe40004741270 */
[----:B------:R-:W-:Y:S02]  /*1baa0*/  ISETP.LT.AND P0, PT, R21, c[0x0][0x178], !P0 ;  /* 0x00005e0015007a0c */ /* 0x000fe40004701270 */
[----:B------:R-:W-:Y:S02]  /*1bab0*/  ISETP.LT.AND P3, PT, R19, c[0x0][0x178], !P1 ;  /* 0x00005e0013007a0c */ /* 0x000fe40004f61270 */
[----:B0-----:R-:W-:Y:S02]  /*1bac0*/  IADD3 R8, R6, c[0x0][0x198], RZ ;  /* 0x0000660006087a10 */ /* 0x001fe40007ffe0ff */
[----:B------:R-:W-:Y:S02]  /*1bad0*/  IADD3 R10, R25, 0x18, RZ ;  /* 0x00000018190a7810 */ /* 0x000fe40007ffe0ff */
[----:B------:R-:W-:-:S02]  /*1bae0*/  ISETP.GE.AND P5, PT, R0, c[0x0][0x17c], PT ;  /* 0x00005f0000007a0c */ /* 0x000fc40003fa6270 */
[----:B------:R-:W-:Y:S02]  /*1baf0*/  ISETP.LT.AND P1, PT, R21, c[0x0][0x178], !P1 ;  /* 0x00005e0015007a0c */ /* 0x000fe40004f21270 */
[C---:B------:R-:W-:Y:S01]  /*1bb00*/  IADD3 R0, R8.reuse, c[0x0][0x198], RZ ;  /* 0x0000660008007a10 */ /* 0x040fe20007ffe0ff */
[----:B------:R-:W-:Y:S01]  /*1bb10*/  IMAD.WIDE R4, R8, 0x2, R2 ;  /* 0x0000000208047825 */ /* 0x000fe200078e0202 */
[----:B------:R-:W-:Y:S02]  /*1bb20*/  ISETP.GE.AND P4, PT, R10, c[0x0][0x17c], PT ;  /* 0x00005f000a007a0c */ /* 0x000fe40003f86270 */
[----:B------:R-:W-:Y:S01]  /*1bb30*/  PRMT R6, R18, 0x7632, R6 ;  /* 0x0000763212067816 */ /* 0x000fe20000000006 */
[----:B------:R-:W-:Y:S01]  /*1bb40*/  IMAD.WIDE R8, R8, 0x2, R28 ;  /* 0x0000000208087825 */ /* 0x000fe200078e021c */
[----:B------:R-:W-:-:S03]  /*1bb50*/  PRMT R10, R22, 0x7632, R10 ;  /* 0x00007632160a7816 */ /* 0x000fc6000000000a */
[C---:B-1----:R-:W-:Y:S01]  /*1bb60*/  IMAD.WIDE R12, R0.reuse, 0x2, R2 ;  /* 0x00000002000c7825 */ /* 0x042fe200078e0202 */
[----:B------:R0:W-:Y:S03]  /*1bb70*/  @P2 STG.E.U16 [R4.64], R6 ;  /* 0x0000000604002986 */ /* 0x0001e6000c101506 */
[----:B------:R-:W-:Y:S01]  /*1bb80*/  IMAD.WIDE R16, R0, 0x2, R28 ;  /* 0x0000000200107825 */ /* 0x000fe200078e021c */
[----:B------:R-:W-:Y:S04]  /*1bb90*/  @P0 STG.E.U16 [R8.64], R10 ;  /* 0x0000000a08000986 */ /* 0x000fe8000c101506 */
[----:B------:R-:W-:Y:S01]  /*1bba0*/  @P3 STG.E.U16 [R12.64], R14 ;  /* 0x0000000e0c003986 */ /* 0x000fe2000c101506 */
[----:B------:R-:W-:-:S03]  /*1bbb0*/  ISETP.LT.AND P3, PT, R19, c[0x0][0x178], !P6 ;  /* 0x00005e0013007a0c */ /* 0x000fc60007761270 */
[----:B------:R-:W2:Y:S01]  /*1bbc0*/  LDL.LU R19, [R1+0x930] ;  /* 0x0009300001137983 */ /* 0x000ea20000300800 */
[----:B0-----:R-:W-:-:S03]  /*1bbd0*/  PRMT R6, R26, 0x7632, R6 ;  /* 0x000076321a067816 */ /* 0x001fc60000000006 */
[----:B------:R0:W-:Y:S04]  /*1bbe0*/  @P1 STG.E.U16 [R16.64], R26 ;  /* 0x0000001a10001986 */ /* 0x0001e8000c101506 */
[----:B------:R-:W3:Y:S04]  /*1bbf0*/  LDL.LU R24, [R1+0x2c] ;  /* 0x00002c0001187983 */ /* 0x000ee80000300800 */
[----:B0-----:R-:W4:Y:S01]  /*1bc00*/  LDL R26, [R1+0x404] ;  /* 0x00040400011a7983 */ /* 0x001f220000100800 */
[----:B------:R-:W-:Y:S02]  /*1bc10*/  ISETP.LT.AND P6, PT, R21, c[0x0][0x178], !P6 ;  /* 0x00005e0015007a0c */ /* 0x000fe400077c1270 */
[----:B------:R-:W-:-:S02]  /*1bc20*/  IADD3 R4, R0, c[0x0][0x198], RZ ;  /* 0x0000660000047a10 */ /* 0x000fc40007ffe0ff */
[----:B------:R-:W-:Y:S02]  /*1bc30*/  PRMT R10, R14, 0x7632, R10 ;  /* 0x000076320e0a7816 */ /* 0x000fe4000000000a */
[C---:B------:R-:W-:Y:S01]  /*1bc40*/  IADD3 R0, R4.reuse, c[0x0][0x198], RZ ;  /* 0x0000660004007a10 */ /* 0x040fe20007ffe0ff */
[----:B------:R-:W-:-:S04]  /*1bc50*/  IMAD.WIDE R8, R4, 0x2, R2 ;  /* 0x0000000204087825 */ /* 0x000fc800078e0202 */
[----:B------:R-:W-:Y:S01]  /*1bc60*/  IMAD.WIDE R4, R4, 0x2, R28 ;  /* 0x0000000204047825 */ /* 0x000fe200078e021c */
[----:B------:R0:W-:Y:S01]  /*1bc70*/  @P3 STG.E.U16 [R8.64], R10 ;  /* 0x0000000a08003986 */ /* 0x0001e2000c101506 */
[----:B------:R-:W-:-:S03]  /*1bc80*/  IADD3 R18, R25, 0x1a, RZ ;  /* 0x0000001a19127810 */ /* 0x000fc60007ffe0ff */
[----:B------:R1:W-:Y:S01]  /*1bc90*/  @P6 STG.E.U16 [R4.64], R6 ;  /* 0x0000000604006986 */ /* 0x0003e2000c101506 */
[----:B------:R-:W-:Y:S01]  /*1bca0*/  ISETP.GE.AND P2, PT, R18, c[0x0][0x17c], PT ;  /* 0x00005f0012007a0c */ /* 0x000fe20003f46270 */
[----:B0-----:R-:W-:-:S04]  /*1bcb0*/  IMAD.WIDE R8, R0, 0x2, R2 ;  /* 0x0000000200087825 */ /* 0x001fc800078e0202 */
[C---:B-1----:R-:W-:Y:S01]  /*1bcc0*/  IMAD.WIDE R4, R0.reuse, 0x2, R28 ;  /* 0x0000000200047825 */ /* 0x042fe200078e021c */
[----:B------:R-:W-:Y:S02]  /*1bcd0*/  IADD3 R6, R0, c[0x0][0x198], RZ ;  /* 0x0000660000067a10 */ /* 0x000fe40007ffe0ff */
[C---:B------:R-:W-:Y:S02]  /*1bce0*/  IADD3 R10, R25.reuse, 0x1d, RZ ;  /* 0x0000001d190a7810 */ /* 0x040fe40007ffe0ff */
[----:B------:R-:W-:Y:S02]  /*1bcf0*/  IADD3 R0, R6, c[0x0][0x198], RZ ;  /* 0x0000660006007a10 */ /* 0x000fe40007ffe0ff */
[C---:B------:R-:W-:Y:S02]  /*1bd00*/  IADD3 R12, R25.reuse, 0x1b, RZ ;  /* 0x0000001b190c7810 */ /* 0x040fe40007ffe0ff */
[----:B------:R-:W-:Y:S02]  /*1bd10*/  IADD3 R13, R25, 0x1c, RZ ;  /* 0x0000001c190d7810 */ /* 0x000fe40007ffe0ff */
[----:B------:R-:W-:-:S02]  /*1bd20*/  ISETP.GE.AND P1, PT, R12, c[0x0][0x17c], PT ;  /* 0x00005f000c007a0c */ /* 0x000fc40003f26270 */
[----:B------:R-:W-:Y:S02]  /*1bd30*/  ISETP.GE.AND P3, PT, R13, c[0x0][0x17c], PT ;  /* 0x00005f000d007a0c */ /* 0x000fe40003f66270 */
[C---:B------:R-:W-:Y:S02]  /*1bd40*/  IADD3 R12, R25.reuse, 0x1f, RZ ;  /* 0x0000001f190c7810 */ /* 0x040fe40007ffe0ff */
[----:B------:R-:W-:Y:S02]  /*1bd50*/  IADD3 R18, R25, 0x22, RZ ;  /* 0x0000002219127810 */ /* 0x000fe40007ffe0ff */
[C---:B----4-:R-:W-:Y:S02]  /*1bd60*/  ISETP.LT.AND P0, PT, R26.reuse, c[0x0][0x178], !P4 ;  /* 0x00005e001a007a0c */ /* 0x050fe40006701270 */
[----:B------:R-:W-:Y:S02]  /*1bd70*/  ISETP.LT.AND P4, PT, R21, c[0x0][0x178], !P4 ;  /* 0x00005e0015007a0c */ /* 0x000fe40006781270 */
[----:B------:R-:W-:-:S02]  /*1bd80*/  ISETP.LT.AND P6, PT, R26, c[0x0][0x178], !P5 ;  /* 0x00005e001a007a0c */ /* 0x000fc40006fc1270 */
[----:B------:R-:W-:-:S07]  /*1bd90*/  ISETP.LT.AND P5, PT, R21, c[0x0][0x178], !P5 ;  /* 0x00005e0015007a0c */ /* 0x000fce0006fa1270 */
[----:B------:R0:W-:Y:S04]  /*1bda0*/  @P0 STG.E.U16 [R8.64], R20 ;  /* 0x0000001408000986 */ /* 0x0001e8000c101506 */
[----:B------:R1:W-:Y:S01]  /*1bdb0*/  @P4 STG.E.U16 [R4.64], R7 ;  /* 0x0000000704004986 */ /* 0x0003e2000c101506 */
[----:B------:R-:W-:Y:S02]  /*1bdc0*/  ISETP.LT.AND P4, PT, R26, c[0x0][0x178], !P2 ;  /* 0x00005e001a007a0c */ /* 0x000fe40005781270 */
[----:B------:R-:W-:Y:S02]  /*1bdd0*/  ISETP.GE.AND P0, PT, R10, c[0x0][0x17c], PT ;  /* 0x00005f000a007a0c */ /* 0x000fe40003f06270 */
[----:B0-----:R-:W-:Y:S01]  /*1bde0*/  PRMT R8, R20, 0x7632, R8 ;  /* 0x0000763214087816 */ /* 0x001fe20000000008 */
[----:B-1----:R-:W-:Y:S01]  /*1bdf0*/  IMAD.WIDE R4, R6, 0x2, R2 ;  /* 0x0000000206047825 */ /* 0x002fe200078e0202 */
[----:B------:R-:W-:-:S04]  /*1be00*/  PRMT R10, R7, 0x7632, R10 ;  /* 0x00007632070a7816 */ /* 0x000fc8000000000a */
[----:B------:R0:W-:Y:S01]  /*1be10*/  @P6 STG.E.U16 [R4.64], R8 ;  /* 0x0000000804006986 */ /* 0x0001e2000c101506 */
[----:B------:R-:W-:Y:S01]  /*1be20*/  ISETP.LT.AND P2, PT, R21, c[0x0][0x178], !P2 ;  /* 0x00005e0015007a0c */ /* 0x000fe20005741270 */
[----:B0-----:R-:W-:-:S04]  /*1be30*/  IMAD.WIDE R4, R6, 0x2, R28 ;  /* 0x0000000206047825 */ /* 0x001fc800078e021c */
[----:B------:R-:W-:Y:S01]  /*1be40*/  IMAD.WIDE R6, R0, 0x2, R2 ;  /* 0x0000000200067825 */ /* 0x000fe200078e0202 */
[----:B------:R0:W-:Y:S04]  /*1be50*/  @P5 STG.E.U16 [R4.64], R10 ;  /* 0x0000000a04005986 */ /* 0x0001e8000c101506 */
[----:B---3--:R1:W-:Y:S01]  /*1be60*/  @P4 STG.E.U16 [R6.64], R24 ;  /* 0x0000001806004986 */ /* 0x0083e2000c101506 */
[----:B------:R-:W-:Y:S02]  /*1be70*/  IADD3 R8, R25, 0x1e, RZ ;  /* 0x0000001e19087810 */ /* 0x000fe40007ffe0ff */
[----:B0-----:R-:W-:Y:S02]  /*1be80*/  PRMT R10, R24, 0x7632, R10 ;  /* 0x00007632180a7816 */ /* 0x001fe4000000000a */
[----:B-1----:R-:W0:Y:S01]  /*1be90*/  S2R R24, SR_TID.X ;  /* 0x0000000000187919 */ /* 0x002e220000002100 */
[----:B------:R-:W-:Y:S01]  /*1bea0*/  ISETP.GE.AND P6, PT, R8, c[0x0][0x17c], PT ;  /* 0x00005f0008007a0c */ /* 0x000fe20003fc6270 */
[----:B------:R-:W-:Y:S01]  /*1beb0*/  IMAD.WIDE R8, R0, 0x2, R28 ;  /* 0x0000000200087825 */ /* 0x000fe200078e021c */
[----:B------:R-:W-:-:S02]  /*1bec0*/  ISETP.LT.AND P4, PT, R26, c[0x0][0x178], !P1 ;  /* 0x00005e001a007a0c */ /* 0x000fc40004f81270 */
[C---:B------:R-:W-:Y:S02]  /*1bed0*/  ISETP.LT.AND P1, PT, R21.reuse, c[0x0][0x178], !P1 ;  /* 0x00005e0015007a0c */ /* 0x040fe40004f21270 */
[----:B------:R1:W-:Y:S01]  /*1bee0*/  @P2 STG.E.U16 [R8.64], R11 ;  /* 0x0000000b08002986 */ /* 0x0003e2000c101506 */
[----:B------:R-:W-:Y:S02]  /*1bef0*/  IADD3 R4, R0, c[0x0][0x198], RZ ;  /* 0x0000660000047a10 */ /* 0x000fe40007ffe0ff */
[----:B------:R-:W-:Y:S02]  /*1bf00*/  ISETP.LT.AND P2, PT, R26, c[0x0][0x178], !P3 ;  /* 0x00005e001a007a0c */ /* 0x000fe40005f41270 */
[C---:B------:R-:W-:Y:S01]  /*1bf10*/  IADD3 R0, R4.reuse, c[0x0][0x198], RZ ;  /* 0x0000660004007a10 */ /* 0x040fe20007ffe0ff */
[C---:B------:R-:W-:Y:S01]  /*1bf20*/  IMAD.WIDE R6, R4.reuse, 0x2, R2 ;  /* 0x0000000204067825 */ /* 0x040fe200078e0202 */
[----:B------:R-:W-:Y:S02]  /*1bf30*/  ISETP.LT.AND P3, PT, R21, c[0x0][0x178], !P3 ;  /* 0x00005e0015007a0c */ /* 0x000fe40005f61270 */
[----:B-1----:R-:W-:Y:S01]  /*1bf40*/  PRMT R11, R11, 0x7632, R11 ;  /* 0x000076320b0b7816 */ /* 0x002fe2000000000b */
[----:B------:R-:W-:Y:S01]  /*1bf50*/  IMAD.WIDE R8, R4, 0x2, R28 ;  /* 0x0000000204087825 */ /* 0x000fe200078e021c */
[----:B0-----:R-:W-:-:S03]  /*1bf60*/  LOP3.LUT R13, R24, 0x7f, RZ, 0xc0, !PT ;  /* 0x0000007f180d7812 */ /* 0x001fc600078ec0ff */
[----:B------:R-:W-:Y:S01]  /*1bf70*/  IMAD.WIDE R4, R0, 0x2, R2 ;  /* 0x0000000200047825 */ /* 0x000fe200078e0202 */
[----:B------:R-:W-:-:S03]  /*1bf80*/  ISETP.GE.AND P5, PT, R12, c[0x0][0x17c], PT ;  /* 0x00005f000c007a0c */ /* 0x000fc60003fa6270 */
[----:B------:R-:W-:Y:S01]  /*1bf90*/  IMAD.SHL.U32 R24, R24, 0x400, RZ ;  /* 0x0000040018187824 */ /* 0x000fe200078e00ff */
[----:B------:R-:W-:Y:S01]  /*1bfa0*/  @P4 STG.E.U16 [R6.64], R10 ;  /* 0x0000000a06004986 */ /* 0x000fe2000c101506 */
[----:B------:R-:W-:-:S03]  /*1bfb0*/  IADD3 R12, R25, 0x20, RZ ;  /* 0x00000020190c7810 */ /* 0x000fc60007ffe0ff */
[----:B------:R0:W-:Y:S01]  /*1bfc0*/  @P1 STG.E.U16 [R8.64], R11 ;  /* 0x0000000b08001986 */ /* 0x0001e2000c101506 */
[----:B------:R-:W-:-:S03]  /*1bfd0*/  LOP3.LUT R24, R24, 0x1800, RZ, 0xc0, !PT ;  /* 0x0000180018187812 */ /* 0x000fc600078ec0ff */
[----:B--2---:R-:W-:Y:S01]  /*1bfe0*/  @P2 STG.E.U16 [R4.64], R19 ;  /* 0x0000001304002986 */ /* 0x004fe2000c101506 */
[----:B------:R-:W-:Y:S02]  /*1bff0*/  ISETP.LT.AND P2, PT, R26, c[0x0][0x178], !P0 ;  /* 0x00005e001a007a0c */ /* 0x000fe40004741270 */
[----:B------:R-:W-:Y:S02]  /*1c000*/  ISETP.LT.AND P0, PT, R21, c[0x0][0x178], !P0 ;  /* 0x00005e0015007a0c */ /* 0x000fe40004701270 */
[----:B------:R-:W-:Y:S01]  /*1c010*/  ISETP.GE.AND P4, PT, R12, c[0x0][0x17c], PT ;  /* 0x00005f000c007a0c */ /* 0x000fe20003f86270 */
[----:B------:R-:W-:Y:S01]  /*1c020*/  IMAD R24, R13, 0x10, R24 ;  /* 0x000000100d187824 */ /* 0x000fe200078e0218 */
[C---:B------:R-:W-:Y:S01]  /*1c030*/  IADD3 R12, R0.reuse, c[0x0][0x198], RZ ;  /* 0x00006600000c7a10 */ /* 0x040fe20007ffe0ff */
[----:B0-----:R-:W-:Y:S01]  /*1c040*/  IMAD.WIDE R10, R0, 0x2, R28 ;  /* 0x00000002000a7825 */ /* 0x001fe200078e021c */
[----:B------:R-:W-:Y:S02]  /*1c050*/  ISETP.LT.AND P1, PT, R26, c[0x0][0x178], !P6 ;  /* 0x00005e001a007a0c */ /* 0x000fe40007721270 */
[----:B------:R-:W-:Y:S01]  /*1c060*/  ISETP.LT.AND P6, PT, R21, c[0x0][0x178], !P6 ;  /* 0x00005e0015007a0c */ /* 0x000fe200077c1270 */
[----:B------:R0:W1:Y:S01]  /*1c070*/  LDS.128 R4, [R24] ;  /* 0x0000000018047984 */ /* 0x0000620000000c00 */
[----:B------:R-:W-:-:S02]  /*1c080*/  PRMT R8, R19, 0x7632, R8 ;  /* 0x0000763213087816 */ /* 0x000fc40000000008 */
[----:B------:R-:W-:Y:S01]  /*1c090*/  IADD3 R0, R12, c[0x0][0x198], RZ ;  /* 0x000066000c007a10 */ /* 0x000fe20007ffe0ff */
[----:B------:R2:W-:Y:S01]  /*1c0a0*/  @P3 STG.E.U16 [R10.64], R23 ;  /* 0x000000170a003986 */ /* 0x0005e2000c101506 */
[----:B------:R-:W-:-:S03]  /*1c0b0*/  PRMT R9, R23, 0x7632, R9 ;  /* 0x0000763217097816 */ /* 0x000fc60000000009 */
[----:B0-----:R-:W3:Y:S01]  /*1c0c0*/  LDL.LU R24, [R1+0xd0] ;  /* 0x0000d00001187983 */ /* 0x001ee20000300800 */
[----:B------:R-:W-:-:S04]  /*1c0d0*/  IMAD.WIDE R16, R0, 0x2, R2 ;  /* 0x0000000200107825 */ /* 0x000fc800078e0202 */
[----:B--2---:R-:W-:-:S04]  /*1c0e0*/  IMAD.WIDE R10, R12, 0x2, R2 ;  /* 0x000000020c0a7825 */ /* 0x004fc800078e0202 */
[----:B------:R-:W-:Y:S01]  /*1c0f0*/  IMAD.WIDE R12, R12, 0x2, R28 ;  /* 0x000000020c0c7825 */ /* 0x000fe200078e021c */
[----:B------:R-:W-:Y:S04]  /*1c100*/  @P2 STG.E.U16 [R10.64], R8 ;  /* 0x000000080a002986 */ /* 0x000fe8000c101506 */
[----:B------:R0:W-:Y:S01]  /*1c110*/  @P0 STG.E.U16 [R12.64], R9 ;  /* 0x000000090c000986 */ /* 0x0001e2000c101506 */
[----:B------:R-:W-:Y:S02]  /*1c120*/  ISETP.GE.AND P2, PT, R18, c[0x0][0x17c], PT ;  /* 0x00005f0012007a0c */ /* 0x000fe40003f46270 */
[----:B------:R-:W-:Y:S01]  /*1c130*/  PRMT R18, R27, 0x7632, R18 ;  /* 0x000076321b127816 */ /* 0x000fe20000000012 */
[----:B------:R-:W-:Y:S01]  /*1c140*/  @P1 STG.E.U16 [R16.64], R15 ;  /* 0x0000000f10001986 */ /* 0x000fe2000c101506 */
[----:B0-----:R-:W-:-:S05]  /*1c150*/  IMAD.WIDE R12, R0, 0x2, R28 ;  /* 0x00000002000c7825 */ /* 0x001fca00078e021c */
[----:B------:R0:W-:Y:S04]  /*1c160*/  @P6 STG.E.U16 [R12.64], R27 ;  /* 0x0000001b0c006986 */ /* 0x0001e8000c101506 */
[----:B0-----:R-:W2:Y:S01]  /*1c170*/  LDL.LU R27, [R1+0x400] ;  /* 0x00040000011b7983 */ /* 0x001ea20000300800 */
[----:B------:R-:W-:Y:S02]  /*1c180*/  IADD3 R14, R25, 0x21, RZ ;  /* 0x00000021190e7810 */ /* 0x000fe40007ffe0ff */
[----:B------:R-:W-:Y:S02]  /*1c190*/  ISETP.LT.AND P1, PT, R26, c[0x0][0x178], !P5 ;  /* 0x00005e001a007a0c */ /* 0x000fe40006f21270 */
[----:B------:R-:W-:Y:S02]  /*1c1a0*/  ISETP.GE.AND P3, PT, R14, c[0x0][0x17c], PT ;  /* 0x00005f000e007a0c */ /* 0x000fe40003f66270 */
[----:B------:R-:W-:-:S02]  /*1c1b0*/  IADD3 R14, R0, c[0x0][0x198], RZ ;  /* 0x00006600000e7a10 */ /* 0x000fc40007ffe0ff */
[----:B------:R-:W-:Y:S02]  /*1c1c0*/  ISETP.LT.AND P5, PT, R21, c[0x0][0x178], !P5 ;  /* 0x00005e0015007a0c */ /* 0x000fe40006fa1270 */
[----:B------:R-:W-:Y:S01]  /*1c1d0*/  ISETP.LT.AND P6, PT, R26, c[0x0][0x178], !P4 ;  /* 0x00005e001a007a0c */ /* 0x000fe200067c1270 */
[C---:B------:R-:W-:Y:S01]  /*1c1e0*/  IMAD.WIDE R12, R14.reuse, 0x2, R2 ;  /* 0x000000020e0c7825 */ /* 0x040fe200078e0202 */
[----:B------:R-:W-:Y:S02]  /*1c1f0*/  PRMT R15, R15, 0x7632, R15 ;  /* 0x000076320f0f7816 */ /* 0x000fe4000000000f */
[----:B------:R-:W-:Y:S02]  /*1c200*/  ISETP.LT.AND P4, PT, R21, c[0x0][0x178], !P4 ;  /* 0x00005e0015007a0c */ /* 0x000fe40006781270 */
[----:B------:R-:W-:Y:S02]  /*1c210*/  IADD3 R0, R14, c[0x0][0x198], RZ ;  /* 0x000066000e007a10 */ /* 0x000fe40007ffe0ff */
[----:B------:R-:W-:Y:S01]  /*1c220*/  IADD3 R16, R25, 0x23, RZ ;  /* 0x0000002319107810 */ /* 0x000fe20007ffe0ff */
[----:B------:R0:W-:Y:S03]  /*1c230*/  @P1 STG.E.U16 [R12.64], R15 ;  /* 0x0000000f0c001986 */ /* 0x0001e6000c101506 */
[----:B------:R-:W-:Y:S01]  /*1c240*/  ISETP.GE.AND P0, PT, R16, c[0x0][0x17c], PT ;  /* 0x00005f0010007a0c */ /* 0x000fe20003f06270 */
[----:B------:R-:W-:-:S04]  /*1c250*/  IMAD.WIDE R16, R0, 0x2, R28 ;  /* 0x0000000200107825 */ /* 0x000fc800078e021c */
[----:B0-----:R-:W-:-:S04]  /*1c260*/  IMAD.WIDE R12, R14, 0x2, R28 ;  /* 0x000000020e0c7825 */ /* 0x001fc800078e021c */
[C---:B------:R-:W-:Y:S01]  /*1c270*/  IMAD.WIDE R14, R0.reuse, 0x2, R2 ;  /* 0x00000002000e7825 */ /* 0x040fe200078e0202 */
[----:B------:R0:W-:Y:S02]  /*1c280*/  @P5 STG.E.U16 [R12.64], R18 ;  /* 0x000000120c005986 */ /* 0x0001e4000c101506 */
[----:B0-----:R-:W-:Y:S02]  /*1c290*/  IADD3 R18, R0, c[0x0][0x198], RZ ;  /* 0x0000660000127a10 */ /* 0x001fe40007ffe0ff */
[----:B---3--:R-:W-:Y:S04]  /*1c2a0*/  @P6 STG.E.U16 [R14.64], R24 ;  /* 0x000000180e006986 */ /* 0x008fe8000c101506 */
[----:B-1----:R0:W-:Y:S01]  /*1c2b0*/  @P4 STG.E.U16 [R16.64], R4 ;  /* 0x0000000410004986 */ /* 0x0021e2000c101506 */
[----:B------:R-:W-:-:S02]  /*1c2c0*/  ISETP.LT.AND P4, PT, R26, c[0x0][0x178], !P3 ;  /* 0x00005e001a007a0c */ /* 0x000fc40005f81270 */
[----:B------:R-:W-:Y:S02]  /*1c2d0*/  ISETP.LT.AND P6, PT, R26, c[0x0][0x178], !P2 ;  /* 0x00005e001a007a0c */ /* 0x000fe400057c1270 */
[C---:B------:R-:W-:Y:S02]  /*1c2e0*/  ISETP.LT.AND P3, PT, R21.reuse, c[0x0][0x178], !P3 ;  /* 0x00005e0015007a0c */ /* 0x040fe40005f61270 */
[----:B------:R-:W-:Y:S02]  /*1c2f0*/  ISETP.LT.AND P2, PT, R21, c[0x0][0x178], !P2 ;  /* 0x00005e0015007a0c */ /* 0x000fe40005741270 */
[----:B------:R-:W-:Y:S01]  /*1c300*/  PRMT R0, R24, 0x7632, R0 ;  /* 0x0000763218007816 */ /* 0x000fe20000000000 */
[----:B0-----:R-:W-:-:S05]  /*1c310*/  IMAD.WIDE R16, R18, 0x2, R2 ;  /* 0x0000000212107825 */ /* 0x001fca00078e0202 */
[----:B------:R-:W-:Y:S01]  /*1c320*/  @P4 STG.E.U16 [R16.64], R0 ;  /* 0x0000000010004986 */ /* 0x000fe2000c101506 */
[----:B--2---:R-:W-:-:S04]  /*1c330*/  IADD3 R21, R27, 0x26, RZ ;  /* 0x000000261b157810 */ /* 0x004fc80007ffe0ff */
[----:B------:R-:W-:Y:S02]  /*1c340*/  ISETP.GE.AND P4, PT, R21, c[0x0][0x17c], PT ;  /* 0x00005f0015007a0c */ /* 0x000fe40003f86270 */
[----:B------:R-:W2:Y:S04]  /*1c350*/  LDL.LU R21, [R1+0x70] ;  /* 0x0000700001157983 */ /* 0x000ea80000300800 */
[----:B------:R-:W0:Y:S04]  /*1c360*/  S2R R20, SR_TID.X ;  /* 0x0000000000147919 */ /* 0x000e280000002100 */
[----:B------:R-:W1:Y:S01]  /*1c370*/  S2R R25, SR_TID.X ;  /* 0x0000000000197919 */ /* 0x000e620000002100 */
[C---:B0-----:R-:W-:Y:S01]  /*1c380*/  LOP3.LUT R19, R20.reuse, 0x7f, RZ, 0xc0, !PT ;  /* 0x0000007f14137812 */ /* 0x041fe200078ec0ff */
[----:B------:R-:W-:-:S05]  /*1c390*/  IMAD.SHL.U32 R20, R20, 0x400, RZ ;  /* 0x0000040014147824 */ /* 0x000fca00078e00ff */
[----:B------:R-:W-:-:S05]  /*1c3a0*/  LOP3.LUT R20, R20, 0x1800, RZ, 0xc0, !PT ;  /* 0x0000180014147812 */ /* 0x000fca00078ec0ff */
[----:B------:R-:W-:Y:S01]  /*1c3b0*/  IMAD R20, R19, 0x10, R20 ;  /* 0x0000001013147824 */ /* 0x000fe200078e0214 */
[----:B-1----:R-:W-:-:S04]  /*1c3c0*/  LOP3.LUT R22, R25, 0x7f, RZ, 0xc0, !PT ;  /* 0x0000007f19167812 */ /* 0x002fc800078ec0ff */
[----:B------:R-:W-:Y:S01]  /*1c3d0*/  LOP3.LUT R20, R20, 0x20, RZ, 0x3c, !PT ;  /* 0x0000002014147812 */ /* 0x000fe200078e3cff */
[----:B------:R-:W-:-:S04]  /*1c3e0*/  IMAD.SHL.U32 R25, R25, 0x400, RZ ;  /* 0x0000040019197824 */ /* 0x000fc800078e00ff */
[----:B------:R0:W1:Y:S01]  /*1c3f0*/  LDS.128 R8, [R20] ;  /* 0x0000000014087984 */ /* 0x0000620000000c00 */
[----:B------:R-:W-:Y:S02]  /*1c400*/  IADD3 R19, R27, 0x24, RZ ;  /* 0x000000241b137810 */ /* 0x000fe40007ffe0ff */
[----:B------:R-:W-:Y:S02]  /*1c410*/  LOP3.LUT R25, R25, 0x1800, RZ, 0xc0, !PT ;  /* 0x0000180019197812 */ /* 0x000fe400078ec0ff */
[----:B0-----:R-:W-:-:S04]  /*1c420*/  IADD3 R20, R27, 0x25, RZ ;  /* 0x000000251b147810 */ /* 0x001fc80007ffe0ff */
[----:B------:R-:W-:Y:S02]  /*1c430*/  ISETP.GE.AND P5, PT, R20, c[0x0][0x17c], PT ;  /* 0x00005f0014007a0c */ /* 0x000fe40003fa6270 */
[----:B------:R-:W-:Y:S01]  /*1c440*/  IADD3 R20, R18, c[0x0][0x198], RZ ;  /* 0x0000660012147a10 */ /* 0x000fe20007ffe0ff */
[----:B------:R-:W-:Y:S01]  /*1c450*/  IMAD R25, R22, 0x10, R25 ;  /* 0x0000001016197824 */ /* 0x000fe200078e0219 */
[----:B------:R-:W-:Y:S01]  /*1c460*/  ISETP.GE.AND P1, PT, R19, c[0x0][0x17c], PT ;  /* 0x00005f0013007a0c */ /* 0x000fe20003f26270 */
[----:B------:R-:W-:Y:S01]  /*1c470*/  IMAD.WIDE R18, R18, 0x2, R28 ;  /* 0x0000000212127825 */ /* 0x000fe200078e021c */
[----:B------:R-:W-:-:S03]  /*1c480*/  PRMT R4, R4, 0x7632, R4 ;  /* 0x0000763204047816 */ /* 0x000fc60000000004 */
[----:B------:R-:W-:Y:S02]  /*1c490*/  IMAD.WIDE R22, R20, 0x2, R2 ;  /* 0x0000000214167825 */ /* 0x000fe400078e0202 */
[----:B------:R-:W-:Y:S04]  /*1c4a0*/  @P3 STG.E.U16 [R18.64], R4 ;  /* 0x0000000412003986 */ /* 0x000fe8000c101506 */
[----:B--2---:R0:W-:Y:S04]  /*1c4b0*/  @P6 STG.E.U16 [R22.64], R21 ;  /* 0x0000001516006986 */ /* 0x0041e8000c101506 */
[----:B0-----:R-:W2:Y:S01]  /*1c4c0*/  LDL R23, [R1+0x408] ;  /* 0x0004080001177983 */ /* 0x001ea20000100800 */
[----:B------:R-:W-:-:S05]  /*1c4d0*/  LOP3.LUT R25, R25, 0x40, RZ, 0x3c, !PT ;  /* 0x0000004019197812 */ /* 0x000fca00078e3cff */
[----:B------:R0:W3:Y:S02]  /*1c4e0*/  LDS.128 R12, [R25] ;  /* 0x00000000190c7984 */ /* 0x0000e40000000c00 */
[C---:B0-----:R-:W-:Y:S01]  /*1c4f0*/  IMAD.WIDE R24, R20.reuse, 0x2, R28 ;  /* 0x0000000214187825 */ /* 0x041fe200078e021c */
[----:B------:R-:W-:-:S04]  /*1c500*/  IADD3 R22, R20, c[0x0][0x198], RZ ;  /* 0x0000660014167a10 */ /* 0x000fc80007ffe0ff */
[----:B-1----:R-:W-:Y:S01]  /*1c510*/  @P2 STG.E.U16 [R24.64], R8 ;  /* 0x0000000818002986 */ /* 0x002fe2000c101506 */
[----:B------:R-:W-:Y:S02]  /*1c520*/  ISETP.LT.AND P2, PT, R26, c[0x0][0x178], !P0 ;  /* 0x00005e001a007a0c */ /* 0x000fe40004741270 */
[----:B------:R-:W-:Y:S01]  /*1c530*/  PRMT R0, R21, 0x7632, R0 ;  /* 0x0000763215007816 */ /* 0x000fe20000000000 */
[----:B------:R-:W-:Y:S01]  /*1c540*/  IMAD.WIDE R20, R22, 0x2, R2 ;  /* 0x0000000216147825 */ /* 0x000fe200078e0202 */
[----:B------:R-:W-:Y:S02]  /*1c550*/  ISETP.LT.AND P3, PT, R26, c[0x0][0x178], !P1 ;  /* 0x00005e001a007a0c */ /* 0x000fe40004f61270 */
[----:B------:R-:W-:Y:S02]  /*1c560*/  IADD3 R26, R22, c[0x0][0x198], RZ ;  /* 0x00006600161a7a10 */ /* 0x000fe40007ffe0ff */
[----:B------:R-:W-:-:S05]  /*1c570*/  PRMT R4, R8, 0x7632, R4 ;  /* 0x0000763208047816 */ /* 0x000fca0000000004 */
[----:B------:R-:W-:Y:S01]  /*1c580*/  @P2 STG.E.U16 [R20.64], R0 ;  /* 0x0000000014002986 */ /* 0x000fe2000c101506 */
[C---:B--2---:R-:W-:Y:S02]  /*1c590*/  ISETP.LT.AND P0, PT, R23.reuse, c[0x0][0x178], !P0 ;  /* 0x00005e0017007a0c */ /* 0x044fe40004701270 */
[----:B------:R-:W-:Y:S01]  /*1c5a0*/  ISETP.LT.AND P6, PT, R23, c[0x0][0x178], !P1 ;  /* 0x00005e0017007a0c */ /* 0x000fe20004fc1270 */
[----:B------:R-:W-:-:S10]  /*1c5b0*/  IMAD.WIDE R22, R22, 0x2, R28 ;  /* 0x0000000216167825 */ /* 0x000fd400078e021c */
[----:B------:R0:W-:Y:S04]  /*1c5c0*/  @P0 STG.E.U16 [R22.64], R4 ;  /* 0x0000000416000986 */ /* 0x0001e8000c101506 */
[----:B0-----:R-:W2:Y:S01]  /*1c5d0*/  LDL.LU R22, [R1+0x60] ;  /* 0x0000600001167983 */ /* 0x001ea20000300800 */
[----:B------:R-:W-:-:S03]  /*1c5e0*/  IADD3 R24, R27, 0x27, RZ ;  /* 0x000000271b187810 */ /* 0x000fc60007ffe0ff */
[----:B------:R-:W4:Y:S01]  /*1c5f0*/  LDL R23, [R1+0x404] ;  /* 0x0004040001177983 */ /* 0x000f220000100800 */
[----:B------:R-:W-:Y:S01]  /*1c600*/  ISETP.GE.AND P1, PT, R24, c[0x0][0x17c], PT ;  /* 0x00005f0018007a0c */ /* 0x000fe20003f26270 */
[C---:B------:R-:W-:Y:S01]  /*1c610*/  IMAD.WIDE R24, R26.reuse, 0x2, R2 ;  /* 0x000000021a187825 */ /* 0x040fe200078e0202 */
[C---:B------:R-:W-:Y:S02]  /*1c620*/  IADD3 R0, R27.reuse, 0x29, RZ ;  /* 0x000000291b007810 */ /* 0x040fe40007ffe0ff */
[----:B------:R-:W-:Y:S01]  /*1c630*/  IADD3 R8, R27, 0x28, RZ ;  /* 0x000000281b087810 */ /* 0x000fe20007ffe0ff */
[----:B------:R-:W-:Y:S01]  /*1c640*/  IMAD.WIDE R20, R26, 0x2, R28 ;  /* 0x000000021a147825 */ /* 0x000fe200078e021c */
[----:B--2---:R0:W-:Y:S04]  /*1c650*/  @P3 STG.E.U16 [R24.64], R22 ;  /* 0x0000001618003986 */ /* 0x0041e8000c101506 */
[----:B0-----:R-:W2:Y:S01]  /*1c660*/  LDL R25, [R1+0x408] ;  /* 0x0004080001197983 */ /* 0x001ea20000100800 */
[----:B----4-:R-:W-:-:S02]  /*1c670*/  ISETP.LT.AND P3, PT, R23, c[0x0][0x178], !P5 ;  /* 0x00005e0017007a0c */ /* 0x010fc40006f61270 */
[----:B------:R-:W-:Y:S01]  /*1c680*/  ISETP.GE.AND P0, PT, R0, c[0x0][0x17c], PT ;  /* 0x00005f0000007a0c */ /* 0x000fe20003f06270 */
[----:B---3--:R0:W-:Y:S01]  /*1c690*/  @P6 STG.E.U16 [R20.64], R12 ;  /* 0x0000000c14006986 */ /* 0x0081e2000c101506 */
[----:B------:R-:W-:Y:S02]  /*1c6a0*/  IADD3 R0, R26, c[0x0][0x198], RZ ;  /* 0x000066001a007a10 */ /* 0x000fe40007ffe0ff */
[----:B------:R-:W-:Y:S01]  /*1c6b0*/  ISETP.GE.AND P2, PT, R8, c[0x0][0x17c], PT ;  /* 0x00005f0008007a0c */ /* 0x000fe20003f46270 */
[----:B------:R-:W3:Y:S01]  /*1c6c0*/  LDL.LU R24, [R1+0x40] ;  /* 0x0000400001187983 */ /* 0x000ee20000300800 */
[----:B------:R-:W-:Y:S02]  /*1c6d0*/  PRMT R4, R22, 0x7632, R4 ;  /* 0x0000763216047816 */ /* 0x000fe40000000004 */
[----:B------:R-:W-:Y:S01]  /*1c6e0*/  PRMT R8, R12, 0x7632, R8 ;  /* 0x000076320c087816 */ /* 0x000fe20000000008 */
[----:B------:R-:W4:Y:S01]  /*1c6f0*/  LDL.LU R26, [R1+0x408] ;  /* 0x00040800011a7983 */ /* 0x000f220000300800 */
[----:B0-----:R-:W-:Y:S01]  /*1c700*/  IMAD.WIDE R20, R0, 0x2, R2 ;  /* 0x0000000200147825 */ /* 0x001fe200078e0202 */
[----:B------:R-:W-:-:S04]  /*1c710*/  IADD3 R12, R27, 0x2a, RZ ;  /* 0x0000002a1b0c7810 */ /* 0x000fc80007ffe0ff */
[----:B------:R0:W-:Y:S01]  /*1c720*/  @P3 STG.E.U16 [R20.64], R4 ;  /* 0x0000000414003986 */ /* 0x0001e2000c101506 */
[----:B------:R-:W-:-:S03]  /*1c730*/  ISETP.GE.AND P3, PT, R12, c[0x0][0x17c], PT ;  /* 0x00005f000c007a0c */ /* 0x000fc60003f66270 */
[----:B------:R-:W1:Y:S02]  /*1c740*/  S2R R17, SR_TID.X ;  /* 0x0000000000117919 */ /* 0x000e640000002100 */
[C---:B-1----:R-:W-:Y:S01]  /*1c750*/  LOP3.LUT R16, R17.reuse, 0x7f, RZ, 0xc0, !PT ;  /* 0x0000007f11107812 */ /* 0x042fe200078ec0ff */
[----:B------:R-:W-:Y:S01]  /*1c760*/  IMAD.SHL.U32 R17, R17, 0x400, RZ ;  /* 0x0000040011117824 */ /* 0x000fe200078e00ff */
[----:B--2---:R-:W-:Y:S02]  /*1c770*/  ISETP.LT.AND P5, PT, R25, c[0x0][0x178], !P5 ;  /* 0x00005e0019007a0c */ /* 0x004fe40006fa1270 */
[----:B------:R-:W2:Y:S04]  /*1c780*/  LDL.LU R25, [R1+0xd4] ;  /* 0x0000d40001197983 */ /* 0x000ea80000300800 */
[----:B------:R-:W5:Y:S01]  /*1c790*/  LDL R12, [R1+0x404] ;  /* 0x00040400010c7983 */ /* 0x000f620000100800 */
[----:B------:R-:W-:-:S05]  /*1c7a0*/  LOP3.LUT R17, R17, 0x1800, RZ, 0xc0, !PT ;  /* 0x0000180011117812 */ /* 0x000fca00078ec0ff */
[----:B------:R-:W-:-:S05]  /*1c7b0*/  IMAD R17, R16, 0x10, R17 ;  /* 0x0000001010117824 */ /* 0x000fca00078e0211 */
[----:B------:R-:W-:-:S06]  /*1c7c0*/  LOP3.LUT R17, R17, 0x60, RZ, 0x3c, !PT ;  /* 0x0000006011117812 */ /* 0x000fcc00078e3cff */
[----:B------:R-:W1:Y:S01]  /*1c7d0*/  LDS.128 R16, [R17] ;  /* 0x0000000011107984 */ /* 0x000e620000000c00 */
[----:B------:R-:W-:Y:S01]  /*1c7e0*/  ISETP.LT.AND P6, PT, R23, c[0x0][0x178], !P4 ;  /* 0x00005e0017007a0c */ /* 0x000fe200067c1270 */
[----:B------:R-:W-:Y:S01]  /*1c7f0*/  IMAD.WIDE R22, R0, 0x2, R28 ;  /* 0x0000000200167825 */ /* 0x000fe200078e021c */
[----:B----4-:R-:W-:Y:S02]  /*1c800*/  ISETP.LT.AND P4, PT, R26, c[0x0][0x178], !P4 ;  /* 0x00005e001a007a0c */ /* 0x010fe40006781270 */
[----:B------:R-:W-:Y:S02]  /*1c810*/  IADD3 R0, R0, c[0x0][0x198], RZ ;  /* 0x0000660000007a10 */ /* 0x000fe40007ffe0ff */
[----:B------:R4:W-:Y:S01]  /*1c820*/  @P5 STG.E.U16 [R22.64], R8 ;  /* 0x0000000816005986 */ /* 0x0009e2000c101506 */
[----:B0-----:R-:W-:Y:S02]  /*1c830*/  IADD3 R4, R27, 0x2b, RZ ;  /* 0x0000002b1b047810 */ /* 0x001fe40007ffe0ff */
[----:B------:R-:W-:-:S05]  /*1c840*/  IMAD.WIDE R20, R0, 0x2, R2 ;  /* 0x0000000200147825 */ /* 0x000fca00078e0202 */
[----:B---3--:R0:W-:Y:S01]  /*1c850*/  @P6 STG.E.U16 [R20.64], R24 ;  /* 0x0000001814006986 */ /* 0x0081e2000c101506 */
[C---:B----4-:R-:W-:Y:S01]  /*1c860*/  IMAD.WIDE R22, R0.reuse, 0x2, R28 ;  /* 0x0000000200167825 */ /* 0x050fe200078e021c */
[----:B------:R-:W-:Y:S02]  /*1c870*/  IADD3 R0, R0, c[0x0][0x198], RZ ;  /* 0x0000660000007a10 */ /* 0x000fe40007ffe0ff */
[----:B------:R-:W-:Y:S02]  /*1c880*/  ISETP.GE.AND P6, PT, R4, c[0x0][0x17c], PT ;  /* 0x00005f0004007a0c */ /* 0x000fe40003fc6270 */
[----:B------:R-:W-:Y:S01]  /*1c890*/  PRMT R4, R24, 0x7632, R4 ;  /* 0x0000763218047816 */ /* 0x000fe20000000004 */
[C---:B0-----:R-:W-:Y:S01]  /*1c8a0*/  IMAD.WIDE R20, R0.reuse, 0x2, R2 ;  /* 0x0000000200147825 */ /* 0x041fe200078e0202 */
[----:B------:R-:W-:Y:S01]  /*1c8b0*/  IADD3 R8, R27, 0x2d, RZ ;  /* 0x0000002d1b087810 */ /* 0x000fe20007ffe0ff */
[----:B------:R-:W3:Y:S04]  /*1c8c0*/  LDL.LU R24, [R1+0x74] ;  /* 0x0000740001187983 */ /* 0x000ee80000300800 */
[----:B-1----:R0:W-:Y:S02]  /*1c8d0*/  @P4 STG.E.U16 [R22.64], R16 ;  /* 0x0000001016004986 */ /* 0x0021e4000c101506 */
[----:B0-----:R-:W-:Y:S01]  /*1c8e0*/  IMAD.WIDE R22, R0, 0x2, R28 ;  /* 0x0000000200167825 */ /* 0x001fe200078e021c */
[----:B------:R-:W-:-:S02]  /*1c8f0*/  PRMT R16, R16, 0x7632, R16 ;  /* 0x0000763210107816 */ /* 0x000fc40000000010 */
[----:B------:R-:W-:Y:S02]  /*1c900*/  IADD3 R0, R0, c[0x0][0x198], RZ ;  /* 0x0000660000007a10 */ /* 0x000fe40007ffe0ff */
[----:B-----5:R-:W-:Y:S02]  /*1c910*/  ISETP.LT.AND P5, PT, R12, c[0x0][0x178], !P1 ;  /* 0x00005e000c007a0c */ /* 0x020fe40004fa1270 */
[----:B------:R-:W-:Y:S02]  /*1c920*/  ISETP.LT.AND P1, PT, R26, c[0x0][0x178], !P1 ;  /* 0x00005e001a007a0c */ /* 0x000fe40004f21270 */
[----:B------:R-:W-:Y:S02]  /*1c930*/  ISETP.LT.AND P4, PT, R12, c[0x0][0x178], !P2 ;  /* 0x00005e000c007a0c */ /* 0x000fe40005781270 */
[----:B------:R-:W-:-:S07]  /*1c940*/  ISETP.LT.AND P2, PT, R26, c[0x0][0x178], !P2 ;  /* 0x00005e001a007a0c */ /* 0x000fce0005741270 */
[----:B------:R0:W-:Y:S01]  /*1c950*/  @P5 STG.E.U16 [R20.64], R4 ;  /* 0x0000000414005986 */ /* 0x0001e2000c101506 */
[----:B------:R-:W-:-:S03]  /*1c960*/  ISETP.LT.AND P5, PT, R12, c[0x0][0x178], !P0 ;  /* 0x00005e000c007a0c */ /* 0x000fc600047a1270 */
[----:B------:R1:W-:Y:S01]  /*1c970*/  @P1 STG.E.U16 [R22.64], R16 ;  /* 0x0000001016001986 */ /* 0x0003e2000c101506 */
[----:B0-----:R-:W-:Y:S01]  /*1c980*/  IADD3 R4, R27, 0x2c, RZ ;  /* 0x0000002c1b047810 */ /* 0x001fe20007ffe0ff */
[----:B------:R-:W-:-:S03]  /*1c990*/  IMAD.WIDE R20, R0, 0x2, R2 ;  /* 0x0000000200147825 */ /* 0x000fc600078e0202 */
[----:B------:R-:W-:Y:S02]  /*1c9a0*/  ISETP.GE.AND P1, PT, R4, c[0x0][0x17c], PT ;  /* 0x00005f0004007a0c */ /* 0x000fe40003f26270 */
[----:B------:R-:W-:Y:S01]  /*1c9b0*/  IADD3 R4, R0, c[0x0][0x198], RZ ;  /* 0x0000660000047a10 */ /* 0x000fe20007ffe0ff */
[----:B--2---:R0:W-:Y:S01]  /*1c9c0*/  @P4 STG.E.U16 [R20.64], R25 ;  /* 0x0000001914004986 */ /* 0x0041e2000c101506 */
[----:B------:R-:W-:-:S03]  /*1c9d0*/  ISETP.LT.AND P0, PT, R26, c[0x0][0x178], !P0 ;  /* 0x00005e001a007a0c */ /* 0x000fc60004701270 */
[----:B-1----:R-:W-:Y:S01]  /*1c9e0*/  IMAD.WIDE R22, R4, 0x2, R2 ;  /* 0x0000000204167825 */ /* 0x002fe200078e0202 */
[----:B------:R-:W-:-:S03]  /*1c9f0*/  ISETP.GE.AND P4, PT, R8, c[0x0][0x17c], PT ;  /* 0x00005f0008007a0c */ /* 0x000fc60003f86270 */
[----:B0-----:R-:W-:Y:S01]  /*1ca00*/  IMAD.WIDE R20, R0, 0x2, R28 ;  /* 0x0000000200147825 */ /* 0x001fe200078e021c */
[----:B------:R-:W-:Y:S02]  /*1ca10*/  PRMT R0, R25, 0x7632, R0 ;  /* 0x0000763219007816 */ /* 0x000fe40000000000 */
[----:B------:R-:W-:Y:S01]  /*1ca20*/  PRMT R8, R5, 0x7632, R8 ;  /* 0x0000763205087816 */ /* 0x000fe20000000008 */
[----:B------:R-:W2:Y:S04]  /*1ca30*/  LDL.LU R25, [R1+0x64] ;  /* 0x0000640001197983 */ /* 0x000ea80000300800 */
[----:B------:R-:W-:Y:S04]  /*1ca40*/  @P2 STG.E.U16 [R20.64], R5 ;  /* 0x0000000514002986 */ /* 0x000fe8000c101506 */
[----:B------:R0:W-:Y:S02]  /*1ca50*/  @P5 STG.E.U16 [R22.64], R0 ;  /* 0x0000000016005986 */ /* 0x0001e4000c101506 */
[C---:B0-----:R-:W-:Y:S01]  /*1ca60*/  IADD3 R0, R4.reuse, c[0x0][0x198], RZ ;  /* 0x0000660004007a10 */ /* 0x041fe20007ffe0ff */
[----:B------:R-:W-:-:S05]  /*1ca70*/  IMAD.WIDE R4, R4, 0x2, R28 ;  /* 0x0000000204047825 */ /* 0x000fca00078e021c */
[----:B------:R0:W-:Y:S04]  /*1ca80*/  @P0 STG.E.U16 [R4.64], R8 ;  /* 0x0000000804000986 */ /* 0x0001e8000c101506 */
[----:B0-----:R-:W4:Y:S01]  /*1ca90*/  LDL R5, [R1+0x404] ;  /* 0x0004040001057983 */ /* 0x001f220000100800 */
[----:B------:R-:W-:Y:S01]  /*1caa0*/  ISETP.LT.AND P2, PT, R12, c[0x0][0x178], !P3 ;  /* 0x00005e000c007a0c */ /* 0x000fe20005f41270 */
[----:B------:R-:W-:Y:S01]  /*1cab0*/  IMAD.WIDE R20, R0, 0x2, R2 ;  /* 0x0000000200147825 */ /* 0x000fe200078e0202 */
[----:B------:R-:W-:-:S03]  /*1cac0*/  ISETP.LT.AND P3, PT, R26, c[0x0][0x178], !P3 ;  /* 0x00005e001a007a0c */ /* 0x000fc60005f61270 */
[C---:B------:R-:W-:Y:S01]  /*1cad0*/  IMAD.WIDE R22, R0.reuse, 0x2, R28 ;  /* 0x0000000200167825 */ /* 0x040fe200078e021c */
[----:B------:R-:W-:Y:S02]  /*1cae0*/  IADD3 R12, R27, 0x2e, RZ ;  /* 0x0000002e1b0c7810 */ /* 0x000fe40007ffe0ff */
[----:B------:R-:W-:-:S05]  /*1caf0*/  IADD3 R8, R0, c[0x0][0x198], RZ ;  /* 0x0000660000087a10 */ /* 0x000fca0007ffe0ff */
[----:B---3--:R0:W-:Y:S01]  /*1cb00*/  @P2 STG.E.U16 [R20.64], R24 ;  /* 0x0000001814002986 */ /* 0x0081e2000c101506 */
[----:B------:R-:W-:-:S03]  /*1cb10*/  ISETP.GE.AND P5, PT, R12, c[0x0][0x17c], PT ;  /* 0x00005f000c007a0c */ /* 0x000fc60003fa6270 */
[----:B------:R1:W-:Y:S01]  /*1cb20*/  @P3 STG.E.U16 [R22.64], R9 ;  /* 0x0000000916003986 */ /* 0x0003e2000c101506 */
[----:B------:R-:W-:Y:S02]  /*1cb30*/  PRMT R12, R24, 0x7632, R12 ;  /* 0x00007632180c7816 */ /* 0x000fe4000000000c */
[C---:B0-----:R-:W-:Y:S02]  /*1cb40*/  IADD3 R24, R27.reuse, 0x30, RZ ;  /* 0x000000301b187810 */ /* 0x041fe40007ffe0ff */
[----:B------:R-:W-:Y:S02]  /*1cb50*/  IADD3 R16, R27, 0x2f, RZ ;  /* 0x0000002f1b107810 */ /* 0x000fe40007ffe0ff */
[----:B------:R-:W-:Y:S02]  /*1cb60*/  IADD3 R0, R8, c[0x0][0x198], RZ ;  /* 0x0000660008007a10 */ /* 0x000fe40007ffe0ff */
[----:B------:R-:W-:Y:S02]  /*1cb70*/  ISETP.GE.AND P0, PT, R16, c[0x0][0x17c], PT ;  /* 0x00005f0010007a0c */ /* 0x000fe40003f06270 */
[----:B------:R-:W-:Y:S01]  /*1cb80*/  PRMT R16, R9, 0x7632, R16 ;  /* 0x0000763209107816 */ /* 0x000fe20000000010 */
[----:B------:R-:W-:Y:S01]  /*1cb90*/  IMAD.WIDE R20, R0, 0x2, R2 ;  /* 0x0000000200147825 */ /* 0x000fe200078e0202 */
[----:B----4-:R-:W-:-:S02]  /*1cba0*/  ISETP.LT.AND P2, PT, R5, c[0x0][0x178], !P6 ;  /* 0x00005e0005007a0c */ /* 0x010fc40007741270 */
[----:B------:R-:W-:Y:S01]  /*1cbb0*/  ISETP.LT.AND P3, PT, R5, c[0x0][0x178], !P1 ;  /* 0x00005e0005007a0c */ /* 0x000fe20004f61270 */
[----:B------:R-:W-:Y:S01]  /*1cbc0*/  IMAD.WIDE R4, R8, 0x2, R2 ;  /* 0x0000000208047825 */ /* 0x000fe200078e0202 */
[----:B------:R-:W-:-:S09]  /*1cbd0*/  ISETP.LT.AND P6, PT, R26, c[0x0][0x178], !P6 ;  /* 0x00005e001a007a0c */ /* 0x000fd200077c1270 */
[----:B------:R-:W-:Y:S01]  /*1cbe0*/  @P2 STG.E.U16 [R4.64], R12 ;  /* 0x0000000c04002986 */ /* 0x000fe2000c101506 */
[----:B------:R-:W-:-:S03]  /*1cbf0*/  ISETP.GE.AND P2, PT, R24, c[0x0][0x17c], PT ;  /* 0x00005f0018007a0c */ /* 0x000fc60003f46270 */
[----:B------:R-:W3:Y:S01]  /*1cc00*/  LDL.LU R24, [R1+0x404] ;  /* 0x0004040001187983 */ /* 0x000ee20000300800 */
[----:B-1----:R-:W-:-:S05]  /*1cc10*/  IMAD.WIDE R8, R8, 0x2, R28 ;  /* 0x0000000208087825 */ /* 0x002fca00078e021c */
[----:B------:R-:W-:Y:S04]  /*1cc20*/  @P6 STG.E.U16 [R8.64], R16 ;  /* 0x0000001008006986 */ /* 0x000fe8000c101506 */
[----:B--2---:R0:W-:Y:S04]  /*1cc30*/  @P3 STG.E.U16 [R20.64], R25 ;  /* 0x0000001914003986 */ /* 0x0041e8000c101506 */
[----:B0-----:R-:W2:Y:S01]  /*1cc40*/  LDL.LU R21, [R1+0x44] ;  /* 0x0000440001157983 */ /* 0x001ea20000300800 */
[----:B------:R-:W-:-:S03]  /*1cc50*/  PRMT R12, R25, 0x7632, R12 ;  /* 0x00007632190c7816 */ /* 0x000fc6000000000c */
[----:B------:R-:W4:Y:S01]  /*1cc60*/  LDL.LU R25, [R1+0xd8] ;  /* 0x0000d80001197983 */ /* 0x000f220000300800 */
[----:B------:R-:W-:Y:S01]  /*1cc70*/  ISETP.LT.AND P1, PT, R26, c[0x0][0x178], !P1 ;  /* 0x00005e001a007a0c */ /* 0x000fe20004f21270 */
[C---:B------:R-:W-:Y:S01]  /*1cc80*/  IMAD.WIDE R22, R0.reuse, 0x2, R28 ;  /* 0x0000000200167825 */ /* 0x040fe200078e021c */
[----:B------:R-:W-:-:S04]  /*1cc90*/  IADD3 R4, R0, c[0x0][0x198], RZ ;  /* 0x0000660000047a10 */ /* 0x000fc80007ffe0ff */
[C---:B------:R-:W-:Y:S01]  /*1cca0*/  IADD3 R0, R4.reuse, c[0x0][0x198], RZ ;  /* 0x0000660004007a10 */ /* 0x040fe20007ffe0ff */
[----:B------:R-:W-:-:S04]  /*1ccb0*/  IMAD.WIDE R8, R4, 0x2, R2 ;  /* 0x0000000204087825 */ /* 0x000fc800078e0202 */
[----:B------:R-:W-:Y:S02]  /*1ccc0*/  IMAD.WIDE R4, R4, 0x2, R28 ;  /* 0x0000000204047825 */ /* 0x000fe400078e021c */
[----:B------:R0:W-:Y:S02]  /*1ccd0*/  @P1 STG.E.U16 [R22.64], R13 ;  /* 0x0000000d16001986 */ /* 0x0001e4000c101506 */
[----:B0-----:R-:W-:Y:S02]  /*1cce0*/  PRMT R13, R13, 0x7632, R13 ;  /* 0x000076320d0d7816 */ /* 0x001fe4000000000d */
[----:B---3--:R-:W-:Y:S02]  /*1ccf0*/  ISETP.LT.AND P3, PT, R24, c[0x0][0x178], !P4 ;  /* 0x00005e0018007a0c */ /* 0x008fe40006761270 */
[----:B------:R-:W-:Y:S02]  /*1cd00*/  ISETP.LT.AND P4, PT, R26, c[0x0][0x178], !P4 ;  /* 0x00005e001a007a0c */ /* 0x000fe40006781270 */
[----:B------:R-:W-:-:S02]  /*1cd10*/  ISETP.LT.AND P6, PT, R24, c[0x0][0x178], !P5 ;  /* 0x00005e0018007a0c */ /* 0x000fc40006fc1270 */
[----:B------:R-:W-:-:S07]  /*1cd20*/  ISETP.LT.AND P5, PT, R26, c[0x0][0x178], !P5 ;  /* 0x00005e001a007a0c */ /* 0x000fce0006fa1270 */
[----:B------:R0:W-:Y:S04]  /*1cd30*/  @P3 STG.E.U16 [R8.64], R12 ;  /* 0x0000000c08003986 */ /* 0x0001e8000c101506 */
[----:B------:R1:W-:Y:S01]  /*1cd40*/  @P4 STG.E.U16 [R4.64], R13 ;  /* 0x0000000d04004986 */ /* 0x0003e2000c101506 */
[----:B------:R-:W-:Y:S02]  /*1cd50*/  ISETP.LT.AND P4, PT, R24, c[0x0][0x178], !P0 ;  /* 0x00005e0018007a0c */ /* 0x000fe40004781270 */
[----:B------:R-:W-:Y:S01]  /*1cd60*/  ISETP.LT.AND P0, PT, R26, c[0x0][0x178], !P0 ;  /* 0x00005e001a007a0c */ /* 0x000fe20004701270 */
[----:B0-----:R-:W-:-:S04]  /*1cd70*/  IMAD.WIDE R8, R0, 0x2, R2 ;  /* 0x0000000200087825 */ /* 0x001fc800078e0202 */
[C---:B-1----:R-:W-:Y:S01]  /*1cd80*/  IMAD.WIDE R4, R0.reuse, 0x2, R28 ;  /* 0x0000000200047825 */ /* 0x042fe200078e021c */
[----:B------:R-:W-:Y:S01]  /*1cd90*/  IADD3 R0, R0, c[0x0][0x198], RZ ;  /* 0x0000660000007a10 */ /* 0x000fe20007ffe0ff */
[----:B--2---:R0:W-:Y:S01]  /*1cda0*/  @P6 STG.E.U16 [R8.64], R21 ;  /* 0x0000001508006986 */ /* 0x0041e2000c101506 */
[----:B------:R-:W-:-:S03]  /*1cdb0*/  PRMT R13, R21, 0x7632, R13 ;  /* 0x00007632150d7816 */ /* 0x000fc6000000000d */
[----:B------:R1:W-:Y:S01]  /*1cdc0*/  @P5 STG.E.U16 [R4.64], R17 ;  /* 0x0000001104005986 */ /* 0x0003e2000c101506 */
[----:B------:R-:W-:-:S03]  /*1cdd0*/  ISETP.LT.AND P5, PT, R24, c[0x0][0x178], !P2 ;  /* 0x00005e0018007a0c */ /* 0x000fc600057a1270 */
[----:B0-----:R-:W2:Y:S01]  /*1cde0*/  LDL.LU R21, [R1+0x78] ;  /* 0x0000780001157983 */ /* 0x001ea20000300800 */
[----:B-1----:R-:W-:Y:S01]  /*1cdf0*/  IMAD.WIDE R4, R0, 0x2, R2 ;  /* 0x0000000200047825 */ /* 0x002fe200078e0202 */
[----:B------:R-:W-:-:S03]  /*1ce00*/  PRMT R17, R17, 0x7632, R17 ;  /* 0x0000763211117816 */ /* 0x000fc60000000011 */
[C---:B------:R-:W-:Y:S01]  /*1ce10*/  IMAD.WIDE R8, R0.reuse, 0x2, R28 ;  /* 0x0000000200087825 */ /* 0x040fe200078e021c */
[----:B------:R0:W-:Y:S04]  /*1ce20*/  @P4 STG.E.U16 [R4.64], R13 ;  /* 0x0000000d04004986 */ /* 0x0001e8000c101506 */
[----:B------:R1:W-:Y:S01]  /*1ce30*/  @P0 STG.E.U16 [R8.64], R17 ;  /* 0x0000001108000986 */ /* 0x0003e2000c101506 */
[----:B0-----:R-:W-:-:S05]  /*1ce40*/  IADD3 R4, R0, c[0x0][0x198], RZ ;  /* 0x0000660000047a10 */ /* 0x001fca0007ffe0ff */
[----:B-1----:R-:W-:Y:S01]  /*1ce50*/  IMAD.WIDE R8, R4, 0x2, R2 ;  /* 0x0000000204087825 */ /* 0x002fe200078e0202 */
[----:B----4-:R-:W-:-:S04]  /*1ce60*/  PRMT R13, R25, 0x7632, R13 ;  /* 0x00007632190d7816 */ /* 0x010fc8000000000d */
[----:B------:R0:W-:Y:S04]  /*1ce70*/  @P5 STG.E.U16 [R8.64], R25 ;  /* 0x0000001908005986 */ /* 0x0001e8000c101506 */
[----:B0-----:R-:W3:Y:S01]  /*1ce80*/  LDL.LU R25, [R1+0x68] ;  /* 0x0000680001197983 */ /* 0x001ee20000300800 */
[----:B------:R-:W-:Y:S02]  /*1ce90*/  IADD3 R16, R27, 0x31, RZ ;  /* 0x000000311b107810 */ /* 0x000fe40007ffe0ff */
[----:B------:R-:W-:Y:S01]  /*1cea0*/  ISETP.LT.AND P2, PT, R26, c[0x0][0x178], !P2 ;  /* 0x00005e001a007a0c */ /* 0x000fe20005741270 */
[----:B------:R-:W4:Y:S01]  /*1ceb0*/  LDL.LU R23, [R1+0x48] ;  /* 0x0000480001177983 */ /* 0x000f220000300800 */
[----:B------:R-:W-:-:S04]  /*1cec0*/  ISETP.GE.AND P1, PT, R16, c[0x0][0x17c], PT ;  /* 0x00005f0010007a0c */ /* 0x000fc80003f26270 */
[----:B------:R-:W-:Y:S02]  /*1ced0*/  ISETP.LT.AND P0, PT, R24, c[0x0][0x178], !P1 ;  /* 0x00005e0018007a0c */ /* 0x000fe40004f01270 */
[C---:B------:R-:W-:Y:S01]  /*1cee0*/  IADD3 R0, R4.reuse, c[0x0][0x198], RZ ;  /* 0x0000660004007a10 */ /* 0x040fe20007ffe0ff */
[----:B------:R-:W-:Y:S01]  /*1cef0*/  IMAD.WIDE R4, R4, 0x2, R28 ;  /* 0x0000000204047825 */ /* 0x000fe200078e021c */
[C---:B------:R-:W-:Y:S02]  /*1cf00*/  IADD3 R20, R27.reuse, 0x32, RZ ;  /* 0x000000321b147810 */ /* 0x040fe40007ffe0ff */
[----:B------:R-:W-:Y:S01]  /*1cf10*/  ISETP.LT.AND P1, PT, R26, c[0x0][0x178], !P1 ;  /* 0x00005e001a007a0c */ /* 0x000fe20004f21270 */
[----:B------:R-:W-:Y:S01]  /*1cf20*/  IMAD.WIDE R8, R0, 0x2, R2 ;  /* 0x0000000200087825 */ /* 0x000fe200078e0202 */
[----:B------:R-:W-:Y:S02]  /*1cf30*/  ISETP.GE.AND P3, PT, R20, c[0x0][0x17c], PT ;  /* 0x00005f0014007a0c */ /* 0x000fe40003f66270 */
[----:B------:R-:W-:Y:S01]  /*1cf40*/  IADD3 R12, R27, 0x33, RZ ;  /* 0x000000331b0c7810 */ /* 0x000fe20007ffe0ff */
[----:B------:R0:W-:Y:S01]  /*1cf50*/  @P2 STG.E.U16 [R4.64], R6 ;  /* 0x0000000604002986 */ /* 0x0001e2000c101506 */
[----:B------:R-:W-:-:S02]  /*1cf60*/  PRMT R20, R6, 0x7632, R20 ;  /* 0x0000763206147816 */ /* 0x000fc40000000014 */
[----:B------:R-:W-:Y:S01]  /*1cf70*/  ISETP.GE.AND P6, PT, R12, c[0x0][0x17c], PT ;  /* 0x00005f000c007a0c */ /* 0x000fe20003fc6270 */
[----:B------:R1:W-:Y:S01]  /*1cf80*/  @P0 STG.E.U16 [R8.64], R13 ;  /* 0x0000000d08000986 */ /* 0x0003e2000c101506 */
[----:B------:R-:W-:Y:S02]  /*1cf90*/  ISETP.LT.AND P0, PT, R24, c[0x0][0x178], !P3 ;  /* 0x00005e0018007a0c */ /* 0x000fe40005f01270 */
[----:B------:R-:W-:Y:S02]  /*1cfa0*/  IADD3 R12, R27, 0x34, RZ ;  /* 0x000000341b0c7810 */ /* 0x000fe40007ffe0ff */
[----:B------:R-:W-:Y:S02]  /*1cfb0*/  ISETP.LT.AND P3, PT, R26, c[0x0][0x178], !P3 ;  /* 0x00005e001a007a0c */ /* 0x000fe40005f61270 */
[C---:B------:R-:W-:Y:S01]  /*1cfc0*/  IADD3 R17, R0.reuse, c[0x0][0x198], RZ ;  /* 0x0000660000117a10 */ /* 0x040fe20007ffe0ff */
[----:B0-----:R-:W-:Y:S01]  /*1cfd0*/  IMAD.WIDE R4, R0, 0x2, R28 ;  /* 0x0000000200047825 */ /* 0x001fe200078e021c */
[----:B------:R-:W-:-:S02]  /*1cfe0*/  ISETP.GE.AND P4, PT, R12, c[0x0][0x17c], PT ;  /* 0x00005f000c007a0c */ /* 0x000fc40003f86270 */
[----:B------:R-:W-:Y:S02]  /*1cff0*/  IADD3 R12, R27, 0x35, RZ ;  /* 0x000000351b0c7810 */ /* 0x000fe40007ffe0ff */
[----:B------:R0:W-:Y:S01]  /*1d000*/  @P1 STG.E.U16 [R4.64], R20 ;  /* 0x0000001404001986 */ /* 0x0001e2000c101506 */
[----:B------:R-:W-:Y:S01]  /*1d010*/  ISETP.LT.AND P2, PT, R24, c[0x0][0x178], !P6 ;  /* 0x00005e0018007a0c */ /* 0x000fe20007741270 */
[----:B-1----:R-:W-:Y:S01]  /*1d020*/  IMAD.WIDE R8, R17, 0x2, R28 ;  /* 0x0000000211087825 */ /* 0x002fe200078e021c */
[----:B------:R-:W-:Y:S02]  /*1d030*/  ISETP.GE.AND P5, PT, R12, c[0x0][0x17c], PT ;  /* 0x00005f000c007a0c */ /* 0x000fe40003fa6270 */
[----:B------:R-:W-:Y:S02]  /*1d040*/  IADD3 R12, R27, 0x36, RZ ;  /* 0x000000361b0c7810 */ /* 0x000fe40007ffe0ff */
[C---:B------:R-:W-:Y:S01]  /*1d050*/  IADD3 R6, R17.reuse, c[0x0][0x198], RZ ;  /* 0x0000660011067a10 */ /* 0x040fe20007ffe0ff */
[----:B0-----:R-:W-:Y:S01]  /*1d060*/  IMAD.WIDE R4, R17, 0x2, R2 ;  /* 0x0000000211047825 */ /* 0x001fe200078e0202 */
[----:B------:R-:W-:-:S02]  /*1d070*/  ISETP.LT.AND P6, PT, R26, c[0x0][0x178], !P6 ;  /* 0x00005e001a007a0c */ /* 0x000fc400077c1270 */
[----:B------:R-:W-:Y:S01]  /*1d080*/  ISETP.GE.AND P1, PT, R12, c[0x0][0x17c], PT ;  /* 0x00005f000c007a0c */ /* 0x000fe20003f26270 */
[----:B------:R-:W-:Y:S01]  /*1d090*/  IMAD.WIDE R12, R6, 0x2, R2 ;  /* 0x00000002060c7825 */ /* 0x000fe200078e0202 */
[----:B--2---:R0:W-:Y:S01]  /*1d0a0*/  @P0 STG.E.U16 [R4.64], R21 ;  /* 0x0000001504000986 */ /* 0x0041e2000c101506 */
[----:B------:R-:W-:-:S03]  /*1d0b0*/  PRMT R16, R21, 0x7632, R16 ;  /* 0x0000763215107816 */ /* 0x000fc60000000010 */
[----:B------:R1:W-:Y:S01]  /*1d0c0*/  @P3 STG.E.U16 [R8.64], R10 ;  /* 0x0000000a08003986 */ /* 0x0003e2000c101506 */
[----:B------:R-:W-:-:S03]  /*1d0d0*/  ISETP.LT.AND P3, PT, R24, c[0x0][0x178], !P4 ;  /* 0x00005e0018007a0c */ /* 0x000fc60006761270 */
[----:B------:R2:W-:Y:S01]  /*1d0e0*/  @P2 STG.E.U16 [R12.64], R16 ;  /* 0x000000100c002986 */ /* 0x0005e2000c101506 */
[C---:B0-----:R-:W-:Y:S01]  /*1d0f0*/  IADD3 R21, R6.reuse, c[0x0][0x198], RZ ;  /* 0x0000660006157a10 */ /* 0x041fe20007ffe0ff */
[----:B------:R-:W-:-:S04]  /*1d100*/  IMAD.WIDE R4, R6, 0x2, R28 ;  /* 0x0000000206047825 */ /* 0x000fc800078e021c */
[----:B-1----:R-:W-:Y:S01]  /*1d110*/  IMAD.WIDE R8, R21, 0x2, R2 ;  /* 0x0000000215087825 */ /* 0x002fe200078e0202 */
[----:B--2---:R-:W-:-:S05]  /*1d120*/  PRMT R13, R10, 0x7632, R13 ;  /* 0x000076320a0d7816 */ /* 0x004fca000000000d */
[----:B------:R-:W-:Y:S04]  /*1d130*/  @P6 STG.E.U16 [R4.64], R13 ;  /* 0x0000000d04006986 */ /* 0x000fe8000c101506 */
[----:B---3--:R0:W-:Y:S01]  /*1d140*/  @P3 STG.E.U16 [R8.64], R25 ;  /* 0x0000001908003986 */ /* 0x0081e2000c101506 */
[----:B------:R-:W-:-:S03]  /*1d150*/  PRMT R10, R25, 0x7632, R10 ;  /* 0x00007632190a7816 */ /* 0x000fc6000000000a */
[----:B0-----:R-:W2:Y:S01]  /*1d160*/  LDL.LU R25, [R1+0xdc] ;  /* 0x0000dc0001197983 */ /* 0x001ea20000300800 */
[----:B------:R-:W-:Y:S01]  /*1d170*/  ISETP.LT.AND P4, PT, R26, c[0x0][0x178], !P4 ;  /* 0x00005e001a007a0c */ /* 0x000fe20006781270 */
[C---:B------:R-:W-:Y:S01]  /*1d180*/  IMAD.WIDE R4, R21.reuse, 0x2, R28 ;  /* 0x0000000215047825 */ /* 0x040fe200078e021c */
[----:B------:R-:W-:Y:S01]  /*1d190*/  ISETP.LT.AND P2, PT, R24, c[0x0][0x178], !P5 ;  /* 0x00005e0018007a0c */ /* 0x000fe20006f41270 */
[----:B------:R-:W3:Y:S01]  /*1d1a0*/  LDL.LU R22, [R1+0x7c] ;  /* 0x00007c0001167983 */ /* 0x000ee20000300800 */
[----:B------:R-:W-:Y:S02]  /*1d1b0*/  IADD3 R17, R21, c[0x0][0x198], RZ ;  /* 0x0000660015117a10 */ /* 0x000fe40007ffe0ff */
[----:B------:R-:W-:Y:S02]  /*1d1c0*/  ISETP.LT.AND P5, PT, R26, c[0x0][0x178], !P5 ;  /* 0x00005e001a007a0c */ /* 0x000fe40006fa1270 */
[----:B------:R-:W-:Y:S01]  /*1d1d0*/  IADD3 R0, R27, 0x37, RZ ;  /* 0x000000371b007810 */ /* 0x000fe20007ffe0ff */
[----:B------:R-:W-:-:S04]  /*1d1e0*/  IMAD.WIDE R8, R17, 0x2, R2 ;  /* 0x0000000211087825 */ /* 0x000fc800078e0202 */
[----:B------:R0:W-:Y:S01]  /*1d1f0*/  @P4 STG.E.U16 [R4.64], R14 ;  /* 0x0000000e04004986 */ /* 0x0001e2000c101506 */
[----:B------:R-:W-:Y:S02]  /*1d200*/  ISETP.LT.AND P4, PT, R24, c[0x0][0x178], !P1 ;  /* 0x00005e0018007a0c */ /* 0x000fe40004f81270 */
[----:B------:R-:W-:Y:S02]  /*1d210*/  ISETP.LT.AND P1, PT, R26, c[0x0][0x178], !P1 ;  /* 0x00005e001a007a0c */ /* 0x000fe40004f21270 */
[----:B------:R-:W-:Y:S01]  /*1d220*/  IADD3 R21, R17, c[0x0][0x198], RZ ;  /* 0x0000660011157a10 */ /* 0x000fe20007ffe0ff */
[----:B------:R1:W-:Y:S01]  /*1d230*/  @P2 STG.E.U16 [R8.64], R10 ;  /* 0x0000000a08002986 */ /* 0x0003e2000c101506 */
[----:B------:R-:W-:Y:S02]  /*1d240*/  ISETP.GE.AND P0, PT, R0, c[0x0][0x17c], PT ;  /* 0x00005f0000007a0c */ /* 0x000fe40003f06270 */
[----:B------:R-:W-:Y:S02]  /*1d250*/  PRMT R16, R14, 0x7632, R16 ;  /* 0x000076320e107816 */ /* 0x000fe40000000010 */
[----:B------:R-:W-:Y:S01]  /*1d260*/  IADD3 R0, R27, 0x38, RZ ;  /* 0x000000381b007810 */ /* 0x000fe20007ffe0ff */
[----:B0-----:R-:W-:Y:S01]  /*1d270*/  IMAD.WIDE R4, R17, 0x2, R28 ;  /* 0x0000000211047825 */ /* 0x001fe200078e021c */
[----:B------:R-:W-:-:S03]  /*1d280*/  IADD3 R6, R27, 0x3a, RZ ;  /* 0x0000003a1b067810 */ /* 0x000fc60007ffe0ff */
[----:B------:R-:W-:-:S04]  /*1d290*/  IMAD.WIDE R12, R21, 0x2, R28 ;  /* 0x00000002150c7825 */ /* 0x000fc800078e021c */
[----:B-1----:R-:W-:Y:S01]  /*1d2a0*/  IMAD.WIDE R8, R21, 0x2, R2 ;  /* 0x0000000215087825 */ /* 0x002fe200078e0202 */
[----:B------:R-:W-:Y:S01]  /*1d2b0*/  ISETP.GE.AND P6, PT, R0, c[0x0][0x17c], PT ;  /* 0x00005f0000007a0c */ /* 0x000fe20003fc6270 */
[----:B------:R-:W-:Y:S01]  /*1d2c0*/  @P5 STG.E.U16 [R4.64], R16 ;  /* 0x0000001004005986 */ /* 0x000fe2000c101506 */
[----:B------:R-:W-:-:S03]  /*1d2d0*/  IADD3 R0, R27, 0x39, RZ ;  /* 0x000000391b007810 */ /* 0x000fc60007ffe0ff */
[----:B----4-:R0:W-:Y:S01]  /*1d2e0*/  @P4 STG.E.U16 [R8.64], R23 ;  /* 0x0000001708004986 */ /* 0x0101e2000c101506 */
[----:B------:R-:W-:Y:S02]  /*1d2f0*/  ISETP.LT.AND P4, PT, R24, c[0x0][0x178], !P0 ;  /* 0x00005e0018007a0c */ /* 0x000fe40004781270 */
[----:B------:R-:W-:Y:S01]  /*1d300*/  ISETP.LT.AND P0, PT, R26, c[0x0][0x178], !P0 ;  /* 0x00005e001a007a0c */ /* 0x000fe20004701270 */
[----:B------:R1:W-:Y:S01]  /*1d310*/  @P1 STG.E.U16 [R12.64], R18 ;  /* 0x000000120c001986 */ /* 0x0003e2000c101506 */
[----:B------:R-:W-:Y:S02]  /*1d320*/  IADD3 R21, R21, c[0x0][0x198], RZ ;  /* 0x0000660015157a10 */ /* 0x000fe40007ffe0ff */
[----:B------:R-:W-:Y:S02]  /*1d330*/  ISETP.LT.AND P1, PT, R24, c[0x0][0x178], !P6 ;  /* 0x00005e0018007a0c */ /* 0x000fe40007721270 */
[----:B------:R-:W-:Y:S02]  /*1d340*/  ISETP.GE.AND P2, PT, R6, c[0x0][0x17c], PT ;  /* 0x00005f0006007a0c */ /* 0x000fe40003f46270 */
[----:B------:R-:W-:-:S02]  /*1d350*/  ISETP.GE.AND P3, PT, R0, c[0x0][0x17c], PT ;  /* 0x00005f0000007a0c */ /* 0x000fc40003f66270 */
[----:B------:R-:W-:Y:S02]  /*1d360*/  PRMT R6, R23, 0x7632, R6 ;  /* 0x0000763217067816 */ /* 0x000fe40000000006 */
[----:B------:R-:W-:Y:S02]  /*1d370*/  IADD3 R0, R27, 0x3b, RZ ;  /* 0x0000003b1b007810 */ /* 0x000fe40007ffe0ff */
[C---:B0-----:R-:W-:Y:S01]  /*1d380*/  IADD3 R23, R21.reuse, c[0x0][0x198], RZ ;  /* 0x0000660015177a10 */ /* 0x041fe20007ffe0ff */
[C---:B------:R-:W-:Y:S01]  /*1d390*/  IMAD.WIDE R4, R21.reuse, 0x2, R2 ;  /* 0x0000000215047825 */ /* 0x040fe200078e0202 */
[----:B------:R-:W-:Y:S02]  /*1d3a0*/  ISETP.GE.AND P5, PT, R0, c[0x0][0x17c], PT ;  /* 0x00005f0000007a0c */ /* 0x000fe40003fa6270 */
[----:B------:R-:W-:Y:S01]  /*1d3b0*/  PRMT R10, R18, 0x7632, R10 ;  /* 0x00007632120a7816 */ /* 0x000fe2000000000a */
[----:B------:R-:W-:Y:S01]  /*1d3c0*/  IMAD.WIDE R8, R21, 0x2, R28 ;  /* 0x0000000215087825 */ /* 0x000fe200078e021c */
[----:B------:R-:W-:-:S02]  /*1d3d0*/  IADD3 R0, R27, 0x3c, RZ ;  /* 0x0000003c1b007810 */ /* 0x000fc40007ffe0ff */
[----:B------:R-:W-:Y:S01]  /*1d3e0*/  ISETP.LT.AND P6, PT, R26, c[0x0][0x178], !P6 ;  /* 0x00005e001a007a0c */ /* 0x000fe200077c1270 */
[----:B-1----:R-:W-:Y:S01]  /*1d3f0*/  IMAD.WIDE R12, R23, 0x2, R2 ;  /* 0x00000002170c7825 */ /* 0x002fe200078e0202 */
[----:B------:R-:W-:Y:S01]  /*1d400*/  @P4 STG.E.U16 [R4.64], R6 ;  /* 0x0000000604004986 */ /* 0x000fe2000c101506 */
[----:B------:R-:W-:-:S03]  /*1d410*/  ISETP.GE.AND P4, PT, R0, c[0x0][0x17c], PT ;  /* 0x00005f0000007a0c */ /* 0x000fc60003f86270 */
[----:B------:R0:W-:Y:S01]  /*1d420*/  @P0 STG.E.U16 [R8.64], R10 ;  /* 0x0000000a08000986 */ /* 0x0001e2000c101506 */
[----:B------:R-:W-:Y:S01]  /*1d430*/  IMAD.WIDE R16, R23, 0x2, R28 ;  /* 0x0000000217107825 */ /* 0x000fe200078e021c */
[C---:B0-----:R-:W-:Y:S02]  /*1d440*/  IADD3 R10, R27.reuse, 0x3d, RZ ;  /* 0x0000003d1b0a7810 */ /* 0x041fe40007ffe0ff */
[----:B------:R-:W-:Y:S02]  /*1d450*/  IADD3 R6, R27, 0x3e, RZ ;  /* 0x0000003e1b067810 */ /* 0x000fe40007ffe0ff */
[----:B--2---:R-:W-:Y:S01]  /*1d460*/  PRMT R0, R25, 0x7632, R0 ;  /* 0x0000763219007816 */ /* 0x004fe20000000000 */
[----:B------:R0:W-:Y:S04]  /*1d470*/  @P1 STG.E.U16 [R12.64], R25 ;  /* 0x000000190c001986 */ /* 0x0001e8000c101506 */
[----:B------:R1:W-:Y:S04]  /*1d480*/  @P6 STG.E.U16 [R16.64], R7 ;  /* 0x0000000710006986 */ /* 0x0003e8000c101506 */
[----:B0-----:R-:W2:Y:S01]  /*1d490*/  LDL.LU R25, [R1+0x6c] ;  /* 0x00006c0001197983 */ /* 0x001ea20000300800 */
[----:B------:R-:W-:-:S02]  /*1d4a0*/  ISETP.GE.AND P6, PT, R10, c[0x0][0x17c], PT ;  /* 0x00005f000a007a0c */ /* 0x000fc40003fc6270 */
[----:B------:R-:W-:Y:S02]  /*1d4b0*/  IADD3 R10, R27, 0x3f, RZ ;  /* 0x0000003f1b0a7810 */ /* 0x000fe40007ffe0ff */
[----:B------:R-:W4:Y:S01]  /*1d4c0*/  LDL.LU R27, [R1+0x4c] ;  /* 0x00004c00011b7983 */ /* 0x000f220000300800 */
[----:B------:R-:W-:Y:S02]  /*1d4d0*/  ISETP.LT.AND P0, PT, R24, c[0x0][0x178], !P3 ;  /* 0x00005e0018007a0c */ /* 0x000fe40005f01270 */
[----:B------:R-:W-:Y:S02]  /*1d4e0*/  ISETP.LT.AND P3, PT, R26, c[0x0][0x178], !P3 ;  /* 0x00005e001a007a0c */ /* 0x000fe40005f61270 */
[----:B------:R-:W-:Y:S02]  /*1d4f0*/  IADD3 R23, R23, c[0x0][0x198], RZ ;  /* 0x0000660017177a10 */ /* 0x000fe40007ffe0ff */
[----:B------:R-:W-:Y:S02]  /*1d500*/  ISETP.LT.AND P1, PT, R24, c[0x0][0x178], !P2 ;  /* 0x00005e0018007a0c */ /* 0x000fe40005721270 */
[C---:B------:R-:W-:Y:S01]  /*1d510*/  IADD3 R21, R23.reuse, c[0x0][0x198], RZ ;  /* 0x0000660017157a10 */ /* 0x040fe20007ffe0ff */
[----:B------:R-:W-:Y:S01]  /*1d520*/  IMAD.WIDE R4, R23, 0x2, R2 ;  /* 0x0000000217047825 */ /* 0x000fe200078e0202 */
[----:B------:R-:W-:-:S03]  /*1d530*/  PRMT R14, R7, 0x7632, R14 ;  /* 0x00007632070e7816 */ /* 0x000fc6000000000e */
[----:B------:R-:W-:Y:S01]  /*1d540*/  IMAD.WIDE R8, R23, 0x2, R28 ;  /* 0x0000000217087825 */ /* 0x000fe200078e021c */
[----:B------:R0:W-:Y:S03]  /*1d550*/  @P0 STG.E.U16 [R4.64], R0 ;  /* 0x0000000004000986 */ /* 0x0001e6000c101506 */
[----:B------:R-:W-:Y:S01]  /*1d560*/  IMAD.WIDE R12, R21, 0x2, R2 ;  /* 0x00000002150c7825 */ /* 0x000fe200078e0202 */
[----:B------:R5:W-:Y:S01]  /*1d570*/  @P3 STG.E.U16 [R8.64], R14 ;  /* 0x0000000e08003986 */ /* 0x000be2000c101506 */
[----:B------:R-:W-:-:S03]  /*1d580*/  ISETP.LT.AND P2, PT, R26, c[0x0][0x178], !P2 ;  /* 0x00005e001a007a0c */ /* 0x000fc60005741270 */
[----:B---3--:R3:W-:Y:S01]  /*1d590*/  @P1 STG.E.U16 [R12.64], R22 ;  /* 0x000000160c001986 */ /* 0x0087e2000c101506 */
[----:B------:R-:W-:Y:S02]  /*1d5a0*/  ISETP.LT.AND P1, PT, R24, c[0x0][0x178], !P5 ;  /* 0x00005e0018007a0c */ /* 0x000fe40006f21270 */
[----:B------:R-:W-:Y:S02]  /*1d5b0*/  ISETP.LT.AND P5, PT, R26, c[0x0][0x178], !P5 ;  /* 0x00005e001a007a0c */ /* 0x000fe40006fa1270 */
[C---:B-1----:R-:W-:Y:S02]  /*1d5c0*/  IADD3 R17, R21.reuse, c[0x0][0x198], RZ ;  /* 0x0000660015117a10 */ /* 0x042fe40007ffe0ff */
[----:B------:R-:W-:Y:S01]  /*1d5d0*/  ISETP.LT.AND P3, PT, R24, c[0x0][0x178], !P4 ;  /* 0x00005e0018007a0c */ /* 0x000fe20006761270 */
[----:B0-----:R-:W-:Y:S01]  /*1d5e0*/  IMAD.WIDE R4, R21, 0x2, R28 ;  /* 0x0000000215047825 */ /* 0x001fe200078e021c */
[C---:B------:R-:W-:Y:S02]  /*1d5f0*/  IADD3 R23, R17.reuse, c[0x0][0x198], RZ ;  /* 0x0000660011177a10 */ /* 0x040fe40007ffe0ff */
[----:B------:R-:W-:Y:S01]  /*1d600*/  ISETP.GE.AND P0, PT, R6, c[0x0][0x17c], PT ;  /* 0x00005f0006007a0c */ /* 0x000fe20003f06270 */
[----:B------:R-:W-:Y:S01]  /*1d610*/  IMAD.WIDE R6, R17, 0x2, R2 ;  /* 0x0000000211067825 */ /* 0x000fe200078e0202 */
[----:B------:R-:W-:-:S02]  /*1d620*/  PRMT R16, R22, 0x7632, R16 ;  /* 0x0000763216107816 */ /* 0x000fc40000000010 */
[----:B------:R-:W-:Y:S01]  /*1d630*/  PRMT R0, R11, 0x7632, R0 ;  /* 0x000076320b007816 */ /* 0x000fe20000000000 */
[----:B-----5:R-:W-:Y:S01]  /*1d640*/  IMAD.WIDE R8, R17, 0x2, R28 ;  /* 0x0000000211087825 */ /* 0x020fe200078e021c */
[----:B------:R0:W-:Y:S01]  /*1d650*/  @P2 STG.E.U16 [R4.64], R11 ;  /* 0x0000000b04002986 */ /* 0x0001e2000c101506 */
[----:B------:R-:W-:Y:S02]  /*1d660*/  ISETP.LT.AND P4, PT, R26, c[0x0][0x178], !P4 ;  /* 0x00005e001a007a0c */ /* 0x000fe40006781270 */
[C---:B---3--:R-:W-:Y:S01]  /*1d670*/  IMAD.WIDE R12, R23.reuse, 0x2, R2 ;  /* 0x00000002170c7825 */ /* 0x048fe200078e0202 */
[----:B------:R1:W-:Y:S01]  /*1d680*/  @P1 STG.E.U16 [R6.64], R16 ;  /* 0x0000001006001986 */ /* 0x0003e2000c101506 */
[----:B------:R-:W-:Y:S02]  /*1d690*/  IADD3 R17, R23, c[0x0][0x198], RZ ;  /* 0x0000660017117a10 */ /* 0x000fe40007ffe0ff */
[----:B------:R-:W-:Y:S01]  /*1d6a0*/  ISETP.GE.AND P2, PT, R10, c[0x0][0x17c], PT ;  /* 0x00005f000a007a0c */ /* 0x000fe20003f46270 */
[----:B------:R3:W-:Y:S01]  /*1d6b0*/  @P5 STG.E.U16 [R8.64], R0 ;  /* 0x0000000008005986 */ /* 0x0007e2000c101506 */
[----:B------:R-:W-:-:S02]  /*1d6c0*/  ISETP.LT.AND P5, PT, R24, c[0x0][0x178], !P6 ;  /* 0x00005e0018007a0c */ /* 0x000fc400077a1270 */
[----:B------:R-:W-:Y:S02]  /*1d6d0*/  ISETP.LT.AND P6, PT, R26, c[0x0][0x178], !P6 ;  /* 0x00005e001a007a0c */ /* 0x000fe400077c1270 */
[----:B------:R-:W-:Y:S02]  /*1d6e0*/  IADD3 R21, R17, c[0x0][0x198], RZ ;  /* 0x0000660011157a10 */ /* 0x000fe40007ffe0ff */
[----:B------:R-:W-:Y:S01]  /*1d6f0*/  ISETP.LT.AND P1, PT, R24, c[0x0][0x178], !P2 ;  /* 0x00005e0018007a0c */ /* 0x000fe20005721270 */
[----:B0-----:R-:W-:Y:S01]  /*1d700*/  IMAD.WIDE R4, R23, 0x2, R28 ;  /* 0x0000000217047825 */ /* 0x001fe200078e021c */
[----:B------:R-:W-:Y:S02]  /*1d710*/  ISETP.LT.AND P2, PT, R26, c[0x0][0x178], !P2 ;  /* 0x00005e001a007a0c */ /* 0x000fe40005741270 */
[----:B------:R-:W-:Y:S01]  /*1d720*/  IADD3 R23, R21, c[0x0][0x198], RZ ;  /* 0x0000660015177a10 */ /* 0x000fe20007ffe0ff */
[----:B-1----:R-:W-:Y:S01]  /*1d730*/  IMAD.WIDE R6, R17, 0x2, R2 ;  /* 0x0000000211067825 */ /* 0x002fe200078e0202 */
[----:B------:R-:W-:-:S03]  /*1d740*/  PRMT R14, R15, 0x7632, R14 ;  /* 0x000076320f0e7816 */ /* 0x000fc6000000000e */
[----:B---3--:R-:W-:-:S04]  /*1d750*/  IMAD.WIDE R8, R17, 0x2, R28 ;  /* 0x0000000211087825 */ /* 0x008fc800078e021c */
[----:B------:R-:W-:-:S04]  /*1d760*/  IMAD.WIDE R10, R21, 0x2, R2 ;  /* 0x00000002150a7825 */ /* 0x000fc800078e0202 */
[----:B------:R-:W-:Y:S01]  /*1d770*/  IMAD.WIDE R2, R23, 0x2, R2 ;  /* 0x0000000217027825 */ /* 0x000fe200078e0202 */
[----:B--2---:R0:W-:Y:S01]  /*1d780*/  @P3 STG.E.U16 [R12.64], R25 ;  /* 0x000000190c003986 */ /* 0x0041e2000c101506 */
[----:B------:R-:W-:Y:S02]  /*1d790*/  ISETP.LT.AND P3, PT, R24, c[0x0][0x178], !P0 ;  /* 0x00005e0018007a0c */ /* 0x000fe40004761270 */
[----:B------:R-:W-:Y:S02]  /*1d7a0*/  ISETP.LT.AND P0, PT, R26, c[0x0][0x178], !P0 ;  /* 0x00005e001a007a0c */ /* 0x000fe40004701270 */
[----:B------:R-:W-:Y:S01]  /*1d7b0*/  PRMT R0, R25, 0x7632, R0 ;  /* 0x0000763219007816 */ /* 0x000fe20000000000 */
[----:B------:R4:W-:Y:S04]  /*1d7c0*/  @P4 STG.E.U16 [R4.64], R15 ;  /* 0x0000000f04004986 */ /* 0x0009e8000c101506 */
[----:B------:R1:W-:Y:S01]  /*1d7d0*/  @P5 STG.E.U16 [R6.64], R0 ;  /* 0x0000000006005986 */ /* 0x0003e2000c101506 */
[----:B0-----:R-:W-:-:S03]  /*1d7e0*/  IMAD.WIDE R12, R21, 0x2, R28 ;  /* 0x00000002150c7825 */ /* 0x001fc600078e021c */
[----:B------:R1:W-:Y:S01]  /*1d7f0*/  @P6 STG.E.U16 [R8.64], R14 ;  /* 0x0000000e08006986 */ /* 0x0003e2000c101506 */
[----:B----4-:R-:W-:-:S03]  /*1d800*/  PRMT R5, R27, 0x7632, R5 ;  /* 0x000076321b057816 */ /* 0x010fc60000000005 */
[----:B------:R1:W-:Y:S04]  /*1d810*/  @P3 STG.E.U16 [R10.64], R27 ;  /* 0x0000001b0a003986 */ /* 0x0003e8000c101506 */
[----:B------:R1:W-:Y:S01]  /*1d820*/  @P0 STG.E.U16 [R12.64], R19 ;  /* 0x000000130c000986 */ /* 0x0003e2000c101506 */
[----:B------:R-:W-:-:S03]  /*1d830*/  IMAD.WIDE R28, R23, 0x2, R28 ;  /* 0x00000002171c7825 */ /* 0x000fc600078e021c */
[----:B------:R1:W-:Y:S01]  /*1d840*/  @P1 STG.E.U16 [R2.64], R5 ;  /* 0x0000000502001986 */ /* 0x0003e2000c101506 */
[----:B------:R-:W-:Y:S05]  /*1d850*/  @!P2 EXIT ;  /* 0x000000000000a94d */ /* 0x000fea0003800000 */
[----:B-1----:R-:W-:-:S05]  /*1d860*/  PRMT R14, R19, 0x7632, R14 ;  /* 0x00007632130e7816 */ /* 0x002fca000000000e */
[----:B------:R-:W-:Y:S01]  /*1d870*/  STG.E.U16 [R28.64], R14 ;  /* 0x0000000e1c007986 */ /* 0x000fe2000c101506 */
[----:B------:R-:W-:Y:S05]  /*1d880*/  EXIT ;  /* 0x000000000000794d */ /* 0x000fea0003800000 */
.L_x_4:
[----:B------:R-:W-:-:S00]  /*1d890*/  BRA `(.L_x_4) ;  /* 0xfffffff000007947 */ /* 0x000fc0000383ffff */
[----:B------:R-:W-:-:S00]  /*1d8a0*/  NOP ;  /* 0x0000000000007918 */ /* 0x000fc00000000000 */
        /* <DEDUP_REMOVED lines=13> */
.L_x_5:


//--------------------- .nv.shared.matmul_kernel  --------------------------
	.section	.nv.shared.matmul_kernel,"aw",@nobits
	.sectionflags	@""
	.align	16
